def matmul_kernel(
    a_ptr,
    b_ptr,
    c_ptr,
    M,
    N,
    K,
    stride_am,
    stride_ak,
    stride_bk,
    stride_bn,
    stride_cm,
    stride_cn,
    BLOCK_M: tl.constexpr,
    BLOCK_N: tl.constexpr,
    BLOCK_K: tl.constexpr,
    GROUP_M: tl.constexpr,
):
    pid = tl.program_id(axis=0)
    num_pid_m = tl.cdiv(M, BLOCK_M)
    num_pid_n = tl.cdiv(N, BLOCK_N)
    num_pid_in_group = GROUP_M * num_pid_n
    group_id = pid // num_pid_in_group
    first_pid_m = group_id * GROUP_M
    group_size_m = min(num_pid_m - first_pid_m, GROUP_M)
    pid_m = first_pid_m + ((pid % num_pid_in_group) % group_size_m)
    pid_n = (pid % num_pid_in_group) // group_size_m

    offs_am = (pid_m * BLOCK_M + tl.arange(0, BLOCK_M)) % M
    offs_bn = (pid_n * BLOCK_N + tl.arange(0, BLOCK_N)) % N
    offs_k = tl.arange(0, BLOCK_K)
    a_ptrs = a_ptr + offs_am[:, None] * stride_am + offs_k[None, :] * stride_ak
    b_ptrs = b_ptr + offs_k[:, None] * stride_bk + offs_bn[None, :] * stride_bn

    acc = tl.zeros((BLOCK_M, BLOCK_N), dtype=tl.float32)
    for kk in range(0, tl.cdiv(K, BLOCK_K)):
        a = tl.load(a_ptrs, mask=offs_k[None, :] < K - kk * BLOCK_K, other=0.0)
        b = tl.load(b_ptrs, mask=offs_k[:, None] < K - kk * BLOCK_K, other=0.0)
        acc = tl.dot(a, b, acc)
        a_ptrs += BLOCK_K * stride_ak
        b_ptrs += BLOCK_K * stride_bk

    c = acc.to(c_ptr.dtype.element_ty)
    offs_cm = pid_m * BLOCK_M + tl.arange(0, BLOCK_M)
    offs_cn = pid_n * BLOCK_N + tl.arange(0, BLOCK_N)
    c_ptrs = c_ptr + offs_cm[:, None] * stride_cm + offs_cn[None, :] * stride_cn
    mask = (offs_cm[:, None] < M) & (offs_cn[None, :] < N)
    tl.store(c_ptrs, c, mask=mask)

# config = {"BLOCK_K": 64, "BLOCK_M": 16, "BLOCK_N": 512, "GROUP_M": 8, "arch": "sm_90", "dtype": "fp8e4m3", "num_ctas": 1, "num_stages": 4, "num_warps": 4}
# arch = sm_90


// ===== COMPILED SASS (sm_90a) =====

	.target	sm_90a

	.elftype	@"ET_EXEC"


//--------------------- .note.nv.tkinfo           --------------------------
	.section	.note.nv.tkinfo,"",@"SHT_NOTE"
	.sectionflags	@"SHF_NOTE_NV_TKINFO"
	.tkinfo
        /*0018*/ 	.word	0x00000002
        /*0030*/ 	.string	""
        /*0030*/ 	.string	"ptxas"
        /*0030*/ 	.string	"Cuda compilation tools, release 13.0, V13.0.88"
        /*0030*/ 	.string	"Build cuda_13.0.r13.0/compiler.36424714_0"
        /*0030*/ 	.string	"-v  -suppress-debug-info  -lineinfo  -arch sm_90a "



//--------------------- .note.nv.cuinfo           --------------------------
	.section	.note.nv.cuinfo,"",@"SHT_NOTE"
	.sectionflags	@"SHF_NOTE_NV_CUINFO"
        /*0018*/ 	.short	0x0002
        /*001a*/ 	.short	0x005a
        /*001c*/ 	.short	0x0082
	.zero		2


//--------------------- .nv.info                  --------------------------
	.section	.nv.info,"",@"SHT_CUDA_INFO"
	.align	4


	//----- nvinfo : EIATTR_REGCOUNT
	.align		4
        /*0000*/ 	.byte	0x04, 0x2f
        /*0002*/ 	.short	(.L_1 - .L_0)
	.align		4
.L_0:
        /*0004*/ 	.word	index@(matmul_kernel)
        /*0008*/ 	.word	0x00000020


	//----- nvinfo : EIATTR_FRAME_SIZE
	.align		4
.L_1:
        /*000c*/ 	.byte	0x04, 0x11
        /*000e*/ 	.short	(.L_3 - .L_2)
	.align		4
.L_2:
        /*0010*/ 	.word	index@(matmul_kernel)
        /*0014*/ 	.word	0x00001428


	//----- nvinfo : EIATTR_MIN_STACK_SIZE
	.align		4
.L_3:
        /*0018*/ 	.byte	0x04, 0x12
        /*001a*/ 	.short	(.L_5 - .L_4)
	.align		4
.L_4:
        /*001c*/ 	.word	index@(matmul_kernel)
        /*0020*/ 	.word	0x00001428
.L_5:


//--------------------- .nv.compat                --------------------------
	.section	.nv.compat,"",@"SHT_CUDA_COMPAT_INFO"
	.align	4
        /*0000*/ 	.byte	0x02, 0x09, 0x01, 0x00, 0x02, 0x02, 0x02, 0x00, 0x02, 0x05, 0x05, 0x00, 0x03, 0x07, 0x01, 0x01
        /*0010*/ 	.byte	0x02, 0x03, 0x00, 0x00, 0x02, 0x06, 0x01, 0x00, 0x04, 0x0b, 0x08, 0x00, 0x00, 0x00, 0x00, 0x00
        /*0020*/ 	.byte	0x00, 0x00, 0x00, 0x00


//--------------------- .nv.info.matmul_kernel    --------------------------
	.section	.nv.info.matmul_kernel,"",@"SHT_CUDA_INFO"
	.sectionflags	@""
	.align	4


	//----- nvinfo : EIATTR_CUDA_API_VERSION
	.align		4
        /*0000*/ 	.byte	0x04, 0x37
        /*0002*/ 	.short	(.L_7 - .L_6)
.L_6:
        /*0004*/ 	.word	0x00000082


	//----- nvinfo : EIATTR_KPARAM_INFO
	.align		4
.L_7:
        /*0008*/ 	.byte	0x04, 0x17
        /*000a*/ 	.short	(.L_9 - .L_8)
.L_8:
        /*000c*/ 	.word	0x00000000
        /*0010*/ 	.short	0x000d
        /*0012*/ 	.short	0x0048
        /*0014*/ 	.byte	0x00, 0xf4, 0x21, 0x00


	//----- nvinfo : EIATTR_KPARAM_INFO
	.align		4
.L_9:
        /*0018*/ 	.byte	0x04, 0x17
        /*001a*/ 	.short	(.L_11 - .L_10)
.L_10:
        /*001c*/ 	.word	0x00000000
        /*0020*/ 	.short	0x000c
        /*0022*/ 	.short	0x0040
        /*0024*/ 	.byte	0x00, 0xf4, 0x21, 0x00


	//----- nvinfo : EIATTR_KPARAM_INFO
	.align		4
.L_11:
        /*0028*/ 	.byte	0x04, 0x17
        /*002a*/ 	.short	(.L_13 - .L_12)
.L_12:
        /*002c*/ 	.word	0x00000000
        /*0030*/ 	.short	0x000b
        /*0032*/ 	.short	0x0038
        /*0034*/ 	.byte	0x00, 0xf0, 0x11, 0x00


	//----- nvinfo : EIATTR_KPARAM_INFO
	.align		4
.L_13:
        /*0038*/ 	.byte	0x04, 0x17
        /*003a*/ 	.short	(.L_15 - .L_14)
.L_14:
        /*003c*/ 	.word	0x00000000
        /*0040*/ 	.short	0x000a
        /*0042*/ 	.short	0x0034
        /*0044*/ 	.byte	0x00, 0xf0, 0x11, 0x00


	//----- nvinfo : EIATTR_KPARAM_INFO
	.align		4
.L_15:
        /*0048*/ 	.byte	0x04, 0x17
        /*004a*/ 	.short	(.L_17 - .L_16)
.L_16:
        /*004c*/ 	.word	0x00000000
        /*0050*/ 	.short	0x0009
        /*0052*/ 	.short	0x0030
        /*0054*/ 	.byte	0x00, 0xf0, 0x11, 0x00


	//----- nvinfo : EIATTR_KPARAM_INFO
	.align		4
.L_17:
        /*0058*/ 	.byte	0x04, 0x17
        /*005a*/ 	.short	(.L_19 - .L_18)
.L_18:
        /*005c*/ 	.word	0x00000000
        /*0060*/ 	.short	0x0008
        /*0062*/ 	.short	0x002c
        /*0064*/ 	.byte	0x00, 0xf0, 0x11, 0x00


	//----- nvinfo : EIATTR_KPARAM_INFO
	.align		4
.L_19:
        /*0068*/ 	.byte	0x04, 0x17
        /*006a*/ 	.short	(.L_21 - .L_20)
.L_20:
        /*006c*/ 	.word	0x00000000
        /*0070*/ 	.short	0x0007
        /*0072*/ 	.short	0x0028
        /*0074*/ 	.byte	0x00, 0xf0, 0x11, 0x00


	//----- nvinfo : EIATTR_KPARAM_INFO
	.align		4
.L_21:
        /*0078*/ 	.byte	0x04, 0x17
        /*007a*/ 	.short	(.L_23 - .L_22)
.L_22:
        /*007c*/ 	.word	0x00000000
        /*0080*/ 	.short	0x0006
        /*0082*/ 	.short	0x0024
        /*0084*/ 	.byte	0x00, 0xf0, 0x11, 0x00


	//----- nvinfo : EIATTR_KPARAM_INFO
	.align		4
.L_23:
        /*0088*/ 	.byte	0x04, 0x17
        /*008a*/ 	.short	(.L_25 - .L_24)
.L_24:
        /*008c*/ 	.word	0x00000000
        /*0090*/ 	.short	0x0005
        /*0092*/ 	.short	0x0020
        /*0094*/ 	.byte	0x00, 0xf0, 0x11, 0x00


	//----- nvinfo : EIATTR_KPARAM_INFO
	.align		4
.L_25:
        /*0098*/ 	.byte	0x04, 0x17
        /*009a*/ 	.short	(.L_27 - .L_26)
.L_26:
        /*009c*/ 	.word	0x00000000
        /*00a0*/ 	.short	0x0004
        /*00a2*/ 	.short	0x001c
        /*00a4*/ 	.byte	0x00, 0xf0, 0x11, 0x00


	//----- nvinfo : EIATTR_KPARAM_INFO
	.align		4
.L_27:
        /*00a8*/ 	.byte	0x04, 0x17
        /*00aa*/ 	.short	(.L_29 - .L_28)
.L_28:
        /*00ac*/ 	.word	0x00000000
        /*00b0*/ 	.short	0x0003
        /*00b2*/ 	.short	0x0018
        /*00b4*/ 	.byte	0x00, 0xf0, 0x11, 0x00


	//----- nvinfo : EIATTR_KPARAM_INFO
	.align		4
.L_29:
        /*00b8*/ 	.byte	0x04, 0x17
        /*00ba*/ 	.short	(.L_31 - .L_30)
.L_30:
        /*00bc*/ 	.word	0x00000000
        /*00c0*/ 	.short	0x0002
        /*00c2*/ 	.short	0x0010
        /*00c4*/ 	.byte	0x00, 0xf4, 0x21, 0x00


	//----- nvinfo : EIATTR_KPARAM_INFO
	.align		4
.L_31:
        /*00c8*/ 	.byte	0x04, 0x17
        /*00ca*/ 	.short	(.L_33 - .L_32)
.L_32:
        /*00cc*/ 	.word	0x00000000
        /*00d0*/ 	.short	0x0001
        /*00d2*/ 	.short	0x0008
        /*00d4*/ 	.byte	0x00, 0xf4, 0x21, 0x00


	//----- nvinfo : EIATTR_KPARAM_INFO
	.align		4
.L_33:
        /*00d8*/ 	.byte	0x04, 0x17
        /*00da*/ 	.short	(.L_35 - .L_34)
.L_34:
        /*00dc*/ 	.word	0x00000000
        /*00e0*/ 	.short	0x0000
        /*00e2*/ 	.short	0x0000
        /*00e4*/ 	.byte	0x00, 0xf4, 0x21, 0x00


	//----- nvinfo : EIATTR_SPARSE_MMA_MASK
	.align		4
.L_35:
        /*00e8*/ 	.byte	0x03, 0x50
        /*00ea*/ 	.short	0x0000


	//----- nvinfo : EIATTR_MAXREG_COUNT
	.align		4
        /*00ec*/ 	.byte	0x03, 0x1b
        /*00ee*/ 	.short	0x00ff


	//----- nvinfo : EIATTR_NUM_BARRIERS
	.align		4
        /*00f0*/ 	.byte	0x02, 0x4c
        /*00f2*/ 	.byte	0x01
	.zero		1


	//----- nvinfo : EIATTR_ANNOTATIONS
	.align		4
        /*00f4*/ 	.byte	0x04, 0x55
        /*00f6*/ 	.short	(.L_37 - .L_36)


	//   ....[0]....
.L_36:
        /*00f8*/ 	.word	0x00000001
        /*00fc*/ 	.byte	0x20, 0x05, 0x00, 0x00, 0x01, 0x00, 0x00, 0x00, 0x30, 0x05, 0x00, 0x00, 0x01, 0x00, 0x00, 0x00
        /* <DEDUP_REMOVED lines=2879> */
        /*b4fc*/ 	.byte	0x80, 0x36, 0x03, 0x00


	//----- nvinfo : EIATTR_MERCURY_ISA_VERSION
	.align		4
.L_37:
        /*b500*/ 	.byte	0x03, 0x5f
        /*b502*/ 	.short	0x0101


	//----- nvinfo : EIATTR_EXIT_INSTR_OFFSETS
	.align		4
        /*b504*/ 	.byte	0x04, 0x1c
        /*b506*/ 	.short	(.L_39 - .L_38)


	//   ....[0]....
.L_38:
        /*b508*/ 	.word	0x000339b0


	//   ....[1]....
        /*b50c*/ 	.word	0x000339d0


	//----- nvinfo : EIATTR_REQNTID
	.align		4
.L_39:
        /*b510*/ 	.byte	0x04, 0x10
        /*b512*/ 	.short	(.L_41 - .L_40)
.L_40:
        /*b514*/ 	.word	0x00000080
        /*b518*/ 	.word	0x00000001
        /*b51c*/ 	.word	0x00000001


	//----- nvinfo : EIATTR_CBANK_PARAM_SIZE
	.align		4
.L_41:
        /*b520*/ 	.byte	0x03, 0x19
        /*b522*/ 	.short	0x0050


	//----- nvinfo : EIATTR_PARAM_CBANK
	.align		4
        /*b524*/ 	.byte	0x04, 0x0a
        /*b526*/ 	.short	(.L_43 - .L_42)
	.align		4
.L_42:
        /*b528*/ 	.word	index@(.nv.constant0.matmul_kernel)
        /*b52c*/ 	.short	0x0210
        /*b52e*/ 	.short	0x0050


	//----- nvinfo : EIATTR_SW_WAR
	.align		4
.L_43:
        /*b530*/ 	.byte	0x04, 0x36
        /*b532*/ 	.short	(.L_45 - .L_44)
.L_44:
        /*b534*/ 	.word	0x00000008
.L_45:


//--------------------- .nv.callgraph             --------------------------
	.section	.nv.callgraph,"",@"SHT_CUDA_CALLGRAPH"
	.align	4
	.sectionentsize	8
	.align		4
        /*0000*/ 	.word	0x00000000
	.align		4
        /*0004*/ 	.word	0xffffffff
	.align		4
        /*0008*/ 	.word	0x00000000
	.align		4
        /*000c*/ 	.word	0xfffffffe
	.align		4
        /*0010*/ 	.word	0x00000000
	.align		4
        /*0014*/ 	.word	0xfffffffd
	.align		4
        /*0018*/ 	.word	0x00000000
	.align		4
        /*001c*/ 	.word	0xfffffffc


//--------------------- .text.matmul_kernel       --------------------------
	.section	.text.matmul_kernel,"ax",@progbits
	.align	128
        .global         matmul_kernel
        .type           matmul_kernel,@function
        .size           matmul_kernel,(.L_x_4 - matmul_kernel)
        .other          matmul_kernel,@"STO_CUDA_ENTRY STV_DEFAULT"
matmul_kernel:
.text.matmul_kernel:
[----:B------:R-:W0:Y:S08]  /*0000*/  LDC R1, c[0x0][0x28] ;  /* 0x00000a00ff017b82 */ /* 0x000e300000000800 */
[----:B------:R-:W1:Y:S01]  /*0010*/  LDC.64 R6, c[0x0][0x228] ;  /* 0x00008a00ff067b82 */ /* 0x000e620000000a00 */
[----:B------:R-:W2:Y:S01]  /*0020*/  S2R R14, SR_TID.X ;  /* 0x00000000000e7919 */ /* 0x000ea20000002100 */
[----:B0-----:R-:W-:Y:S01]  /*0030*/  VIADD R1, R1, 0xffffebd8 ;  /* 0xffffebd801017836 */ /* 0x001fe20000000000 */
[----:B------:R-:W-:Y:S01]  /*0040*/  ULDC.64 UR8, c[0x0][0x208] ;  /* 0x0000820000087ab9 */ /* 0x000fe20000000a00 */
[----:B-1----:R-:W-:-:S05]  /*0050*/  VIADD R0, R7, 0x1ff ;  /* 0x000001ff07007836 */ /* 0x002fca0000000000 */
[----:B------:R-:W-:-:S04]  /*0060*/  SHF.R.S32.HI R3, RZ, 0x1f, R0 ;  /* 0x0000001fff037819 */ /* 0x000fc80000011400 */
[----:B------:R-:W-:-:S04]  /*0070*/  LEA.HI R3, R3, R0, RZ, 0x9 ;  /* 0x0000000003037211 */ /* 0x000fc800078f48ff */
[----:B------:R-:W-:Y:S02]  /*0080*/  SHF.R.S32.HI R0, RZ, 0x9, R3 ;  /* 0x00000009ff007819 */ /* 0x000fe40000011403 */
[----:B------:R-:W0:Y:S03]  /*0090*/  S2R R3, SR_CTAID.X ;  /* 0x0000000000037919 */ /* 0x000e260000002500 */
[----:B------:R-:W-:-:S05]  /*00a0*/  IMAD.SHL.U32 R0, R0, 0x8, RZ ;  /* 0x0000000800007824 */ /* 0x000fca00078e00ff */
[-C--:B------:R-:W-:Y:S02]  /*00b0*/  IABS R9, R0.reuse ;  /* 0x0000000000097213 */ /* 0x080fe40000000000 */
[----:B------:R-:W-:Y:S02]  /*00c0*/  IABS R12, R0 ;  /* 0x00000000000c7213 */ /* 0x000fe40000000000 */
[----:B------:R-:W1:Y:S08]  /*00d0*/  I2F.RP R2, R9 ;  /* 0x0000000900027306 */ /* 0x000e700000209400 */
[----:B-1----:R-:W1:Y:S01]  /*00e0*/  MUFU.RCP R2, R2 ;  /* 0x0000000200027308 */ /* 0x002e620000001000 */
[----:B0-----:R-:W-:Y:S01]  /*00f0*/  IABS R10, R3 ;  /* 0x00000003000a7213 */ /* 0x001fe20000000000 */
[----:B-1----:R-:W-:-:S02]  /*0100*/  VIADD R4, R2, 0xffffffe ;  /* 0x0ffffffe02047836 */ /* 0x002fc40000000000 */
[----:B------:R-:W-:-:S04]  /*0110*/  IMAD.MOV R2, RZ, RZ, -R12 ;  /* 0x000000ffff027224 */ /* 0x000fc800078e0a0c */
[----:B------:R0:W1:Y:S02]  /*0120*/  F2I.FTZ.U32.TRUNC.NTZ R5, R4 ;  /* 0x0000000400057305 */ /* 0x000064000021f000 */
[----:B0-----:R-:W-:Y:S02]  /*0130*/  IMAD.MOV.U32 R4, RZ, RZ, RZ ;  /* 0x000000ffff047224 */ /* 0x001fe400078e00ff */
[----:B-1----:R-:W-:-:S04]  /*0140*/  IMAD.MOV R8, RZ, RZ, -R5 ;  /* 0x000000ffff087224 */ /* 0x002fc800078e0a05 */
[----:B------:R-:W-:Y:S02]  /*0150*/  IMAD R11, R8, R9, RZ ;  /* 0x00000009080b7224 */ /* 0x000fe400078e02ff */
[----:B------:R-:W-:Y:S02]  /*0160*/  IMAD.MOV.U32 R8, RZ, RZ, R10 ;  /* 0x000000ffff087224 */ /* 0x000fe400078e000a */
[----:B------:R-:W-:-:S06]  /*0170*/  IMAD.HI.U32 R5, R5, R11, R4 ;  /* 0x0000000b05057227 */ /* 0x000fcc00078e0004 */
[----:B------:R-:W-:-:S04]  /*0180*/  IMAD.HI.U32 R5, R5, R8, RZ ;  /* 0x0000000805057227 */ /* 0x000fc800078e00ff */
[----:B------:R-:W-:-:S05]  /*0190*/  IMAD R2, R5, R2, R8 ;  /* 0x0000000205027224 */ /* 0x000fca00078e0208 */
[----:B------:R-:W-:-:S13]  /*01a0*/  ISETP.GT.U32.AND P1, PT, R9, R2, PT ;  /* 0x000000020900720c */ /* 0x000fda0003f24070 */
[----:B------:R-:W-:Y:S02]  /*01b0*/  @!P1 IMAD.IADD R2, R2, 0x1, -R9 ;  /* 0x0000000102029824 */ /* 0x000fe400078e0a09 */
[----:B------:R-:W-:Y:S01]  /*01c0*/  @!P1 VIADD R5, R5, 0x1 ;  /* 0x0000000105059836 */ /* 0x000fe20000000000 */
[----:B------:R-:W-:Y:S02]  /*01d0*/  ISETP.NE.AND P1, PT, R0, RZ, PT ;  /* 0x000000ff0000720c */ /* 0x000fe40003f25270 */
[----:B------:R-:W-:Y:S02]  /*01e0*/  ISETP.GE.U32.AND P0, PT, R2, R9, PT ;  /* 0x000000090200720c */ /* 0x000fe40003f06070 */
[----:B------:R-:W-:-:S04]  /*01f0*/  LOP3.LUT R2, R3, R0, RZ, 0x3c, !PT ;  /* 0x0000000003027212 */ /* 0x000fc800078e3cff */
[----:B------:R-:W-:Y:S01]  /*0200*/  ISETP.GE.AND P2, PT, R2, RZ, PT ;  /* 0x000000ff0200720c */ /* 0x000fe20003f46270 */
[----:B------:R-:W-:-:S06]  /*0210*/  VIADD R2, R6, 0xf ;  /* 0x0000000f06027836 */ /* 0x000fcc0000000000 */
[----:B------:R-:W-:-:S04]  /*0220*/  @P0 VIADD R5, R5, 0x1 ;  /* 0x0000000105050836 */ /* 0x000fc80000000000 */
[----:B------:R-:W-:Y:S01]  /*0230*/  IMAD.MOV.U32 R4, RZ, RZ, R5 ;  /* 0x000000ffff047224 */ /* 0x000fe200078e0005 */
[----:B------:R-:W-:-:S03]  /*0240*/  SHF.R.S32.HI R5, RZ, 0x1f, R2 ;  /* 0x0000001fff057819 */ /* 0x000fc60000011402 */
[----:B------:R-:W-:Y:S01]  /*0250*/  @!P2 IMAD.MOV R4, RZ, RZ, -R4 ;  /* 0x000000ffff04a224 */ /* 0x000fe200078e0a04 */
[----:B------:R-:W-:Y:S02]  /*0260*/  @!P1 LOP3.LUT R4, RZ, R0, RZ, 0x33, !PT ;  /* 0x00000000ff049212 */ /* 0x000fe400078e33ff */
[----:B------:R-:W-:-:S03]  /*0270*/  LEA.HI R5, R5, R2, RZ, 0x4 ;  /* 0x0000000205057211 */ /* 0x000fc600078f20ff */
[----:B------:R-:W-:Y:S02]  /*0280*/  IMAD.SHL.U32 R2, R4, 0x8, RZ ;  /* 0x0000000804027824 */ /* 0x000fe400078e00ff */
[----:B------:R-:W-:-:S03]  /*0290*/  IMAD.MOV R4, RZ, RZ, -R4 ;  /* 0x000000ffff047224 */ /* 0x000fc600078e0a04 */
[----:B------:R-:W-:Y:S01]  /*02a0*/  LEA.HI.SX32 R5, R5, -R2, 0x1c ;  /* 0x8000000205057211 */ /* 0x000fe200078fe2ff */
[----:B------:R-:W-:Y:S02]  /*02b0*/  IMAD R15, R0, R4, R3 ;  /* 0x00000004000f7224 */ /* 0x000fe400078e0203 */
[----:B------:R-:W-:Y:S01]  /*02c0*/  IMAD.MOV.U32 R4, RZ, RZ, RZ ;  /* 0x000000ffff047224 */ /* 0x000fe200078e00ff */
[----:B------:R-:W-:Y:S02]  /*02d0*/  VIMNMX R8, R5, 0x8, PT ;  /* 0x0000000805087848 */ /* 0x000fe40003fe0100 */
[----:B------:R-:W-:Y:S02]  /*02e0*/  IABS R13, R15 ;  /* 0x0000000f000d7213 */ /* 0x000fe40000000000 */
[----:B------:R-:W-:-:S04]  /*02f0*/  IABS R11, R8 ;  /* 0x00000008000b7213 */ /* 0x000fc80000000000 */
[----:B------:R-:W0:Y:S08]  /*0300*/  I2F.RP R9, R11 ;  /* 0x0000000b00097306 */ /* 0x000e300000209400 */
[----:B0-----:R-:W0:Y:S02]  /*0310*/  MUFU.RCP R9, R9 ;  /* 0x0000000900097308 */ /* 0x001e240000001000 */
[----:B0-----:R-:W-:-:S06]  /*0320*/  VIADD R5, R9, 0xffffffe ;  /* 0x0ffffffe09057836 */ /* 0x001fcc0000000000 */
[----:B------:R-:W0:Y:S02]  /*0330*/  F2I.FTZ.U32.TRUNC.NTZ R5, R5 ;  /* 0x0000000500057305 */ /* 0x000e24000021f000 */
[----:B0-----:R-:W-:-:S04]  /*0340*/  IMAD.MOV R10, RZ, RZ, -R5 ;  /* 0x000000ffff0a7224 */ /* 0x001fc800078e0a05 */
[----:B------:R-:W-:-:S04]  /*0350*/  IMAD.MOV.U32 R0, RZ, RZ, R10 ;  /* 0x000000ffff007224 */ /* 0x000fc800078e000a */
[----:B------:R-:W-:Y:S01]  /*0360*/  IMAD R3, R0, R11, RZ ;  /* 0x0000000b00037224 */ /* 0x000fe200078e02ff */
[----:B------:R-:W-:-:S03]  /*0370*/  IABS R0, R8 ;  /* 0x0000000800007213 */ /* 0x000fc60000000000 */
[----:B------:R-:W-:Y:S02]  /*0380*/  IMAD.HI.U32 R4, R5, R3, R4 ;  /* 0x0000000305047227 */ /* 0x000fe400078e0004 */
[----:B------:R-:W0:Y:S02]  /*0390*/  LDC R5, c[0x0][0x230] ;  /* 0x00008c00ff057b82 */ /* 0x000e240000000800 */
[----:B------:R-:W-:Y:S02]  /*03a0*/  IMAD.MOV R0, RZ, RZ, -R0 ;  /* 0x000000ffff007224 */ /* 0x000fe400078e0a00 */
[----:B------:R-:W-:-:S04]  /*03b0*/  IMAD.HI.U32 R4, R4, R13, RZ ;  /* 0x0000000d04047227 */ /* 0x000fc800078e00ff */
[----:B------:R-:W-:-:S05]  /*03c0*/  IMAD R0, R4, R0, R13 ;  /* 0x0000000004007224 */ /* 0x000fca00078e020d */
[----:B------:R-:W-:Y:S01]  /*03d0*/  ISETP.GT.U32.AND P1, PT, R11, R0, PT ;  /* 0x000000000b00720c */ /* 0x000fe20003f24070 */
[----:B0-----:R-:W-:-:S12]  /*03e0*/  VIADD R5, R5, 0x3f ;  /* 0x0000003f05057836 */ /* 0x001fd80000000000 */
[----:B------:R-:W-:Y:S02]  /*03f0*/  @!P1 IMAD.IADD R0, R0, 0x1, -R11 ;  /* 0x0000000100009824 */ /* 0x000fe400078e0a0b */
[----:B------:R-:W-:Y:S01]  /*0400*/  @!P1 VIADD R4, R4, 0x1 ;  /* 0x0000000104049836 */ /* 0x000fe20000000000 */
[----:B------:R-:W-:Y:S02]  /*0410*/  ISETP.NE.AND P1, PT, R8, RZ, PT ;  /* 0x000000ff0800720c */ /* 0x000fe40003f25270 */
[----:B------:R-:W-:Y:S02]  /*0420*/  ISETP.GE.U32.AND P0, PT, R0, R11, PT ;  /* 0x0000000b0000720c */ /* 0x000fe40003f06070 */
[----:B------:R-:W-:-:S04]  /*0430*/  LOP3.LUT R0, R15, R8, RZ, 0x3c, !PT ;  /* 0x000000080f007212 */ /* 0x000fc800078e3cff */
[----:B------:R-:W-:Y:S02]  /*0440*/  ISETP.GE.AND P2, PT, R0, RZ, PT ;  /* 0x000000ff0000720c */ /* 0x000fe40003f46270 */
[----:B--2---:R-:W-:-:S05]  /*0450*/  LOP3.LUT R0, R14, 0xf, RZ, 0xc0, !PT ;  /* 0x0000000f0e007812 */ /* 0x004fca00078ec0ff */
[----:B------:R-:W-:Y:S01]  /*0460*/  @P0 VIADD R4, R4, 0x1 ;  /* 0x0000000104040836 */ /* 0x000fe20000000000 */
[----:B------:R-:W-:-:S05]  /*0470*/  ISETP.GT.AND P0, PT, R5, 0x3f, PT ;  /* 0x0000003f0500780c */ /* 0x000fca0003f04270 */
[----:B------:R-:W-:Y:S01]  /*0480*/  @!P2 IMAD.MOV R4, RZ, RZ, -R4 ;  /* 0x000000ffff04a224 */ /* 0x000fe200078e0a04 */
[----:B------:R-:W-:-:S05]  /*0490*/  @!P1 LOP3.LUT R4, RZ, R8, RZ, 0x33, !PT ;  /* 0x00000008ff049212 */ /* 0x000fca00078e33ff */
[----:B------:R-:W-:-:S04]  /*04a0*/  IMAD.MOV R3, RZ, RZ, -R4 ;  /* 0x000000ffff037224 */ /* 0x000fc800078e0a04 */
[----:B------:R-:W-:Y:S01]  /*04b0*/  IMAD R3, R8, R3, R15 ;  /* 0x0000000308037224 */ /* 0x000fe200078e020f */
[----:B------:R-:W-:-:S03]  /*04c0*/  SHF.R.U32.HI R8, RZ, 0x4, R14 ;  /* 0x00000004ff087819 */ /* 0x000fc6000001160e */
[----:B------:R-:W-:Y:S01]  /*04d0*/  IMAD.IADD R3, R2, 0x1, R3 ;  /* 0x0000000102037824 */ /* 0x000fe200078e0203 */
[----:B------:R-:W-:Y:S01]  /*04e0*/  SGXT.U32 R16, R8, 0x3 ;  /* 0x000000030810781a */ /* 0x000fe20000000000 */
[----:B------:R-:W-:Y:S02]  /*04f0*/  IMAD.SHL.U32 R8, R4, 0x200, RZ ;  /* 0x0000020004087824 */ /* 0x000fe400078e00ff */
[----:B------:R-:W-:Y:S01]  /*0500*/  IMAD R2, R3, 0x10, R0 ;  /* 0x0000001003027824 */ /* 0x000fe200078e0200 */
[----:B------:R-:W-:-:S04]  /*0510*/  LOP3.LUT R0, R16, 0x30, RZ, 0xfc, !PT ;  /* 0x0000003010007812 */ /* 0x000fc800078efcff */
[----:B------:R0:W-:Y:S04]  /*0520*/  STL [R1+0xd64], R2 ;  /* 0x000d640201007387 */ /* 0x0001e80000100800 */
[----:B------:R0:W-:Y:S01]  /*0530*/  STL [R1+0x4fc], R8 ;  /* 0x0004fc0801007387 */ /* 0x0001e20000100800 */
[----:B------:R-:W-:Y:S05]  /*0540*/  @P0 BRA `(.L_x_0) ;  /* 0x0000000400040947 */ /* 0x000fea0003800000 */
[----:B------:R-:W-:Y:S01]  /*0550*/  IMAD.SHL.U32 R0, R14, 0x10, RZ ;  /* 0x000000100e007824 */ /* 0x000fe200078e00ff */
[----:B------:R1:W-:Y:S01]  /*0560*/  STL [R1+0x270], RZ ;  /* 0x000270ff01007387 */ /* 0x0003e20000100800 */
[----:B------:R-:W-:Y:S02]  /*0570*/  CS2R R4, SRZ ;  /* 0x0000000000047805 */ /* 0x000fe4000001ff00 */
[----:B------:R-:W-:Y:S01]  /*0580*/  CS2R R6, SRZ ;  /* 0x0000000000067805 */ /* 0x000fe2000001ff00 */
[----:B------:R1:W-:Y:S04]  /*0590*/  STL [R1+0xd60], R0 ;  /* 0x000d600001007387 */ /* 0x0003e80000100800 */
[----:B------:R1:W-:Y:S04]  /*05a0*/  STL [R1+0x274], RZ ;  /* 0x000274ff01007387 */ /* 0x0003e80000100800 */
        /* <DEDUP_REMOVED lines=22> */
[----:B------:R1:W-:Y:S04]  /*0710*/  STL [R1], RZ ;  /* 0x000000ff01007387 */ /* 0x0003e80000100800 */
        /* <DEDUP_REMOVED lines=34> */
[----:B------:R1:W-:Y:S01]  /*0940*/  STL [R1+0x28c], RZ ;  /* 0x00028cff01007387 */ /* 0x0003e20000100800 */
[----:B------:R-:W-:Y:S05]  /*0950*/  BRA `(.L_x_1) ;  /* 0x000002f000a47947 */ /* 0x000fea0003800000 */
.L_x_0:
[----:B------:R-:W-:Y:S01]  /*0960*/  IABS R10, R7 ;  /* 0x00000007000a7213 */ /* 0x000fe20000000000 */
[----:B------:R1:W-:Y:S01]  /*0970*/  STL [R1+0xefc], R7 ;  /* 0x000efc0701007387 */ /* 0x0003e20000100800 */
[----:B------:R-:W-:Y:S01]  /*0980*/  LEA.HI R9, R14, R8, RZ, 0x1a ;  /* 0x000000080e097211 */ /* 0x000fe200078fd0ff */
[----:B------:R-:W-:Y:S01]  /*0990*/  ULDC UR6, c[0x0][0x238] ;  /* 0x00008e0000067ab9 */ /* 0x000fe20000000800 */
[----:B------:R-:W2:Y:S01]  /*09a0*/  I2F.RP R4, R10 ;  /* 0x0000000a00047306 */ /* 0x000ea20000209400 */
[----:B------:R-:W-:Y:S01]  /*09b0*/  SHF.R.U32.HI R11, RZ, 0x6, R14 ;  /* 0x00000006ff0b7819 */ /* 0x000fe2000001160e */
[----:B------:R-:W-:Y:S01]  /*09c0*/  ULDC UR4, c[0x0][0x23c] ;  /* 0x00008f0000047ab9 */ /* 0x000fe20000000800 */
[----:B------:R-:W-:Y:S01]  /*09d0*/  VIADD R0, R9, 0x1fe ;  /* 0x000001fe09007836 */ /* 0x000fe20000000000 */
[----:B------:R-:W-:Y:S01]  /*09e0*/  ULDC.64 UR10, c[0x0][0x210] ;  /* 0x00008400000a7ab9 */ /* 0x000fe20000000a00 */
[----:B------:R-:W-:Y:S01]  /*09f0*/  SGXT.U32 R11, R11, 0x1 ;  /* 0x000000010b0b781a */ /* 0x000fe20000000000 */
[----:B------:R-:W-:-:S02]  /*0a00*/  ULDC UR7, c[0x0][0x230] ;  /* 0x00008c0000077ab9 */ /* 0x000fc40000000800 */
[----:B------:R-:W-:Y:S02]  /*0a10*/  IABS R15, R0 ;  /* 0x00000000000f7213 */ /* 0x000fe40000000000 */
[----:B------:R-:W-:Y:S02]  /*0a20*/  LOP3.LUT R11, R8, R11, RZ, 0xfc, !PT ;  /* 0x0000000b080b7212 */ /* 0x000fe400078efcff */
[----:B------:R-:W-:Y:S02]  /*0a30*/  ISETP.GE.AND P2, PT, R0, RZ, PT ;  /* 0x000000ff0000720c */ /* 0x000fe40003f46270 */
[C---:B------:R-:W-:Y:S01]  /*0a40*/  LOP3.LUT R12, R11.reuse, 0x1fc, RZ, 0xfc, !PT ;  /* 0x000001fc0b0c7812 */ /* 0x040fe200078efcff */
[----:B--2---:R-:W2:Y:S01]  /*0a50*/  MUFU.RCP R4, R4 ;  /* 0x0000000400047308 */ /* 0x004ea20000001000 */
[----:B0-----:R-:W-:Y:S02]  /*0a60*/  LOP3.LUT R8, R11, 0x1fa, RZ, 0xfc, !PT ;  /* 0x000001fa0b087812 */ /* 0x001fe400078efcff */
[----:B------:R-:W-:-:S02]  /*0a70*/  IABS R19, R12 ;  /* 0x0000000c00137213 */ /* 0x000fc40000000000 */
[----:B------:R-:W-:Y:S02]  /*0a80*/  IABS R17, R8 ;  /* 0x0000000800117213 */ /* 0x000fe40000000000 */
[C---:B------:R-:W-:Y:S02]  /*0a90*/  LOP3.LUT R14, R11.reuse, 0x1f6, RZ, 0xfc, !PT ;  /* 0x000001f60b0e7812 */ /* 0x040fe400078efcff */
[C---:B------:R-:W-:Y:S02]  /*0aa0*/  LOP3.LUT R16, R11.reuse, 0x1f4, RZ, 0xfc, !PT ;  /* 0x000001f40b107812 */ /* 0x040fe400078efcff */
[----:B------:R-:W-:Y:S02]  /*0ab0*/  ISETP.GE.AND P6, PT, R8, RZ, PT ;  /* 0x000000ff0800720c */ /* 0x000fe40003fc6270 */
[----:B------:R-:W-:Y:S02]  /*0ac0*/  IABS R8, R16 ;  /* 0x0000001000087213 */ /* 0x000fe40000000000 */
[----:B------:R-:W-:Y:S01]  /*0ad0*/  ISETP.GE.AND P1, PT, R12, RZ, PT ;  /* 0x000000ff0c00720c */ /* 0x000fe20003f26270 */
[----:B--2---:R-:W-:Y:S01]  /*0ae0*/  VIADD R2, R4, 0xffffffe ;  /* 0x0ffffffe04027836 */ /* 0x004fe20000000000 */
[----:B------:R-:W-:-:S02]  /*0af0*/  LOP3.LUT R4, R11, 0x1f8, RZ, 0xfc, !PT ;  /* 0x000001f80b047812 */ /* 0x000fc400078efcff */
[----:B------:R-:W-:Y:S01]  /*0b00*/  LOP3.LUT R26, R11, 0x26, RZ, 0xfc, !PT ;  /* 0x000000260b1a7812 */ /* 0x000fe200078efcff */
[----:B------:R0:W2:Y:S01]  /*0b10*/  F2I.FTZ.U32.TRUNC.NTZ R3, R2 ;  /* 0x0000000200037305 */ /* 0x0000a2000021f000 */
[----:B------:R-:W-:Y:S02]  /*0b20*/  IABS R5, R4 ;  /* 0x0000000400057213 */ /* 0x000fe40000000000 */
[----:B------:R-:W-:Y:S01]  /*0b30*/  IABS R27, R26 ;  /* 0x0000001a001b7213 */ /* 0x000fe20000000000 */
[----:B0-----:R-:W-:Y:S02]  /*0b40*/  IMAD.MOV.U32 R2, RZ, RZ, RZ ;  /* 0x000000ffff027224 */ /* 0x001fe400078e00ff */
[----:B--2---:R-:W-:-:S04]  /*0b50*/  IMAD.MOV R13, RZ, RZ, -R3 ;  /* 0x000000ffff0d7224 */ /* 0x004fc800078e0a03 */
[----:B------:R-:W-:-:S04]  /*0b60*/  IMAD R13, R13, R10, RZ ;  /* 0x0000000a0d0d7224 */ /* 0x000fc800078e02ff */
[----:B------:R-:W-:-:S06]  /*0b70*/  IMAD.HI.U32 R13, R3, R13, R2 ;  /* 0x0000000d030d7227 */ /* 0x000fcc00078e0002 */
[----:B------:R-:W-:-:S04]  /*0b80*/  IMAD.HI.U32 R2, R13, R15, RZ ;  /* 0x0000000f0d027227 */ /* 0x000fc800078e00ff */
[----:B------:R-:W-:Y:S02]  /*0b90*/  IMAD.MOV R2, RZ, RZ, -R2 ;  /* 0x000000ffff027224 */ /* 0x000fe400078e0a02 */
[----:B------:R-:W-:-:S04]  /*0ba0*/  IMAD.HI.U32 R0, R13, R5, RZ ;  /* 0x000000050d007227 */ /* 0x000fc800078e00ff */
[----:B------:R-:W-:Y:S02]  /*0bb0*/  IMAD R15, R10, R2, R15 ;  /* 0x000000020a0f7224 */ /* 0x000fe400078e020f */
[----:B------:R-:W-:-:S03]  /*0bc0*/  IMAD.HI.U32 R2, R13, R19, RZ ;  /* 0x000000130d027227 */ /* 0x000fc600078e00ff */
[----:B------:R-:W-:Y:S01]  /*0bd0*/  ISETP.GT.U32.AND P0, PT, R10, R15, PT ;  /* 0x0000000f0a00720c */ /* 0x000fe20003f04070 */
[----:B------:R-:W-:Y:S02]  /*0be0*/  IMAD.MOV R3, RZ, RZ, -R2 ;  /* 0x000000ffff037224 */ /* 0x000fe400078e0a02 */
[----:B------:R-:W-:-:S04]  /*0bf0*/  IMAD.HI.U32 R2, R13, R17, RZ ;  /* 0x000000110d027227 */ /* 0x000fc800078e00ff */
[C---:B------:R-:W-:Y:S01]  /*0c00*/  IMAD R19, R10.reuse, R3, R19 ;  /* 0x000000030a137224 */ /* 0x040fe200078e0213 */
[----:B------:R-:W-:Y:S01]  /*0c10*/  IABS R3, R14 ;  /* 0x0000000e00037213 */ /* 0x000fe20000000000 */
[----:B------:R-:W-:Y:S02]  /*0c20*/  IMAD.MOV R0, RZ, RZ, -R0 ;  /* 0x000000ffff007224 */ /* 0x000fe400078e0a00 */
[----:B------:R-:W-:Y:S01]  /*0c30*/  IMAD.MOV R2, RZ, RZ, -R2 ;  /* 0x000000ffff027224 */ /* 0x000fe200078e0a02 */
[C---:B------:R-:W-:Y:S01]  /*0c40*/  ISETP.GT.U32.AND P5, PT, R10.reuse, R19, PT ;  /* 0x000000130a00720c */ /* 0x040fe20003fa4070 */
[----:B------:R-:W-:Y:S02]  /*0c50*/  @!P0 IMAD.IADD R15, R15, 0x1, -R10 ;  /* 0x000000010f0f8824 */ /* 0x000fe400078e0a0a */
[C---:B------:R-:W-:Y:S02]  /*0c60*/  IMAD R5, R10.reuse, R0, R5 ;  /* 0x000000000a057224 */ /* 0x040fe400078e0205 */
[C---:B------:R-:W-:Y:S01]  /*0c70*/  IMAD R17, R10.reuse, R2, R17 ;  /* 0x000000020a117224 */ /* 0x040fe200078e0211 */
[C---:B------:R-:W-:Y:S01]  /*0c80*/  ISETP.GT.U32.AND P3, PT, R10.reuse, R15, PT ;  /* 0x0000000f0a00720c */ /* 0x040fe20003f64070 */
[----:B------:R-:W-:Y:S01]  /*0c90*/  IMAD.HI.U32 R0, R13, R3, RZ ;  /* 0x000000030d007227 */ /* 0x000fe200078e00ff */
[----:B------:R-:W-:-:S02]  /*0ca0*/  ISETP.GT.U32.AND P0, PT, R10, R5, PT ;  /* 0x000000050a00720c */ /* 0x000fc40003f04070 */
[----:B------:R-:W-:Y:S01]  /*0cb0*/  ISETP.GT.U32.AND P4, PT, R10, R17, PT ;  /* 0x000000110a00720c */ /* 0x000fe20003f84070 */
[----:B------:R-:W-:Y:S01]  /*0cc0*/  IMAD.HI.U32 R28, R13, R27, RZ ;  /* 0x0000001b0d1c7227 */ /* 0x000fe200078e00ff */
[----:B------:R-:W-:-:S03]  /*0cd0*/  LOP3.LUT R2, R11, 0x1f2, RZ, 0xfc, !PT ;  /* 0x000001f20b027812 */ /* 0x000fc600078efcff */
[----:B------:R-:W-:Y:S01]  /*0ce0*/  @!P5 IMAD.IADD R19, R19, 0x1, -R10 ;  /* 0x000000011313d824 */ /* 0x000fe200078e0a0a */
[----:B------:R-:W-:-:S03]  /*0cf0*/  IABS R12, R2 ;  /* 0x00000002000c7213 */ /* 0x000fc60000000000 */
[--C-:B------:R-:W-:Y:S01]  /*0d00*/  @!P3 IMAD.IADD R15, R15, 0x1, -R10.reuse ;  /* 0x000000010f0fb824 */ /* 0x100fe200078e0a0a */
[----:B------:R-:W-:Y:S01]  /*0d10*/  ISETP.GT.U32.AND P5, PT, R10, R19, PT ;  /* 0x000000130a00720c */ /* 0x000fe20003fa4070 */
[----:B------:R-:W-:Y:S01]  /*0d20*/  @!P0 IMAD.IADD R5, R5, 0x1, -R10 ;  /* 0x0000000105058824 */ /* 0x000fe200078e0a0a */
[----:B------:R-:W-:Y:S01]  /*0d30*/  ISETP.GE.AND P3, PT, R4, RZ, PT ;  /* 0x000000ff0400720c */ /* 0x000fe20003f66270 */
[----:B------:R-:W-:Y:S02]  /*0d40*/  IMAD.MOV R4, RZ, RZ, -R0 ;  /* 0x000000ffff047224 */ /* 0x000fe400078e0a00 */
[----:B------:R-:W-:Y:S02]  /*0d50*/  IMAD.MOV.U32 R0, RZ, RZ, R8 ;  /* 0x000000ffff007224 */ /* 0x000fe400078e0008 */
[----:B------:R-:W-:Y:S01]  /*0d60*/  @!P4 IMAD.IADD R17, R17, 0x1, -R10 ;  /* 0x000000011111c824 */ /* 0x000fe200078e0a0a */
[----:B------:R-:W-:Y:S01]  /*0d70*/  ISETP.GE.AND P4, PT, R14, RZ, PT ;  /* 0x000000ff0e00720c */ /* 0x000fe20003f86270 */
[----:B------:R-:W-:-:S02]  /*0d80*/  IMAD R3, R10, R4, R3 ;  /* 0x000000040a037224 */ /* 0x000fc400078e0203 */
[----:B------:R-:W-:Y:S01]  /*0d90*/  IMAD.HI.U32 R4, R13, R0, RZ ;  /* 0x000000000d047227 */ /* 0x000fe200078e00ff */
[----:B------:R-:W-:-:S03]  /*0da0*/  ISETP.GT.U32.AND P0, PT, R10, R17, PT ;  /* 0x000000110a00720c */ /* 0x000fc60003f04070 */
[----:B------:R-:W-:Y:S01]  /*0db0*/  @!P5 IMAD.IADD R19, R19, 0x1, -R10 ;  /* 0x000000011313d824 */ /* 0x000fe200078e0a0a */
[C---:B------:R-:W-:Y:S01]  /*0dc0*/  ISETP.GT.U32.AND P5, PT, R10.reuse, R5, PT ;  /* 0x000000050a00720c */ /* 0x040fe20003fa4070 */
[----:B------:R-:W-:Y:S02]  /*0dd0*/  IMAD.MOV R21, RZ, RZ, -R4 ;  /* 0x000000ffff157224 */ /* 0x000fe400078e0a04 */
[----:B------:R-:W-:Y:S02]  /*0de0*/  IMAD.MOV.U32 R18, RZ, RZ, R15 ;  /* 0x000000ffff127224 */ /* 0x000fe400078e000f */
[C---:B------:R-:W-:Y:S02]  /*0df0*/  IMAD R15, R10.reuse, R21, R0 ;  /* 0x000000150a0f7224 */ /* 0x040fe400078e0200 */
[----:B------:R-:W-:Y:S01]  /*0e00*/  @!P2 IMAD.MOV R18, RZ, RZ, -R18 ;  /* 0x000000ffff12a224 */ /* 0x000fe200078e0a12 */
[----:B------:R-:W-:Y:S01]  /*0e10*/  ISETP.GT.U32.AND P2, PT, R10, R3, PT ;  /* 0x000000030a00720c */ /* 0x000fe20003f44070 */
[----:B------:R-:W-:-:S03]  /*0e20*/  IMAD.HI.U32 R8, R13, R12, RZ ;  /* 0x0000000c0d087227 */ /* 0x000fc600078e00ff */
[----:B------:R0:W-:Y:S01]  /*0e30*/  STL [R1+0x34], R18 ;  /* 0x0000341201007387 */ /* 0x0001e20000100800 */
[----:B------:R-:W-:Y:S01]  /*0e40*/  @!P5 IMAD.IADD R5, R5, 0x1, -R10 ;  /* 0x000000010505d824 */ /* 0x000fe200078e0a0a */
[C---:B------:R-:W-:Y:S01]  /*0e50*/  ISETP.GT.U32.AND P5, PT, R10.reuse, R15, PT ;  /* 0x0000000f0a00720c */ /* 0x040fe20003fa4070 */
[----:B-1----:R-:W-:Y:S02]  /*0e60*/  IMAD.MOV.U32 R7, RZ, RZ, R19 ;  /* 0x000000ffff077224 */ /* 0x002fe400078e0013 */
[----:B------:R-:W-:Y:S01]  /*0e70*/  IMAD.MOV R19, RZ, RZ, -R8 ;  /* 0x000000ffff137224 */ /* 0x000fe200078e0a08 */
[----:B------:R-:W-:Y:S01]  /*0e80*/  LOP3.LUT R8, R11, 0x1f0, RZ, 0xfc, !PT ;  /* 0x000001f00b087812 */ /* 0x000fe200078efcff */
[----:B------:R-:W-:Y:S02]  /*0e90*/  @!P0 IMAD.IADD R17, R17, 0x1, -R10 ;  /* 0x0000000111118824 */ /* 0x000fe400078e0a0a */
[----:B------:R-:W-:Y:S01]  /*0ea0*/  IMAD R12, R10, R19, R12 ;  /* 0x000000130a0c7224 */ /* 0x000fe200078e020c */
[----:B------:R-:W-:Y:S01]  /*0eb0*/  IABS R19, R8 ;  /* 0x0000000800137213 */ /* 0x000fe20000000000 */
[----:B------:R-:W-:-:S02]  /*0ec0*/  IMAD.MOV.U32 R20, RZ, RZ, R17 ;  /* 0x000000ffff147224 */ /* 0x000fc400078e0011 */
[----:B------:R-:W-:Y:S02]  /*0ed0*/  @!P2 IMAD.IADD R3, R3, 0x1, -R10 ;  /* 0x000000010303a824 */ /* 0x000fe400078e0a0a */
[----:B------:R-:W-:Y:S01]  /*0ee0*/  @!P6 IMAD.MOV R20, RZ, RZ, -R20 ;  /* 0x000000ffff14e224 */ /* 0x000fe200078e0a14 */
[C---:B------:R-:W-:Y:S01]  /*0ef0*/  ISETP.GT.U32.AND P6, PT, R10.reuse, R12, PT ;  /* 0x0000000c0a00720c */ /* 0x040fe20003fc4070 */
[----:B------:R-:W-:Y:S01]  /*0f00*/  @!P5 IMAD.IADD R15, R15, 0x1, -R10 ;  /* 0x000000010f0fd824 */ /* 0x000fe200078e0a0a */
[C---:B------:R-:W-:Y:S01]  /*0f10*/  ISETP.GT.U32.AND P2, PT, R10.reuse, R3, PT ;  /* 0x000000030a00720c */ /* 0x040fe20003f44070 */
[----:B------:R-:W-:Y:S02]  /*0f20*/  VIADD R4, R9, 0x1ee ;  /* 0x000001ee09047836 */ /* 0x000fe40000000000 */
[----:B------:R-:W-:Y:S01]  /*0f30*/  @!P1 IMAD.MOV R7, RZ, RZ, -R7 ;  /* 0x000000ffff079224 */ /* 0x000fe200078e0a07 */
[----:B------:R-:W-:Y:S01]  /*0f40*/  ISETP.GT.U32.AND P5, PT, R10, R15, PT ;  /* 0x0000000f0a00720c */ /* 0x000fe20003fa4070 */
[----:B------:R-:W-:Y:S01]  /*0f50*/  IMAD.HI.U32 R0, R13, R19, RZ ;  /* 0x000000130d007227 */ /* 0x000fe200078e00ff */
[----:B------:R-:W-:-:S02]  /*0f60*/  ISETP.GE.AND P0, PT, R4, RZ, PT ;  /* 0x000000ff0400720c */ /* 0x000fc40003f06270 */
[----:B------:R-:W-:Y:S01]  /*0f70*/  IABS R14, R4 ;  /* 0x00000004000e7213 */ /* 0x000fe20000000000 */
[----:B------:R1:W-:Y:S01]  /*0f80*/  STL [R1+0x3c], R7 ;  /* 0x00003c0701007387 */ /* 0x0003e20000100800 */
[----:B------:R-:W-:Y:S01]  /*0f90*/  LOP3.LUT R4, R11, 0x1ec, RZ, 0xfc, !PT ;  /* 0x000001ec0b047812 */ /* 0x000fe200078efcff */
[--C-:B------:R-:W-:Y:S01]  /*0fa0*/  @!P6 IMAD.IADD R12, R12, 0x1, -R10.reuse ;  /* 0x000000010c0ce824 */ /* 0x100fe200078e0a0a */
[----:B------:R-:W-:Y:S01]  /*0fb0*/  ISETP.GE.AND P1, PT, R16, RZ, PT ;  /* 0x000000ff1000720c */ /* 0x000fe20003f26270 */
[--C-:B------:R-:W-:Y:S01]  /*0fc0*/  @!P2 IMAD.IADD R3, R3, 0x1, -R10.reuse ;  /* 0x000000010303a824 */ /* 0x100fe200078e0a0a */
[----:B0-----:R-:W-:Y:S01]  /*0fd0*/  IABS R18, R4 ;  /* 0x0000000400127213 */ /* 0x001fe20000000000 */
[----:B------:R-:W-:Y:S01]  /*0fe0*/  STL [R1+0x40], R20 ;  /* 0x0000401401007387 */ /* 0x000fe20000100800 */
[----:B------:R-:W-:Y:S01]  /*0ff0*/  ISETP.GT.U32.AND P6, PT, R10, R12, PT ;  /* 0x0000000c0a00720c */ /* 0x000fe20003fc4070 */
[----:B------:R-:W-:Y:S01]  /*1000*/  @!P5 IMAD.IADD R15, R15, 0x1, -R10 ;  /* 0x000000010f0fd824 */ /* 0x000fe200078e0a0a */
[----:B------:R-:W-:Y:S01]  /*1010*/  ISETP.GE.AND P5, PT, R4, RZ, PT ;  /* 0x000000ff0400720c */ /* 0x000fe20003fa6270 */
[----:B-1----:R-:W-:Y:S01]  /*1020*/  IMAD.MOV.U32 R7, RZ, RZ, R5 ;  /* 0x000000ffff077224 */ /* 0x002fe200078e0005 */
[----:B------:R-:W-:Y:S01]  /*1030*/  LOP3.LUT R4, R11, 0x1e8, RZ, 0xfc, !PT ;  /* 0x000001e80b047812 */ /* 0x000fe200078efcff */
[----:B------:R-:W-:Y:S01]  /*1040*/  IMAD.MOV R5, RZ, RZ, -R0 ;  /* 0x000000ffff057224 */ /* 0x000fe200078e0a00 */
[----:B------:R-:W-:Y:S01]  /*1050*/  ISETP.GE.AND P2, PT, R8, RZ, PT ;  /* 0x000000ff0800720c */ /* 0x000fe20003f46270 */
[----:B------:R-:W-:Y:S01]  /*1060*/  @!P3 IMAD.MOV R7, RZ, RZ, -R7 ;  /* 0x000000ffff07b224 */ /* 0x000fe200078e0a07 */
[----:B------:R-:W-:Y:S01]  /*1070*/  ISETP.GE.AND P3, PT, R2, RZ, PT ;  /* 0x000000ff0200720c */ /* 0x000fe20003f66270 */
[----:B------:R-:W-:Y:S01]  /*1080*/  IMAD.HI.U32 R0, R13, R14, RZ ;  /* 0x0000000e0d007227 */ /* 0x000fe200078e00ff */
[----:B------:R-:W-:-:S02]  /*1090*/  IABS R17, R4 ;  /* 0x0000000400117213 */ /* 0x000fc40000000000 */
[----:B------:R0:W-:Y:S01]  /*10a0*/  STL [R1+0x44], R7 ;  /* 0x0000440701007387 */ /* 0x0001e20000100800 */
[----:B------:R-:W-:Y:S01]  /*10b0*/  IMAD.HI.U32 R2, R13, R18, RZ ;  /* 0x000000120d027227 */ /* 0x000fe200078e00ff */
[----:B------:R-:W-:-:S03]  /*10c0*/  LOP3.LUT R8, R11, 0x1e6, RZ, 0xfc, !PT ;  /* 0x000001e60b087812 */ /* 0x000fc600078efcff */
[C---:B------:R-:W-:Y:S01]  /*10d0*/  IMAD R19, R10.reuse, R5, R19 ;  /* 0x000000050a137224 */ /* 0x040fe200078e0213 */
[----:B------:R-:W-:Y:S01]  /*10e0*/  IABS R16, R8 ;  /* 0x0000000800107213 */ /* 0x000fe20000000000 */
[----:B------:R-:W-:Y:S02]  /*10f0*/  IMAD.MOV R5, RZ, RZ, -R0 ;  /* 0x000000ffff057224 */ /* 0x000fe400078e0a00 */
[----:B------:R-:W-:Y:S02]  /*1100*/  IMAD.MOV.U32 R0, RZ, RZ, R15 ;  /* 0x000000ffff007224 */ /* 0x000fe400078e000f */
[----:B0-----:R-:W-:Y:S02]  /*1110*/  IMAD.MOV.U32 R7, RZ, RZ, R3 ;  /* 0x000000ffff077224 */ /* 0x001fe400078e0003 */
[----:B------:R-:W-:Y:S01]  /*1120*/  IMAD.MOV R3, RZ, RZ, -R2 ;  /* 0x000000ffff037224 */ /* 0x000fe200078e0a02 */
[----:B------:R-:W-:Y:S01]  /*1130*/  LOP3.LUT R2, R11, 0x1ea, RZ, 0xfc, !PT ;  /* 0x000001ea0b027812 */ /* 0x000fe200078efcff */
[----:B------:R-:W-:Y:S01]  /*1140*/  @!P4 IMAD.MOV R7, RZ, RZ, -R7 ;  /* 0x000000ffff07c224 */ /* 0x000fe200078e0a07 */
[C---:B------:R-:W-:Y:S01]  /*1150*/  ISETP.GT.U32.AND P4, PT, R10.reuse, R19, PT ;  /* 0x000000130a00720c */ /* 0x040fe20003f84070 */
[----:B------:R-:W-:-:S02]  /*1160*/  IMAD R14, R10, R5, R14 ;  /* 0x000000050a0e7224 */ /* 0x000fc400078e020e */
[C---:B------:R-:W-:Y:S01]  /*1170*/  IMAD R18, R10.reuse, R3, R18 ;  /* 0x000000030a127224 */ /* 0x040fe200078e0212 */
[----:B------:R0:W-:Y:S01]  /*1180*/  STL [R1+0x6c], R7 ;  /* 0x00006c0701007387 */ /* 0x0001e20000100800 */
[----:B------:R-:W-:Y:S01]  /*1190*/  @!P1 IMAD.MOV R0, RZ, RZ, -R0 ;  /* 0x000000ffff009224 */ /* 0x000fe200078e0a00 */
[----:B------:R-:W-:Y:S01]  /*11a0*/  ISETP.GT.U32.AND P1, PT, R10, R14, PT ;  /* 0x0000000e0a00720c */ /* 0x000fe20003f24070 */
[--C-:B------:R-:W-:Y:S01]  /*11b0*/  @!P6 IMAD.IADD R12, R12, 0x1, -R10.reuse ;  /* 0x000000010c0ce824 */ /* 0x100fe200078e0a0a */
[----:B------:R-:W-:Y:S01]  /*11c0*/  ISETP.GT.U32.AND P6, PT, R10, R18, PT ;  /* 0x000000120a00720c */ /* 0x000fe20003fc4070 */
[----:B------:R-:W-:Y:S01]  /*11d0*/  IMAD.HI.U32 R15, R13, R17, RZ ;  /* 0x000000110d0f7227 */ /* 0x000fe200078e00ff */
[----:B------:R1:W-:Y:S01]  /*11e0*/  STL [R1+0x78], R0 ;  /* 0x0000780001007387 */ /* 0x0003e20000100800 */
[----:B------:R-:W-:Y:S02]  /*11f0*/  LOP3.LUT R3, R11, 0x1e4, RZ, 0xfc, !PT ;  /* 0x000001e40b037812 */ /* 0x000fe400078efcff */
[----:B------:R-:W-:Y:S01]  /*1200*/  @!P4 IMAD.IADD R19, R19, 0x1, -R10 ;  /* 0x000000011313c824 */ /* 0x000fe200078e0a0a */
[----:B------:R-:W-:Y:S01]  /*1210*/  ISETP.GE.AND P4, PT, R2, RZ, PT ;  /* 0x000000ff0200720c */ /* 0x000fe20003f86270 */
[----:B0-----:R-:W-:-:S02]  /*1220*/  IMAD.MOV.U32 R7, RZ, RZ, R12 ;  /* 0x000000ffff077224 */ /* 0x001fc400078e000c */
[----:B------:R-:W-:Y:S02]  /*1230*/  IMAD.MOV R15, RZ, RZ, -R15 ;  /* 0x000000ffff0f7224 */ /* 0x000fe400078e0a0f */
[--C-:B------:R-:W-:Y:S01]  /*1240*/  @!P1 IMAD.IADD R14, R14, 0x1, -R10.reuse ;  /* 0x000000010e0e9824 */ /* 0x100fe200078e0a0a */
[----:B-1----:R-:W-:Y:S01]  /*1250*/  IABS R0, R2 ;  /* 0x0000000200007213 */ /* 0x002fe20000000000 */
[----:B------:R-:W-:Y:S01]  /*1260*/  @!P6 IMAD.IADD R18, R18, 0x1, -R10 ;  /* 0x000000011212e824 */ /* 0x000fe200078e0a0a */
[C---:B------:R-:W-:Y:S01]  /*1270*/  ISETP.GT.U32.AND P1, PT, R10.reuse, R19, PT ;  /* 0x000000130a00720c */ /* 0x040fe20003f24070 */
[----:B------:R-:W-:Y:S01]  /*1280*/  @!P3 IMAD.MOV R7, RZ, RZ, -R7 ;  /* 0x000000ffff07b224 */ /* 0x000fe200078e0a07 */
[C---:B------:R-:W-:Y:S01]  /*1290*/  ISETP.GT.U32.AND P3, PT, R10.reuse, R14, PT ;  /* 0x0000000e0a00720c */ /* 0x040fe20003f64070 */
[----:B------:R-:W-:Y:S01]  /*12a0*/  IMAD.HI.U32 R5, R13, R0, RZ ;  /* 0x000000000d057227 */ /* 0x000fe200078e00ff */
[C---:B------:R-:W-:Y:S02]  /*12b0*/  ISETP.GT.U32.AND P6, PT, R10.reuse, R18, PT ;  /* 0x000000120a00720c */ /* 0x040fe40003fc4070 */
[----:B------:R-:W-:Y:S01]  /*12c0*/  IABS R2, R3 ;  /* 0x0000000300027213 */ /* 0x000fe20000000000 */
[----:B------:R-:W-:Y:S01]  /*12d0*/  IMAD.MOV R5, RZ, RZ, -R5 ;  /* 0x000000ffff057224 */ /* 0x000fe200078e0a05 */
[----:B------:R0:W-:Y:S01]  /*12e0*/  STL [R1+0xd4], R7 ;  /* 0x0000d40701007387 */ /* 0x0001e20000100800 */
[C---:B------:R-:W-:Y:S01]  /*12f0*/  IMAD R17, R10.reuse, R15, R17 ;  /* 0x0000000f0a117224 */ /* 0x040fe200078e0211 */
[----:B------:R-:W-:Y:S01]  /*1300*/  LOP3.LUT R15, R11, 0x1e0, RZ, 0xfc, !PT ;  /* 0x000001e00b0f7812 */ /* 0x000fe200078efcff */
[----:B------:R-:W-:-:S02]  /*1310*/  IMAD R0, R10, R5, R0 ;  /* 0x000000050a007224 */ /* 0x000fc400078e0200 */
[----:B------:R-:W-:Y:S02]  /*1320*/  @!P1 IMAD.IADD R19, R19, 0x1, -R10 ;  /* 0x0000000113139824 */ /* 0x000fe400078e0a0a */
[----:B------:R-:W-:Y:S01]  /*1330*/  IMAD.HI.U32 R5, R13, R16, RZ ;  /* 0x000000100d057227 */ /* 0x000fe200078e00ff */
[----:B------:R-:W-:-:S03]  /*1340*/  ISETP.GT.U32.AND P1, PT, R10, R0, PT ;  /* 0x000000000a00720c */ /* 0x000fc60003f24070 */
[----:B0-----:R-:W-:Y:S01]  /*1350*/  IMAD.MOV.U32 R7, RZ, RZ, R19 ;  /* 0x000000ffff077224 */ /* 0x001fe200078e0013 */
[----:B------:R-:W-:Y:S01]  /*1360*/  IABS R19, R15 ;  /* 0x0000000f00137213 */ /* 0x000fe20000000000 */
[----:B------:R-:W-:-:S04]  /*1370*/  IMAD.HI.U32 R12, R13, R2, RZ ;  /* 0x000000020d0c7227 */ /* 0x000fc800078e00ff */
[----:B------:R-:W-:Y:S02]  /*1380*/  IMAD.MOV R5, RZ, RZ, -R5 ;  /* 0x000000ffff057224 */ /* 0x000fe400078e0a05 */
[--C-:B------:R-:W-:Y:S01]  /*1390*/  @!P3 IMAD.IADD R14, R14, 0x1, -R10.reuse ;  /* 0x000000010e0eb824 */ /* 0x100fe200078e0a0a */
[----:B------:R-:W-:Y:S01]  /*13a0*/  ISETP.GE.AND P3, PT, R4, RZ, PT ;  /* 0x000000ff0400720c */ /* 0x000fe20003f66270 */
[----:B------:R-:W-:Y:S01]  /*13b0*/  @!P6 IMAD.IADD R18, R18, 0x1, -R10 ;  /* 0x000000011212e824 */ /* 0x000fe200078e0a0a */
[C---:B------:R-:W-:Y:S01]  /*13c0*/  ISETP.GT.U32.AND P6, PT, R10.reuse, R17, PT ;  /* 0x000000110a00720c */ /* 0x040fe20003fc4070 */
[----:B------:R-:W-:Y:S02]  /*13d0*/  @!P2 IMAD.MOV R7, RZ, RZ, -R7 ;  /* 0x000000ffff07a224 */ /* 0x000fe400078e0a07 */
[----:B------:R-:W-:Y:S02]  /*13e0*/  IMAD.MOV R12, RZ, RZ, -R12 ;  /* 0x000000ffff0c7224 */ /* 0x000fe400078e0a0c */
[----:B------:R-:W-:Y:S01]  /*13f0*/  IMAD R16, R10, R5, R16 ;  /* 0x000000050a107224 */ /* 0x000fe200078e0210 */
[----:B------:R0:W-:Y:S01]  /*1400*/  STL [R1+0xd8], R7 ;  /* 0x0000d80701007387 */ /* 0x0001e20000100800 */
[----:B------:R-:W-:-:S02]  /*1410*/  IMAD.MOV.U32 R20, RZ, RZ, R14 ;  /* 0x000000ffff147224 */ /* 0x000fc400078e000e */
[C---:B------:R-:W-:Y:S01]  /*1420*/  IMAD R2, R10.reuse, R12, R2 ;  /* 0x0000000c0a027224 */ /* 0x040fe200078e0202 */
[----:B------:R-:W-:Y:S01]  /*1430*/  LOP3.LUT R12, R11, 0x1e2, RZ, 0xfc, !PT ;  /* 0x000001e20b0c7812 */ /* 0x000fe200078efcff */
[----:B------:R-:W-:Y:S01]  /*1440*/  @!P0 IMAD.MOV R20, RZ, RZ, -R20 ;  /* 0x000000ffff148224 */ /* 0x000fe200078e0a14 */
[----:B------:R-:W-:Y:S01]  /*1450*/  ISETP.GT.U32.AND P0, PT, R10, R16, PT ;  /* 0x000000100a00720c */ /* 0x000fe20003f04070 */
[--C-:B------:R-:W-:Y:S01]  /*1460*/  @!P1 IMAD.IADD R0, R0, 0x1, -R10.reuse ;  /* 0x0000000100009824 */ /* 0x100fe200078e0a0a */
[----:B------:R-:W-:Y:S01]  /*1470*/  IABS R4, R12 ;  /* 0x0000000c00047213 */ /* 0x000fe20000000000 */
[----:B------:R-:W-:Y:S01]  /*1480*/  @!P6 IMAD.IADD R17, R17, 0x1, -R10 ;  /* 0x000000011111e824 */ /* 0x000fe200078e0a0a */
[----:B------:R-:W-:Y:S01]  /*1490*/  STL [R1+0xdc], R20 ;  /* 0x0000dc1401007387 */ /* 0x000fe20000100800 */
[----:B0-----:R-:W-:Y:S01]  /*14a0*/  IMAD.MOV.U32 R7, RZ, RZ, R18 ;  /* 0x000000ffff077224 */ /* 0x001fe200078e0012 */
[C---:B------:R-:W-:Y:S01]  /*14b0*/  ISETP.GT.U32.AND P2, PT, R10.reuse, R0, PT ;  /* 0x000000000a00720c */ /* 0x040fe20003f44070 */
[----:B------:R-:W-:Y:S01]  /*14c0*/  IMAD.HI.U32 R14, R13, R4, RZ ;  /* 0x000000040d0e7227 */ /* 0x000fe200078e00ff */
[----:B------:R-:W-:-:S03]  /*14d0*/  ISETP.GT.U32.AND P6, PT, R10, R17, PT ;  /* 0x000000110a00720c */ /* 0x000fc60003fc4070 */
[----:B------:R-:W-:Y:S01]  /*14e0*/  @!P5 IMAD.MOV R7, RZ, RZ, -R7 ;  /* 0x000000ffff07d224 */ /* 0x000fe200078e0a07 */
[----:B------:R-:W-:Y:S01]  /*14f0*/  ISETP.GT.U32.AND P5, PT, R10, R2, PT ;  /* 0x000000020a00720c */ /* 0x000fe20003fa4070 */
[----:B------:R-:W-:Y:S01]  /*1500*/  @!P0 IMAD.IADD R16, R16, 0x1, -R10 ;  /* 0x0000000110108824 */ /* 0x000fe200078e0a0a */
[----:B------:R-:W-:Y:S01]  /*1510*/  ISETP.GE.AND P0, PT, R3, RZ, PT ;  /* 0x000000ff0300720c */ /* 0x000fe20003f06270 */
[----:B------:R-:W-:Y:S01]  /*1520*/  IMAD.MOV R14, RZ, RZ, -R14 ;  /* 0x000000ffff0e7224 */ /* 0x000fe200078e0a0e */
[----:B------:R0:W-:Y:S01]  /*1530*/  STL [R1+0x3bc], R7 ;  /* 0x0003bc0701007387 */ /* 0x0001e20000100800 */
[----:B------:R-:W-:Y:S02]  /*1540*/  VIADD R5, R9, 0x1de ;  /* 0x000001de09057836 */ /* 0x000fe40000000000 */
[----:B------:R-:W-:Y:S02]  /*1550*/  IMAD R4, R10, R14, R4 ;  /* 0x0000000e0a047224 */ /* 0x000fe400078e0204 */
[----:B------:R-:W-:Y:S01]  /*1560*/  @!P2 IMAD.IADD R0, R0, 0x1, -R10 ;  /* 0x000000010000a824 */ /* 0x000fe200078e0a0a */
[----:B------:R-:W-:Y:S01]  /*1570*/  ISETP.GE.AND P2, PT, R8, RZ, PT ;  /* 0x000000ff0800720c */ /* 0x000fe20003f46270 */
[----:B------:R-:W-:Y:S01]  /*1580*/  IMAD.HI.U32 R14, R13, R19, RZ ;  /* 0x000000130d0e7227 */ /* 0x000fe200078e00ff */
[----:B------:R-:W-:-:S02]  /*1590*/  ISETP.GE.AND P1, PT, R5, RZ, PT ;  /* 0x000000ff0500720c */ /* 0x000fc40003f26270 */
[----:B------:R-:W-:Y:S01]  /*15a0*/  IABS R5, R5 ;  /* 0x0000000500057213 */ /* 0x000fe20000000000 */
[--C-:B------:R-:W-:Y:S01]  /*15b0*/  @!P5 IMAD.IADD R2, R2, 0x1, -R10.reuse ;  /* 0x000000010202d824 */ /* 0x100fe200078e0a0a */
[C---:B------:R-:W-:Y:S01]  /*15c0*/  ISETP.GT.U32.AND P5, PT, R10.reuse, R16, PT ;  /* 0x000000100a00720c */ /* 0x040fe20003fa4070 */
[----:B------:R-:W-:Y:S01]  /*15d0*/  @!P6 IMAD.IADD R17, R17, 0x1, -R10 ;  /* 0x000000011111e824 */ /* 0x000fe200078e0a0a */
[C---:B------:R-:W-:Y:S01]  /*15e0*/  ISETP.GT.U32.AND P6, PT, R10.reuse, R4, PT ;  /* 0x000000040a00720c */ /* 0x040fe20003fc4070 */
[----:B------:R-:W-:Y:S01]  /*15f0*/  IMAD.MOV R3, RZ, RZ, -R14 ;  /* 0x000000ffff037224 */ /* 0x000fe200078e0a0e */
[C---:B------:R-:W-:Y:S01]  /*1600*/  LOP3.LUT R14, R11.reuse, 0x1dc, RZ, 0xfc, !PT ;  /* 0x000001dc0b0e7812 */ /* 0x040fe200078efcff */
[----:B0-----:R-:W-:Y:S02]  /*1610*/  IMAD.MOV.U32 R7, RZ, RZ, R0 ;  /* 0x000000ffff077224 */ /* 0x001fe400078e0000 */
[C---:B------:R-:W-:Y:S01]  /*1620*/  IMAD R19, R10.reuse, R3, R19 ;  /* 0x000000030a137224 */ /* 0x040fe200078e0213 */
[----:B------:R-:W-:Y:S01]  /*1630*/  LOP3.LUT R3, R11, 0x1da, RZ, 0xfc, !PT ;  /* 0x000001da0b037812 */ /* 0x000fe200078efcff */
[----:B------:R-:W-:Y:S01]  /*1640*/  @!P4 IMAD.MOV R7, RZ, RZ, -R7 ;  /* 0x000000ffff07c224 */ /* 0x000fe200078e0a07 */
[----:B------:R-:W-:Y:S01]  /*1650*/  ISETP.GT.U32.AND P4, PT, R10, R2, PT ;  /* 0x000000020a00720c */ /* 0x000fe20003f84070 */
[----:B------:R-:W-:Y:S01]  /*1660*/  IMAD.HI.U32 R8, R13, R5, RZ ;  /* 0x000000050d087227 */ /* 0x000fe200078e00ff */
[----:B------:R-:W-:-:S02]  /*1670*/  IABS R0, R3 ;  /* 0x0000000300007213 */ /* 0x000fc40000000000 */
[----:B------:R0:W-:Y:S01]  /*1680*/  STL [R1+0x3d8], R7 ;  /* 0x0003d80701007387 */ /* 0x0001e20000100800 */
[----:B------:R-:W-:Y:S01]  /*1690*/  @!P5 IMAD.IADD R16, R16, 0x1, -R10 ;  /* 0x000000011010d824 */ /* 0x000fe200078e0a0a */
[----:B------:R-:W-:Y:S01]  /*16a0*/  ISETP.GT.U32.AND P5, PT, R10, R19, PT ;  /* 0x000000130a00720c */ /* 0x000fe20003fa4070 */
[----:B------:R-:W-:Y:S02]  /*16b0*/  IMAD.MOV R8, RZ, RZ, -R8 ;  /* 0x000000ffff087224 */ /* 0x000fe400078e0a08 */
[----:B------:R-:W-:Y:S02]  /*16c0*/  @!P6 IMAD.IADD R4, R4, 0x1, -R10 ;  /* 0x000000010404e824 */ /* 0x000fe400078e0a0a */
[----:B------:R-:W-:Y:S01]  /*16d0*/  @!P3 IMAD.MOV R17, RZ, RZ, -R17 ;  /* 0x000000ffff11b224 */ /* 0x000fe200078e0a11 */
[----:B------:R-:W-:Y:S01]  /*16e0*/  ISETP.GE.AND P3, PT, R12, RZ, PT ;  /* 0x000000ff0c00720c */ /* 0x000fe20003f66270 */
[C---:B------:R-:W-:Y:S01]  /*16f0*/  IMAD R5, R10.reuse, R8, R5 ;  /* 0x000000080a057224 */ /* 0x040fe200078e0205 */
[----:B------:R-:W-:Y:S01]  /*1700*/  IABS R8, R14 ;  /* 0x0000000e00087213 */ /* 0x000fe20000000000 */
[----:B0-----:R-:W-:Y:S01]  /*1710*/  IMAD.MOV.U32 R7, RZ, RZ, R16 ;  /* 0x000000ffff077224 */ /* 0x001fe200078e0010 */
[----:B------:R-:W-:Y:S01]  /*1720*/  ISETP.GT.U32.AND P6, PT, R10, R4, PT ;  /* 0x000000040a00720c */ /* 0x000fe20003fc4070 */
[--C-:B------:R-:W-:Y:S01]  /*1730*/  @!P4 IMAD.IADD R2, R2, 0x1, -R10.reuse ;  /* 0x000000010202c824 */ /* 0x100fe200078e0a0a */
[----:B------:R-:W-:Y:S01]  /*1740*/  STL [R1+0x3c8], R17 ;  /* 0x0003c81101007387 */ /* 0x000fe20000100800 */
[----:B------:R-:W-:Y:S01]  /*1750*/  @!P2 IMAD.MOV R7, RZ, RZ, -R7 ;  /* 0x000000ffff07a224 */ /* 0x000fe200078e0a07 */
[----:B------:R-:W-:Y:S01]  /*1760*/  ISETP.GT.U32.AND P2, PT, R10, R5, PT ;  /* 0x000000050a00720c */ /* 0x000fe20003f44070 */
[----:B------:R-:W-:Y:S01]  /*1770*/  @!P5 IMAD.IADD R19, R19, 0x1, -R10 ;  /* 0x000000011313d824 */ /* 0x000fe200078e0a0a */
[----:B------:R-:W-:Y:S01]  /*1780*/  ISETP.GE.AND P5, PT, R3, RZ, PT ;  /* 0x000000ff0300720c */ /* 0x000fe20003fa6270 */
[----:B------:R-:W-:Y:S01]  /*1790*/  IMAD.HI.U32 R16, R13, R8, RZ ;  /* 0x000000080d107227 */ /* 0x000fe200078e00ff */
[----:B------:R0:W-:Y:S01]  /*17a0*/  STL [R1+0x3d4], R7 ;  /* 0x0003d40701007387 */ /* 0x0001e20000100800 */
[----:B------:R-:W-:-:S02]  /*17b0*/  ISETP.GE.AND P4, PT, R15, RZ, PT ;  /* 0x000000ff0f00720c */ /* 0x000fc40003f86270 */
[----:B------:R-:W-:Y:S01]  /*17c0*/  IMAD.HI.U32 R12, R13, R0, RZ ;  /* 0x000000000d0c7227 */ /* 0x000fe200078e00ff */
[----:B------:R-:W-:-:S03]  /*17d0*/  LOP3.LUT R15, R11, 0x1d2, RZ, 0xfc, !PT ;  /* 0x000001d20b0f7812 */ /* 0x000fc600078efcff */
[----:B------:R-:W-:Y:S02]  /*17e0*/  IMAD.MOV R16, RZ, RZ, -R16 ;  /* 0x000000ffff107224 */ /* 0x000fe400078e0a10 */
[----:B------:R-:W-:Y:S01]  /*17f0*/  @!P6 IMAD.IADD R4, R4, 0x1, -R10 ;  /* 0x000000010404e824 */ /* 0x000fe200078e0a0a */
[----:B------:R-:W-:Y:S01]  /*1800*/  ISETP.GE.AND P6, PT, R14, RZ, PT ;  /* 0x000000ff0e00720c */ /* 0x000fe20003fc6270 */
[----:B0-----:R-:W-:Y:S01]  /*1810*/  IMAD.MOV.U32 R7, RZ, RZ, R2 ;  /* 0x000000ffff077224 */ /* 0x001fe200078e0002 */
[C---:B------:R-:W-:Y:S01]  /*1820*/  LOP3.LUT R2, R11.reuse, 0x1d8, RZ, 0xfc, !PT ;  /* 0x000001d80b027812 */ /* 0x040fe200078efcff */
[----:B------:R-:W-:Y:S01]  /*1830*/  IMAD.MOV R12, RZ, RZ, -R12 ;  /* 0x000000ffff0c7224 */ /* 0x000fe200078e0a0c */
[C---:B------:R-:W-:Y:S01]  /*1840*/  LOP3.LUT R14, R11.reuse, 0x1d4, RZ, 0xfc, !PT ;  /* 0x000001d40b0e7812 */ /* 0x040fe200078efcff */
[----:B------:R-:W-:Y:S01]  /*1850*/  @!P0 IMAD.MOV R7, RZ, RZ, -R7 ;  /* 0x000000ffff078224 */ /* 0x000fe200078e0a07 */
[C---:B------:R-:W-:Y:S01]  /*1860*/  ISETP.GT.U32.AND P0, PT, R10.reuse, R19, PT ;  /* 0x000000130a00720c */ /* 0x040fe20003f04070 */
[C---:B------:R-:W-:Y:S01]  /*1870*/  IMAD R3, R10.reuse, R16, R8 ;  /* 0x000000100a037224 */ /* 0x040fe200078e0208 */
[----:B------:R-:W-:Y:S01]  /*1880*/  LOP3.LUT R8, R11, 0x1d6, RZ, 0xfc, !PT ;  /* 0x000001d60b087812 */ /* 0x000fe200078efcff */
[C---:B------:R-:W-:Y:S01]  /*1890*/  IMAD R0, R10.reuse, R12, R0 ;  /* 0x0000000c0a007224 */ /* 0x040fe200078e0200 */
[----:B------:R-:W-:Y:S01]  /*18a0*/  IABS R12, R2 ;  /* 0x00000002000c7213 */ /* 0x000fe20000000000 */
[----:B------:R-:W-:Y:S01]  /*18b0*/  @!P3 IMAD.MOV R4, RZ, RZ, -R4 ;  /* 0x000000ffff04b224 */ /* 0x000fe200078e0a04 */
[C---:B------:R-:W-:Y:S01]  /*18c0*/  ISETP.GT.U32.AND P3, PT, R10.reuse, R3, PT ;  /* 0x000000030a00720c */ /* 0x040fe20003f64070 */
[--C-:B------:R-:W-:Y:S01]  /*18d0*/  @!P2 IMAD.IADD R5, R5, 0x1, -R10.reuse ;  /* 0x000000010505a824 */ /* 0x100fe200078e0a0a */
[----:B------:R-:W-:Y:S01]  /*18e0*/  IABS R16, R8 ;  /* 0x0000000800107213 */ /* 0x000fe20000000000 */
[----:B------:R-:W-:Y:S01]  /*18f0*/  IMAD.HI.U32 R17, R13, R12, RZ ;  /* 0x0000000c0d117227 */ /* 0x000fe200078e00ff */
[----:B------:R-:W-:Y:S02]  /*1900*/  STL [R1+0x3cc], R7 ;  /* 0x0003cc0701007387 */ /* 0x000fe40000100800 */
[C---:B------:R-:W-:Y:S01]  /*1910*/  ISETP.GT.U32.AND P2, PT, R10.reuse, R5, PT ;  /* 0x000000050a00720c */ /* 0x040fe20003f44070 */
[----:B------:R-:W-:Y:S01]  /*1920*/  @!P0 IMAD.IADD R19, R19, 0x1, -R10 ;  /* 0x0000000113138824 */ /* 0x000fe200078e0a0a */
[----:B------:R-:W-:Y:S01]  /*1930*/  ISETP.GT.U32.AND P0, PT, R10, R0, PT ;  /* 0x000000000a00720c */ /* 0x000fe20003f04070 */
[----:B------:R-:W-:Y:S01]  /*1940*/  IMAD.MOV R17, RZ, RZ, -R17 ;  /* 0x000000ffff117224 */ /* 0x000fe200078e0a11 */
[----:B------:R0:W-:Y:S01]  /*1950*/  STL [R1+0x3d0], R4 ;  /* 0x0003d00401007387 */ /* 0x0001e20000100800 */
[----:B------:R-:W-:-:S02]  /*1960*/  IMAD.MOV.U32 R20, RZ, RZ, R19 ;  /* 0x000000ffff147224 */ /* 0x000fc400078e0013 */
[----:B------:R-:W-:Y:S02]  /*1970*/  @!P3 IMAD.IADD R3, R3, 0x1, -R10 ;  /* 0x000000010303b824 */ /* 0x000fe400078e0a0a */
[C---:B------:R-:W-:Y:S02]  /*1980*/  IMAD R12, R10.reuse, R17, R12 ;  /* 0x000000110a0c7224 */ /* 0x040fe400078e020c */
[----:B------:R-:W-:Y:S01]  /*1990*/  IMAD.HI.U32 R17, R13, R16, RZ ;  /* 0x000000100d117227 */ /* 0x000fe200078e00ff */
[----:B------:R-:W-:Y:S02]  /*19a0*/  ISETP.GT.U32.AND P3, PT, R10, R3, PT ;  /* 0x000000030a00720c */ /* 0x000fe40003f64070 */
[----:B0-----:R-:W-:Y:S01]  /*19b0*/  IABS R4, R14 ;  /* 0x0000000e00047213 */ /* 0x001fe20000000000 */
[----:B------:R-:W-:Y:S02]  /*19c0*/  @!P0 IMAD.IADD R0, R0, 0x1, -R10 ;  /* 0x0000000100008824 */ /* 0x000fe400078e0a0a */
[----:B------:R-:W-:Y:S01]  /*19d0*/  @!P4 IMAD.MOV R20, RZ, RZ, -R20 ;  /* 0x000000ffff14c224 */ /* 0x000fe200078e0a14 */
[C---:B------:R-:W-:Y:S01]  /*19e0*/  ISETP.GT.U32.AND P4, PT, R10.reuse, R12, PT ;  /* 0x0000000c0a00720c */ /* 0x040fe20003f84070 */
[----:B------:R-:W-:Y:S01]  /*19f0*/  @!P2 IMAD.IADD R5, R5, 0x1, -R10 ;  /* 0x000000010505a824 */ /* 0x000fe200078e0a0a */
[----:B------:R-:W-:Y:S01]  /*1a00*/  ISETP.GT.U32.AND P0, PT, R10, R0, PT ;  /* 0x000000000a00720c */ /* 0x000fe20003f04070 */
[----:B------:R-:W-:Y:S01]  /*1a10*/  IMAD.HI.U32 R18, R13, R4, RZ ;  /* 0x000000040d127227 */ /* 0x000fe200078e00ff */
[----:B------:R0:W-:Y:S01]  /*1a20*/  STL [R1+0x3c4], R20 ;  /* 0x0003c41401007387 */ /* 0x0001e20000100800 */
[----:B------:R-:W-:-:S02]  /*1a30*/  ISETP.GE.AND P2, PT, R2, RZ, PT ;  /* 0x000000ff0200720c */ /* 0x000fc40003f46270 */
[----:B------:R-:W-:Y:S01]  /*1a40*/  IMAD.MOV R17, RZ, RZ, -R17 ;  /* 0x000000ffff117224 */ /* 0x000fe200078e0a11 */
[----:B------:R-:W-:Y:S01]  /*1a50*/  IABS R2, R15 ;  /* 0x0000000f00027213 */ /* 0x000fe20000000000 */
[----:B------:R-:W-:Y:S02]  /*1a60*/  IMAD.MOV.U32 R7, RZ, RZ, R5 ;  /* 0x000000ffff077224 */ /* 0x000fe400078e0005 */
[----:B------:R-:W-:Y:S02]  /*1a70*/  IMAD.MOV R18, RZ, RZ, -R18 ;  /* 0x000000ffff127224 */ /* 0x000fe400078e0a12 */
[----:B------:R-:W-:Y:S01]  /*1a80*/  @!P3 IMAD.IADD R3, R3, 0x1, -R10 ;  /* 0x000000010303b824 */ /* 0x000fe200078e0a0a */
[----:B------:R-:W-:Y:S01]  /*1a90*/  ISETP.GE.AND P3, PT, R14, RZ, PT ;  /* 0x000000ff0e00720c */ /* 0x000fe20003f66270 */
[C---:B------:R-:W-:Y:S02]  /*1aa0*/  IMAD R5, R10.reuse, R17, R16 ;  /* 0x000000110a057224 */ /* 0x040fe400078e0210 */
[----:B------:R-:W-:-:S02]  /*1ab0*/  IMAD R4, R10, R18, R4 ;  /* 0x000000120a047224 */ /* 0x000fc400078e0204 */
[--C-:B------:R-:W-:Y:S01]  /*1ac0*/  @!P0 IMAD.IADD R0, R0, 0x1, -R10.reuse ;  /* 0x0000000100008824 */ /* 0x100fe200078e0a0a */
[----:B------:R-:W-:Y:S01]  /*1ad0*/  ISETP.GT.U32.AND P0, PT, R10, R5, PT ;  /* 0x000000050a00720c */ /* 0x000fe20003f04070 */
[----:B0-----:R-:W-:Y:S02]  /*1ae0*/  IMAD.MOV.U32 R20, RZ, RZ, R3 ;  /* 0x000000ffff147224 */ /* 0x001fe400078e0003 */
[----:B------:R-:W-:Y:S02]  /*1af0*/  @!P4 IMAD.IADD R12, R12, 0x1, -R10 ;  /* 0x000000010c0cc824 */ /* 0x000fe400078e0a0a */
[----:B------:R-:W-:Y:S01]  /*1b00*/  @!P6 IMAD.MOV R20, RZ, RZ, -R20 ;  /* 0x000000ffff14e224 */ /* 0x000fe200078e0a14 */
[C---:B------:R-:W-:Y:S01]  /*1b10*/  ISETP.GT.U32.AND P6, PT, R10.reuse, R4, PT ;  /* 0x000000040a00720c */ /* 0x040fe20003fc4070 */
[----:B------:R-:W-:Y:S01]  /*1b20*/  IMAD.HI.U32 R19, R13, R2, RZ ;  /* 0x000000020d137227 */ /* 0x000fe200078e00ff */
[----:B------:R-:W-:-:S03]  /*1b30*/  ISETP.GT.U32.AND P4, PT, R10, R12, PT ;  /* 0x0000000c0a00720c */ /* 0x000fc60003f84070 */
[----:B------:R-:W-:Y:S01]  /*1b40*/  @!P1 IMAD.MOV R7, RZ, RZ, -R7 ;  /* 0x000000ffff079224 */ /* 0x000fe200078e0a07 */
[----:B------:R-:W-:Y:S01]  /*1b50*/  ISETP.GE.AND P1, PT, R8, RZ, PT ;  /* 0x000000ff0800720c */ /* 0x000fe20003f26270 */
[----:B------:R-:W-:Y:S01]  /*1b60*/  IMAD.MOV R19, RZ, RZ, -R19 ;  /* 0x000000ffff137224 */ /* 0x000fe200078e0a13 */
[----:B------:R-:W-:Y:S01]  /*1b70*/  LOP3.LUT R8, R11, 0x1d0, RZ, 0xfc, !PT ;  /* 0x000001d00b087812 */ /* 0x000fe200078efcff */
[----:B------:R-:W-:Y:S01]  /*1b80*/  @!P0 IMAD.IADD R5, R5, 0x1, -R10 ;  /* 0x0000000105058824 */ /* 0x000fe200078e0a0a */
[----:B------:R0:W-:Y:S01]  /*1b90*/  STL [R1+0x3c0], R7 ;  /* 0x0003c00701007387 */ /* 0x0001e20000100800 */
[C---:B------:R-:W-:Y:S01]  /*1ba0*/  IMAD R2, R10.reuse, R19, R2 ;  /* 0x000000130a027224 */ /* 0x040fe200078e0202 */
[----:B------:R-:W-:Y:S01]  /*1bb0*/  IABS R3, R8 ;  /* 0x0000000800037213 */ /* 0x000fe20000000000 */
[----:B------:R-:W-:Y:S01]  /*1bc0*/  VIADD R14, R9, 0x1ce ;  /* 0x000001ce090e7836 */ /* 0x000fe20000000000 */
[----:B------:R-:W-:Y:S01]  /*1bd0*/  ISETP.GT.U32.AND P0, PT, R10, R5, PT ;  /* 0x000000050a00720c */ /* 0x000fe20003f04070 */
[--C-:B------:R-:W-:Y:S01]  /*1be0*/  @!P6 IMAD.IADD R4, R4, 0x1, -R10.reuse ;  /* 0x000000010404e824 */ /* 0x100fe200078e0a0a */
[----:B------:R-:W-:Y:S01]  /*1bf0*/  STL [R1+0xf0], R20 ;  /* 0x0000f01401007387 */ /* 0x000fe20000100800 */
[----:B------:R-:W-:Y:S01]  /*1c00*/  @!P4 IMAD.IADD R12, R12, 0x1, -R10 ;  /* 0x000000010c0cc824 */ /* 0x000fe200078e0a0a */
[----:B------:R-:W-:Y:S01]  /*1c10*/  ISETP.GT.U32.AND P4, PT, R10, R2, PT ;  /* 0x000000020a00720c */ /* 0x000fe20003f84070 */
[----:B0-----:R-:W-:Y:S01]  /*1c20*/  IMAD.MOV.U32 R7, RZ, RZ, R0 ;  /* 0x000000ffff077224 */ /* 0x001fe200078e0000 */
[----:B------:R-:W-:-:S02]  /*1c30*/  IABS R17, R14 ;  /* 0x0000000e00117213 */ /* 0x000fc40000000000 */
[----:B------:R-:W-:Y:S01]  /*1c40*/  ISETP.GT.U32.AND P6, PT, R10, R4, PT ;  /* 0x000000040a00720c */ /* 0x000fe20003fc4070 */
[----:B------:R-:W-:Y:S01]  /*1c50*/  @!P5 IMAD.MOV R7, RZ, RZ, -R7 ;  /* 0x000000ffff07d224 */ /* 0x000fe200078e0a07 */
[----:B------:R-:W-:Y:S01]  /*1c60*/  ISETP.GE.AND P5, PT, R14, RZ, PT ;  /* 0x000000ff0e00720c */ /* 0x000fe20003fa6270 */
[----:B------:R-:W-:Y:S01]  /*1c70*/  IMAD.HI.U32 R14, R13, R3, RZ ;  /* 0x000000030d0e7227 */ /* 0x000fe200078e00ff */
[----:B------:R-:W-:Y:S02]  /*1c80*/  LOP3.LUT R0, R11, 0x1cc, RZ, 0xfc, !PT ;  /* 0x000001cc0b007812 */ /* 0x000fe400078efcff */
[----:B------:R0:W-:Y:S01]  /*1c90*/  STL [R1+0xf4], R7 ;  /* 0x0000f40701007387 */ /* 0x0001e20000100800 */
[----:B------:R-:W-:Y:S01]  /*1ca0*/  IMAD.MOV R14, RZ, RZ, -R14 ;  /* 0x000000ffff0e7224 */ /* 0x000fe200078e0a0e */
[----:B------:R-:W-:Y:S01]  /*1cb0*/  IABS R16, R0 ;  /* 0x0000000000107213 */ /* 0x000fe20000000000 */
[----:B------:R-:W-:Y:S01]  /*1cc0*/  @!P0 IMAD.IADD R5, R5, 0x1, -R10 ;  /* 0x0000000105058824 */ /* 0x000fe200078e0a0a */
[----:B------:R-:W-:Y:S01]  /*1cd0*/  ISETP.GE.AND P0, PT, R8, RZ, PT ;  /* 0x000000ff0800720c */ /* 0x000fe20003f06270 */
[----:B------:R-:W-:-:S02]  /*1ce0*/  IMAD R3, R10, R14, R3 ;  /* 0x0000000e0a037224 */ /* 0x000fc400078e0203 */
[--C-:B------:R-:W-:Y:S02]  /*1cf0*/  @!P4 IMAD.IADD R2, R2, 0x1, -R10.reuse ;  /* 0x000000010202c824 */ /* 0x100fe400078e0a0a */
[----:B------:R-:W-:Y:S01]  /*1d00*/  @!P6 IMAD.IADD R4, R4, 0x1, -R10 ;  /* 0x000000010404e824 */ /* 0x000fe200078e0a0a */
[C---:B------:R-:W-:Y:S01]  /*1d10*/  ISETP.GT.U32.AND P6, PT, R10.reuse, R3, PT ;  /* 0x000000030a00720c */ /* 0x040fe20003fc4070 */
[----:B0-----:R-:W-:Y:S01]  /*1d20*/  IMAD.MOV.U32 R7, RZ, RZ, R12 ;  /* 0x000000ffff077224 */ /* 0x001fe200078e000c */
[----:B------:R-:W-:Y:S01]  /*1d30*/  ISETP.GT.U32.AND P4, PT, R10, R2, PT ;  /* 0x000000020a00720c */ /* 0x000fe20003f84070 */
[----:B------:R-:W-:-:S04]  /*1d40*/  IMAD.HI.U32 R12, R13, R17, RZ ;  /* 0x000000110d0c7227 */ /* 0x000fc800078e00ff */
[----:B------:R-:W-:Y:S02]  /*1d50*/  IMAD.MOV R12, RZ, RZ, -R12 ;  /* 0x000000ffff0c7224 */ /* 0x000fe400078e0a0c */
[----:B------:R-:W-:Y:S01]  /*1d60*/  IMAD.MOV.U32 R18, RZ, RZ, R5 ;  /* 0x000000ffff127224 */ /* 0x000fe200078e0005 */
[----:B------:R-:W-:Y:S01]  /*1d70*/  LOP3.LUT R5, R11, 0x1c6, RZ, 0xfc, !PT ;  /* 0x000001c60b057812 */ /* 0x000fe200078efcff */
[C---:B------:R-:W-:Y:S02]  /*1d80*/  IMAD R17, R10.reuse, R12, R17 ;  /* 0x0000000c0a117224 */ /* 0x040fe400078e0211 */
[----:B------:R-:W-:Y:S01]  /*1d90*/  @!P2 IMAD.MOV R7, RZ, RZ, -R7 ;  /* 0x000000ffff07a224 */ /* 0x000fe200078e0a07 */
[----:B------:R-:W-:Y:S01]  /*1da0*/  ISETP.GE.AND P2, PT, R15, RZ, PT ;  /* 0x000000ff0f00720c */ /* 0x000fe20003f46270 */
[----:B------:R-:W-:Y:S01]  /*1db0*/  IMAD.HI.U32 R15, R13, R16, RZ ;  /* 0x000000100d0f7227 */ /* 0x000fe200078e00ff */
[----:B------:R-:W-:Y:S02]  /*1dc0*/  IABS R14, R5 ;  /* 0x00000005000e7213 */ /* 0x000fe40000000000 */
[----:B------:R0:W-:Y:S01]  /*1dd0*/  STL [R1+0x2b8], R7 ;  /* 0x0002b80701007387 */ /* 0x0001e20000100800 */
[----:B------:R-:W-:Y:S01]  /*1de0*/  @!P1 IMAD.MOV R18, RZ, RZ, -R18 ;  /* 0x000000ffff129224 */ /* 0x000fe200078e0a12 */
[----:B------:R-:W-:Y:S01]  /*1df0*/  ISETP.GT.U32.AND P1, PT, R10, R17, PT ;  /* 0x000000110a00720c */ /* 0x000fe20003f24070 */
[----:B------:R-:W-:-:S02]  /*1e00*/  IMAD.MOV R8, RZ, RZ, -R15 ;  /* 0x000000ffff087224 */ /* 0x000fc400078e0a0f */
[----:B------:R-:W-:Y:S01]  /*1e10*/  @!P6 IMAD.IADD R3, R3, 0x1, -R10 ;  /* 0x000000010303e824 */ /* 0x000fe200078e0a0a */
[----:B------:R1:W-:Y:S01]  /*1e20*/  STL [R1+0xf8], R18 ;  /* 0x0000f81201007387 */ /* 0x0003e20000100800 */
[----:B------:R-:W-:Y:S02]  /*1e30*/  IMAD R16, R10, R8, R16 ;  /* 0x000000080a107224 */ /* 0x000fe400078e0210 */
[----:B------:R-:W-:Y:S02]  /*1e40*/  @!P4 IMAD.IADD R2, R2, 0x1, -R10 ;  /* 0x000000010202c824 */ /* 0x000fe400078e0a0a */
[----:B0-----:R-:W-:Y:S01]  /*1e50*/  IMAD.MOV.U32 R7, RZ, RZ, R4 ;  /* 0x000000ffff077224 */ /* 0x001fe200078e0004 */
[----:B------:R-:W-:Y:S01]  /*1e60*/  LOP3.LUT R4, R11, 0x1ca, RZ, 0xfc, !PT ;  /* 0x000001ca0b047812 */ /* 0x000fe200078efcff */
[----:B------:R-:W-:Y:S01]  /*1e70*/  IMAD.HI.U32 R19, R13, R14, RZ ;  /* 0x0000000e0d137227 */ /* 0x000fe200078e00ff */
[----:B------:R-:W-:Y:S02]  /*1e80*/  ISETP.GT.U32.AND P4, PT, R10, R16, PT ;  /* 0x000000100a00720c */ /* 0x000fe40003f84070 */
[----:B------:R-:W-:Y:S01]  /*1e90*/  IABS R15, R4 ;  /* 0x00000004000f7213 */ /* 0x000fe20000000000 */
[----:B------:R-:W-:Y:S01]  /*1ea0*/  @!P3 IMAD.MOV R7, RZ, RZ, -R7 ;  /* 0x000000ffff07b224 */ /* 0x000fe200078e0a07 */
[----:B------:R-:W-:Y:S01]  /*1eb0*/  ISETP.GE.AND P3, PT, R0, RZ, PT ;  /* 0x000000ff0000720c */ /* 0x000fe20003f66270 */
[----:B------:R-:W-:Y:S01]  /*1ec0*/  @!P1 IMAD.IADD R17, R17, 0x1, -R10 ;  /* 0x0000000111119824 */ /* 0x000fe200078e0a0a */
[----:B------:R-:W-:Y:S01]  /*1ed0*/  ISETP.GT.U32.AND P1, PT, R10, R3, PT ;  /* 0x000000030a00720c */ /* 0x000fe20003f24070 */
[----:B------:R-:W-:Y:S01]  /*1ee0*/  IMAD.HI.U32 R0, R13, R15, RZ ;  /* 0x0000000f0d007227 */ /* 0x000fe200078e00ff */
[C---:B-1----:R-:W-:Y:S01]  /*1ef0*/  LOP3.LUT R18, R11.reuse, 0x1c8, RZ, 0xfc, !PT ;  /* 0x000001c80b127812 */ /* 0x042fe200078efcff */
[----:B------:R0:W-:Y:S01]  /*1f00*/  STL [R1+0x100], R7 ;  /* 0x0001000701007387 */ /* 0x0001e20000100800 */
[----:B------:R-:W-:Y:S01]  /*1f10*/  ISETP.GE.AND P6, PT, R4, RZ, PT ;  /* 0x000000ff0400720c */ /* 0x000fe20003fc6270 */
[----:B------:R-:W-:Y:S01]  /*1f20*/  IMAD.MOV R0, RZ, RZ, -R0 ;  /* 0x000000ffff007224 */ /* 0x000fe200078e0a00 */
[----:B------:R-:W-:Y:S01]  /*1f30*/  IABS R8, R18 ;  /* 0x0000001200087213 */ /* 0x000fe20000000000 */
[----:B------:R-:W-:Y:S01]  /*1f40*/  @!P4 IMAD.IADD R16, R16, 0x1, -R10 ;  /* 0x000000011010c824 */ /* 0x000fe200078e0a0a */
[C---:B------:R-:W-:Y:S01]  /*1f50*/  ISETP.GT.U32.AND P4, PT, R10.reuse, R17, PT ;  /* 0x000000110a00720c */ /* 0x040fe20003f84070 */
[----:B------:R-:W-:Y:S01]  /*1f60*/  IMAD R15, R10, R0, R15 ;  /* 0x000000000a0f7224 */ /* 0x000fe200078e020f */
[----:B------:R-:W-:-:S02]  /*1f70*/  LOP3.LUT R4, R11, 0x1c2, RZ, 0xfc, !PT ;  /* 0x000001c20b047812 */ /* 0x000fc400078efcff */
[----:B------:R-:W-:Y:S01]  /*1f80*/  LOP3.LUT R0, R11, 0x1c4, RZ, 0xfc, !PT ;  /* 0x000001c40b007812 */ /* 0x000fe200078efcff */
[----:B0-----:R-:W-:Y:S01]  /*1f90*/  IMAD.MOV.U32 R7, RZ, RZ, R2 ;  /* 0x000000ffff077224 */ /* 0x001fe200078e0002 */
[----:B------:R-:W-:Y:S01]  /*1fa0*/  IABS R12, R4 ;  /* 0x00000004000c7213 */ /* 0x000fe20000000000 */
[----:B------:R-:W-:-:S04]  /*1fb0*/  IMAD.HI.U32 R2, R13, R8, RZ ;  /* 0x000000080d027227 */ /* 0x000fc800078e00ff */
[----:B------:R-:W-:Y:S01]  /*1fc0*/  @!P1 IMAD.IADD R3, R3, 0x1, -R10 ;  /* 0x0000000103039824 */ /* 0x000fe200078e0a0a */
[C---:B------:R-:W-:Y:S01]  /*1fd0*/  ISETP.GT.U32.AND P1, PT, R10.reuse, R15, PT ;  /* 0x0000000f0a00720c */ /* 0x040fe20003f24070 */
[----:B------:R-:W-:Y:S01]  /*1fe0*/  @!P2 IMAD.MOV R7, RZ, RZ, -R7 ;  /* 0x000000ffff07a224 */ /* 0x000fe200078e0a07 */
[C---:B------:R-:W-:Y:S01]  /*1ff0*/  ISETP.GT.U32.AND P2, PT, R10.reuse, R16, PT ;  /* 0x000000100a00720c */ /* 0x040fe20003f44070 */
[----:B------:R-:W-:Y:S02]  /*2000*/  IMAD.MOV R2, RZ, RZ, -R2 ;  /* 0x000000ffff027224 */ /* 0x000fe400078e0a02 */
[----:B------:R-:W-:Y:S01]  /*2010*/  @!P4 IMAD.IADD R17, R17, 0x1, -R10 ;  /* 0x000000011111c824 */ /* 0x000fe200078e0a0a */
[----:B------:R0:W-:Y:S01]  /*2020*/  STL [R1+0x2b4], R7 ;  /* 0x0002b40701007387 */ /* 0x0001e20000100800 */
[----:B------:R-:W-:Y:S01]  /*2030*/  IMAD R8, R10, R2, R8 ;  /* 0x000000020a087224 */ /* 0x000fe200078e0208 */
[----:B------:R-:W-:Y:S01]  /*2040*/  IABS R2, R0 ;  /* 0x0000000000027213 */ /* 0x000fe20000000000 */
[----:B------:R-:W-:-:S03]  /*2050*/  @!P5 IMAD.MOV R17, RZ, RZ, -R17 ;  /* 0x000000ffff11d224 */ /* 0x000fc600078e0a11 */
[----:B------:R-:W-:Y:S01]  /*2060*/  ISETP.GT.U32.AND P4, PT, R10, R8, PT ;  /* 0x000000080a00720c */ /* 0x000fe20003f84070 */
[--C-:B------:R-:W-:Y:S01]  /*2070*/  @!P1 IMAD.IADD R15, R15, 0x1, -R10.reuse ;  /* 0x000000010f0f9824 */ /* 0x100fe200078e0a0a */
[----:B------:R-:W-:Y:S01]  /*2080*/  ISETP.GE.AND P1, PT, R5, RZ, PT ;  /* 0x000000ff0500720c */ /* 0x000fe20003f26270 */
[----:B------:R-:W-:Y:S01]  /*2090*/  @!P2 IMAD.IADD R16, R16, 0x1, -R10 ;  /* 0x000000011010a824 */ /* 0x000fe200078e0a0a */
[----:B------:R-:W-:Y:S01]  /*20a0*/  ISETP.GE.AND P2, PT, R18, RZ, PT ;  /* 0x000000ff1200720c */ /* 0x000fe20003f46270 */
[----:B0-----:R-:W-:Y:S02]  /*20b0*/  IMAD.MOV.U32 R7, RZ, RZ, R3 ;  /* 0x000000ffff077224 */ /* 0x001fe400078e0003 */
[----:B------:R-:W-:Y:S02]  /*20c0*/  IMAD.MOV R18, RZ, RZ, -R19 ;  /* 0x000000ffff127224 */ /* 0x000fe400078e0a13 */
[----:B------:R-:W-:Y:S01]  /*20d0*/  @!P0 IMAD.MOV R7, RZ, RZ, -R7 ;  /* 0x000000ffff078224 */ /* 0x000fe200078e0a07 */
[C---:B------:R-:W-:Y:S01]  /*20e0*/  ISETP.GT.U32.AND P0, PT, R10.reuse, R15, PT ;  /* 0x0000000f0a00720c */ /* 0x040fe20003f04070 */
[----:B------:R-:W-:-:S02]  /*20f0*/  IMAD R5, R10, R18, R14 ;  /* 0x000000120a057224 */ /* 0x000fc400078e020e */
[----:B------:R-:W-:Y:S01]  /*2100*/  @!P4 IMAD.IADD R8, R8, 0x1, -R10 ;  /* 0x000000010808c824 */ /* 0x000fe200078e0a0a */
[----:B------:R0:W-:Y:S01]  /*2110*/  STL [R1+0x108], R7 ;  /* 0x0001080701007387 */ /* 0x0001e20000100800 */
[C---:B------:R-:W-:Y:S01]  /*2120*/  IMAD.HI.U32 R3, R13.reuse, R12, RZ ;  /* 0x0000000c0d037227 */ /* 0x040fe200078e00ff */
[C---:B------:R-:W-:Y:S02]  /*2130*/  ISETP.GT.U32.AND P5, PT, R10.reuse, R5, PT ;  /* 0x000000050a00720c */ /* 0x040fe40003fa4070 */
[----:B------:R-:W-:Y:S01]  /*2140*/  ISETP.GT.U32.AND P4, PT, R10, R8, PT ;  /* 0x000000080a00720c */ /* 0x000fe20003f84070 */
[----:B------:R-:W-:Y:S01]  /*2150*/  IMAD.HI.U32 R14, R13, R2, RZ ;  /* 0x000000020d0e7227 */ /* 0x000fe200078e00ff */
[----:B------:R-:W-:Y:S03]  /*2160*/  STL [R1+0x10c], R17 ;  /* 0x00010c1101007387 */ /* 0x000fe60000100800 */
[----:B------:R-:W-:-:S02]  /*2170*/  IMAD.MOV R3, RZ, RZ, -R3 ;  /* 0x000000ffff037224 */ /* 0x000fc400078e0a03 */
[----:B------:R-:W-:Y:S02]  /*2180*/  @!P0 IMAD.IADD R15, R15, 0x1, -R10 ;  /* 0x000000010f0f8824 */ /* 0x000fe400078e0a0a */
[----:B0-----:R-:W-:Y:S02]  /*2190*/  IMAD.MOV.U32 R7, RZ, RZ, R16 ;  /* 0x000000ffff077224 */ /* 0x001fe400078e0010 */
[----:B------:R-:W-:Y:S02]  /*21a0*/  IMAD.MOV R14, RZ, RZ, -R14 ;  /* 0x000000ffff0e7224 */ /* 0x000fe400078e0a0e */
[C---:B------:R-:W-:Y:S01]  /*21b0*/  IMAD R12, R10.reuse, R3, R12 ;  /* 0x000000030a0c7224 */ /* 0x040fe200078e020c */
[----:B------:R-:W-:Y:S01]  /*21c0*/  LOP3.LUT R3, R11, 0x1bc, RZ, 0xfc, !PT ;  /* 0x000001bc0b037812 */ /* 0x000fe200078efcff */
[----:B------:R-:W-:Y:S02]  /*21d0*/  IMAD.MOV.U32 R16, RZ, RZ, R15 ;  /* 0x000000ffff107224 */ /* 0x000fe400078e000f */
[----:B------:R-:W-:Y:S01]  /*21e0*/  IMAD R2, R10, R14, R2 ;  /* 0x0000000e0a027224 */ /* 0x000fe200078e0202 */
[----:B------:R-:W-:Y:S01]  /*21f0*/  IABS R18, R3 ;  /* 0x0000000300127213 */ /* 0x000fe20000000000 */
[----:B------:R-:W-:-:S02]  /*2200*/  @!P5 IMAD.IADD R5, R5, 0x1, -R10 ;  /* 0x000000010505d824 */ /* 0x000fc400078e0a0a */
[----:B------:R-:W-:Y:S01]  /*2210*/  @!P6 IMAD.MOV R16, RZ, RZ, -R16 ;  /* 0x000000ffff10e224 */ /* 0x000fe200078e0a10 */
[----:B------:R-:W-:Y:S01]  /*2220*/  ISETP.GT.U32.AND P6, PT, R10, R12, PT ;  /* 0x0000000c0a00720c */ /* 0x000fe20003fc4070 */
[--C-:B------:R-:W-:Y:S01]  /*2230*/  @!P4 IMAD.IADD R8, R8, 0x1, -R10.reuse ;  /* 0x000000010808c824 */ /* 0x100fe200078e0a0a */
[C---:B------:R-:W-:Y:S01]  /*2240*/  ISETP.GT.U32.AND P4, PT, R10.reuse, R2, PT ;  /* 0x000000020a00720c */ /* 0x040fe20003f84070 */
[----:B------:R-:W-:Y:S01]  /*2250*/  @!P3 IMAD.MOV R7, RZ, RZ, -R7 ;  /* 0x000000ffff07b224 */ /* 0x000fe200078e0a07 */
[----:B------:R-:W-:Y:S02]  /*2260*/  ISETP.GT.U32.AND P5, PT, R10, R5, PT ;  /* 0x000000050a00720c */ /* 0x000fe40003fa4070 */
[----:B------:R-:W-:Y:S01]  /*2270*/  ISETP.GE.AND P3, PT, R0, RZ, PT ;  /* 0x000000ff0000720c */ /* 0x000fe20003f66270 */
[----:B------:R-:W-:Y:S01]  /*2280*/  VIADD R0, R9, 0x1be ;  /* 0x000001be09007836 */ /* 0x000fe20000000000 */
[----:B------:R0:W-:Y:S04]  /*2290*/  STL [R1+0x110], R7 ;  /* 0x0001100701007387 */ /* 0x0001e80000100800 */
[----:B------:R-:W-:Y:S01]  /*22a0*/  ISETP.GE.AND P0, PT, R0, RZ, PT ;  /* 0x000000ff0000720c */ /* 0x000fe20003f06270 */
[--C-:B------:R-:W-:Y:S01]  /*22b0*/  @!P6 IMAD.IADD R12, R12, 0x1, -R10.reuse ;  /* 0x000000010c0ce824 */ /* 0x100fe200078e0a0a */
[----:B------:R-:W-:Y:S01]  /*22c0*/  IABS R14, R0 ;  /* 0x00000000000e7213 */ /* 0x000fe20000000000 */
[--C-:B------:R-:W-:Y:S01]  /*22d0*/  @!P4 IMAD.IADD R2, R2, 0x1, -R10.reuse ;  /* 0x000000010202c824 */ /* 0x100fe200078e0a0a */
[----:B------:R-:W-:Y:S01]  /*22e0*/  LOP3.LUT R0, R11, 0x1c0, RZ, 0xfc, !PT ;  /* 0x000001c00b007812 */ /* 0x000fe200078efcff */
[----:B------:R-:W-:Y:S01]  /*22f0*/  @!P5 IMAD.IADD R5, R5, 0x1, -R10 ;  /* 0x000000010505d824 */ /* 0x000fe200078e0a0a */
[----:B------:R-:W-:Y:S01]  /*2300*/  ISETP.GT.U32.AND P6, PT, R10, R12, PT ;  /* 0x0000000c0a00720c */ /* 0x000fe20003fc4070 */
[----:B0-----:R-:W-:Y:S01]  /*2310*/  IMAD.MOV.U32 R7, RZ, RZ, R8 ;  /* 0x000000ffff077224 */ /* 0x001fe200078e0008 */
[----:B------:R-:W-:Y:S01]  /*2320*/  IABS R19, R0 ;  /* 0x0000000000137213 */ /* 0x000fe20000000000 */
[----:B------:R-:W-:Y:S01]  /*2330*/  STL [R1+0x114], R16 ;  /* 0x0001141001007387 */ /* 0x000fe20000100800 */
[----:B------:R-:W-:Y:S01]  /*2340*/  ISETP.GE.AND P5, PT, R0, RZ, PT ;  /* 0x000000ff0000720c */ /* 0x000fe20003fa6270 */
[----:B------:R-:W-:Y:S01]  /*2350*/  IMAD.HI.U32 R0, R13, R18, RZ ;  /* 0x000000120d007227 */ /* 0x000fe200078e00ff */
[----:B------:R-:W-:-:S03]  /*2360*/  ISETP.GT.U32.AND P4, PT, R10, R2, PT ;  /* 0x000000020a00720c */ /* 0x000fc60003f84070 */
[----:B------:R-:W-:-:S04]  /*2370*/  IMAD.HI.U32 R8, R13, R19, RZ ;  /* 0x000000130d087227 */ /* 0x000fc800078e00ff */
[----:B------:R-:W-:Y:S02]  /*2380*/  IMAD.MOV R0, RZ, RZ, -R0 ;  /* 0x000000ffff007224 */ /* 0x000fe400078e0a00 */
[----:B------:R-:W-:Y:S01]  /*2390*/  @!P2 IMAD.MOV R7, RZ, RZ, -R7 ;  /* 0x000000ffff07a224 */ /* 0x000fe200078e0a07 */
[----:B------:R-:W-:Y:S01]  /*23a0*/  ISETP.GE.AND P2, PT, R4, RZ, PT ;  /* 0x000000ff0400720c */ /* 0x000fe20003f46270 */
[----:B------:R-:W-:Y:S02]  /*23b0*/  IMAD.MOV R8, RZ, RZ, -R8 ;  /* 0x000000ffff087224 */ /* 0x000fe400078e0a08 */
[----:B------:R-:W-:Y:S01]  /*23c0*/  IMAD.HI.U32 R4, R13, R14, RZ ;  /* 0x0000000e0d047227 */ /* 0x000fe200078e00ff */
[----:B------:R0:W-:Y:S03]  /*23d0*/  STL [R1+0x11c], R7 ;  /* 0x00011c0701007387 */ /* 0x0001e60000100800 */
[----:B------:R-:W-:-:S02]  /*23e0*/  IMAD R18, R10, R0, R18 ;  /* 0x000000000a127224 */ /* 0x000fc400078e0212 */
[----:B------:R-:W-:Y:S01]  /*23f0*/  IMAD R19, R10, R8, R19 ;  /* 0x000000080a137224 */ /* 0x000fe200078e0213 */
[----:B------:R-:W-:Y:S01]  /*2400*/  LOP3.LUT R8, R11, 0x1b4, RZ, 0xfc, !PT ;  /* 0x000001b40b087812 */ /* 0x000fe200078efcff */
[----:B------:R-:W-:Y:S02]  /*2410*/  IMAD.MOV R4, RZ, RZ, -R4 ;  /* 0x000000ffff047224 */ /* 0x000fe400078e0a04 */
[--C-:B------:R-:W-:Y:S01]  /*2420*/  @!P6 IMAD.IADD R12, R12, 0x1, -R10.reuse ;  /* 0x000000010c0ce824 */ /* 0x100fe200078e0a0a */
[----:B------:R-:W-:Y:S01]  /*2430*/  ISETP.GT.U32.AND P6, PT, R10, R18, PT ;  /* 0x000000120a00720c */ /* 0x000fe20003fc4070 */
[----:B0-----:R-:W-:Y:S02]  /*2440*/  IMAD.MOV.U32 R7, RZ, RZ, R5 ;  /* 0x000000ffff077224 */ /* 0x001fe400078e0005 */
[----:B------:R-:W-:Y:S01]  /*2450*/  @!P4 IMAD.IADD R2, R2, 0x1, -R10 ;  /* 0x000000010202c824 */ /* 0x000fe200078e0a0a */
[----:B------:R-:W-:Y:S01]  /*2460*/  ISETP.GE.AND P4, PT, R3, RZ, PT ;  /* 0x000000ff0300720c */ /* 0x000fe20003f86270 */
[----:B------:R-:W-:Y:S01]  /*2470*/  @!P1 IMAD.MOV R7, RZ, RZ, -R7 ;  /* 0x000000ffff079224 */ /* 0x000fe200078e0a07 */
[C---:B------:R-:W-:Y:S01]  /*2480*/  ISETP.GT.U32.AND P1, PT, R10.reuse, R19, PT ;  /* 0x000000130a00720c */ /* 0x040fe20003f24070 */
[C---:B------:R-:W-:Y:S01]  /*2490*/  IMAD R14, R10.reuse, R4, R14 ;  /* 0x000000040a0e7224 */ /* 0x040fe200078e020e */
[C---:B------:R-:W-:Y:S01]  /*24a0*/  LOP3.LUT R3, R11.reuse, 0x1b8, RZ, 0xfc, !PT ;  /* 0x000001b80b037812 */ /* 0x040fe200078efcff */
[----:B------:R-:W-:Y:S01]  /*24b0*/  @!P3 IMAD.MOV R2, RZ, RZ, -R2 ;  /* 0x000000ffff02b224 */ /* 0x000fe200078e0a02 */
[----:B------:R-:W-:Y:S01]  /*24c0*/  LOP3.LUT R4, R11, 0x1ba, RZ, 0xfc, !PT ;  /* 0x000001ba0b047812 */ /* 0x000fe200078efcff */
[----:B------:R-:W-:Y:S01]  /*24d0*/  STL [R1+0x120], R7 ;  /* 0x0001200701007387 */ /* 0x000fe20000100800 */
[----:B------:R-:W-:Y:S01]  /*24e0*/  ISETP.GT.U32.AND P3, PT, R10, R14, PT ;  /* 0x0000000e0a00720c */ /* 0x000fe20003f64070 */
[----:B------:R-:W-:Y:S01]  /*24f0*/  @!P6 IMAD.IADD R18, R18, 0x1, -R10 ;  /* 0x000000011212e824 */ /* 0x000fe200078e0a0a */
[----:B------:R-:W-:Y:S01]  /*2500*/  IABS R17, R3 ;  /* 0x0000000300117213 */ /* 0x000fe20000000000 */
[----:B------:R0:W-:Y:S01]  /*2510*/  STL [R1+0x128], R2 ;  /* 0x0001280201007387 */ /* 0x0001e20000100800 */
[----:B------:R-:W-:-:S02]  /*2520*/  IABS R0, R4 ;  /* 0x0000000400007213 */ /* 0x000fc40000000000 */
[----:B------:R-:W-:Y:S01]  /*2530*/  ISETP.GT.U32.AND P6, PT, R10, R18, PT ;  /* 0x000000120a00720c */ /* 0x000fe20003fc4070 */
[----:B------:R-:W-:Y:S01]  /*2540*/  @!P1 IMAD.IADD R19, R19, 0x1, -R10 ;  /* 0x0000000113139824 */ /* 0x000fe200078e0a0a */
[----:B------:R-:W-:Y:S01]  /*2550*/  ISETP.GE.AND P1, PT, R4, RZ, PT ;  /* 0x000000ff0400720c */ /* 0x000fe20003f26270 */
[----:B------:R-:W-:Y:S01]  /*2560*/  IMAD.HI.U32 R15, R13, R17, RZ ;  /* 0x000000110d0f7227 */ /* 0x000fe200078e00ff */
[----:B------:R-:W-:-:S03]  /*2570*/  IABS R4, R8 ;  /* 0x0000000800047213 */ /* 0x000fc60000000000 */
[----:B------:R-:W-:Y:S01]  /*2580*/  @!P3 IMAD.IADD R14, R14, 0x1, -R10 ;  /* 0x000000010e0eb824 */ /* 0x000fe200078e0a0a */
[----:B------:R-:W-:Y:S01]  /*2590*/  ISETP.GT.U32.AND P3, PT, R10, R19, PT ;  /* 0x000000130a00720c */ /* 0x000fe20003f64070 */
[----:B------:R-:W-:Y:S01]  /*25a0*/  IMAD.HI.U32 R5, R13, R0, RZ ;  /* 0x000000000d057227 */ /* 0x000fe200078e00ff */
[----:B0-----:R-:W-:-:S03]  /*25b0*/  LOP3.LUT R2, R11, 0x1b6, RZ, 0xfc, !PT ;  /* 0x000001b60b027812 */ /* 0x001fc600078efcff */
[----:B------:R-:W-:Y:S01]  /*25c0*/  IMAD.MOV.U32 R7, RZ, RZ, R12 ;  /* 0x000000ffff077224 */ /* 0x000fe200078e000c */
[----:B------:R-:W-:Y:S01]  /*25d0*/  IABS R16, R2 ;  /* 0x0000000200107213 */ /* 0x000fe20000000000 */
[----:B------:R-:W-:Y:S02]  /*25e0*/  IMAD.MOV R15, RZ, RZ, -R15 ;  /* 0x000000ffff0f7224 */ /* 0x000fe400078e0a0f */
[----:B------:R-:W-:Y:S02]  /*25f0*/  IMAD.MOV R5, RZ, RZ, -R5 ;  /* 0x000000ffff057224 */ /* 0x000fe400078e0a05 */
[----:B------:R-:W-:Y:S01]  /*2600*/  @!P2 IMAD.MOV R7, RZ, RZ, -R7 ;  /* 0x000000ffff07a224 */ /* 0x000fe200078e0a07 */
[C---:B------:R-:W-:Y:S01]  /*2610*/  ISETP.GT.U32.AND P2, PT, R10.reuse, R14, PT ;  /* 0x0000000e0a00720c */ /* 0x040fe20003f44070 */
[C---:B------:R-:W-:Y:S01]  /*2620*/  IMAD R17, R10.reuse, R15, R17 ;  /* 0x0000000f0a117224 */ /* 0x040fe200078e0211 */
[----:B------:R-:W-:Y:S01]  /*2630*/  LOP3.LUT R15, R11, 0x1b0, RZ, 0xfc, !PT ;  /* 0x000001b00b0f7812 */ /* 0x000fe200078efcff */
[----:B------:R-:W-:Y:S01]  /*2640*/  IMAD R0, R10, R5, R0 ;  /* 0x000000050a007224 */ /* 0x000fe200078e0200 */
[----:B------:R0:W-:Y:S01]  /*2650*/  STL [R1+0x12c], R7 ;  /* 0x00012c0701007387 */ /* 0x0001e20000100800 */
[----:B------:R-:W-:Y:S01]  /*2660*/  @!P6 IMAD.IADD R18, R18, 0x1, -R10 ;  /* 0x000000011212e824 */ /* 0x000fe200078e0a0a */
[----:B------:R-:W-:Y:S01]  /*2670*/  ISETP.GT.U32.AND P6, PT, R10, R17, PT ;  /* 0x000000110a00720c */ /* 0x000fe20003fc4070 */
[----:B------:R-:W-:-:S04]  /*2680*/  IMAD.HI.U32 R12, R13, R4, RZ ;  /* 0x000000040d0c7227 */ /* 0x000fc800078e00ff */
[----:B------:R-:W-:Y:S01]  /*2690*/  @!P3 IMAD.IADD R19, R19, 0x1, -R10 ;  /* 0x000000011313b824 */ /* 0x000fe200078e0a0a */
[----:B------:R-:W-:Y:S01]  /*26a0*/  ISETP.GT.U32.AND P3, PT, R10, R0, PT ;  /* 0x000000000a00720c */ /* 0x000fe20003f64070 */
[----:B------:R-:W-:-:S04]  /*26b0*/  IMAD.HI.U32 R5, R13, R16, RZ ;  /* 0x000000100d057227 */ /* 0x000fc800078e00ff */
[----:B------:R-:W-:Y:S02]  /*26c0*/  IMAD.MOV R12, RZ, RZ, -R12 ;  /* 0x000000ffff0c7224 */ /* 0x000fe400078e0a0c */
[----:B0-----:R-:W-:Y:S01]  /*26d0*/  IMAD.MOV.U32 R7, RZ, RZ, R19 ;  /* 0x000000ffff077224 */ /* 0x001fe200078e0013 */
[----:B------:R-:W-:Y:S01]  /*26e0*/  IABS R19, R15 ;  /* 0x0000000f00137213 */ /* 0x000fe20000000000 */
[----:B------:R-:W-:Y:S02]  /*26f0*/  IMAD.MOV R5, RZ, RZ, -R5 ;  /* 0x000000ffff057224 */ /* 0x000fe400078e0a05 */
[----:B------:R-:W-:Y:S01]  /*2700*/  @!P2 IMAD.IADD R14, R14, 0x1, -R10 ;  /* 0x000000010e0ea824 */ /* 0x000fe200078e0a0a */
[----:B------:R-:W-:Y:S01]  /*2710*/  ISETP.GE.AND P2, PT, R3, RZ, PT ;  /* 0x000000ff0300720c */ /* 0x000fe20003f46270 */
[----:B------:R-:W-:Y:S01]  /*2720*/  IMAD R4, R10, R12, R4 ;  /* 0x0000000c0a047224 */ /* 0x000fe200078e0204 */
[----:B------:R-:W-:Y:S01]  /*2730*/  LOP3.LUT R12, R11, 0x1b2, RZ, 0xfc, !PT ;  /* 0x000001b20b0c7812 */ /* 0x000fe200078efcff */
[----:B------:R-:W-:-:S02]  /*2740*/  @!P5 IMAD.MOV R7, RZ, RZ, -R7 ;  /* 0x000000ffff07d224 */ /* 0x000fc400078e0a07 */
[----:B------:R-:W-:Y:S01]  /*2750*/  IMAD R16, R10, R5, R16 ;  /* 0x000000050a107224 */ /* 0x000fe200078e0210 */
[----:B------:R-:W-:Y:S01]  /*2760*/  IABS R3, R12 ;  /* 0x0000000c00037213 */ /* 0x000fe20000000000 */
[----:B------:R-:W-:Y:S01]  /*2770*/  @!P6 IMAD.IADD R17, R17, 0x1, -R10 ;  /* 0x000000011111e824 */ /* 0x000fe200078e0a0a */
[----:B------:R0:W-:Y:S01]  /*2780*/  STL [R1+0x130], R7 ;  /* 0x0001300701007387 */ /* 0x0001e20000100800 */
[----:B------:R-:W-:Y:S02]  /*2790*/  IMAD.MOV.U32 R20, RZ, RZ, R14 ;  /* 0x000000ffff147224 */ /* 0x000fe400078e000e */
[----:B------:R-:W-:Y:S01]  /*27a0*/  @!P3 IMAD.IADD R0, R0, 0x1, -R10 ;  /* 0x000000010000b824 */ /* 0x000fe200078e0a0a */
[C---:B------:R-:W-:Y:S01]  /*27b0*/  ISETP.GT.U32.AND P6, PT, R10.reuse, R17, PT ;  /* 0x000000110a00720c */ /* 0x040fe20003fc4070 */
[----:B------:R-:W-:Y:S01]  /*27c0*/  @!P0 IMAD.MOV R20, RZ, RZ, -R20 ;  /* 0x000000ffff148224 */ /* 0x000fe200078e0a14 */
[C---:B------:R-:W-:Y:S01]  /*27d0*/  ISETP.GT.U32.AND P0, PT, R10.reuse, R16, PT ;  /* 0x000000100a00720c */ /* 0x040fe20003f04070 */
[----:B------:R-:W-:Y:S01]  /*27e0*/  IMAD.HI.U32 R14, R13, R3, RZ ;  /* 0x000000030d0e7227 */ /* 0x000fe200078e00ff */
[----:B------:R-:W-:-:S02]  /*27f0*/  ISETP.GT.U32.AND P5, PT, R10, R0, PT ;  /* 0x000000000a00720c */ /* 0x000fc40003fa4070 */
[----:B------:R-:W-:Y:S01]  /*2800*/  STL [R1+0x138], R20 ;  /* 0x0001381401007387 */ /* 0x000fe20000100800 */
[----:B0-----:R-:W-:Y:S02]  /*2810*/  IMAD.MOV.U32 R7, RZ, RZ, R18 ;  /* 0x000000ffff077224 */ /* 0x001fe400078e0012 */
[----:B------:R-:W-:Y:S02]  /*2820*/  IMAD.MOV R14, RZ, RZ, -R14 ;  /* 0x000000ffff0e7224 */ /* 0x000fe400078e0a0e */
[----:B------:R-:W-:Y:S01]  /*2830*/  @!P4 IMAD.MOV R7, RZ, RZ, -R7 ;  /* 0x000000ffff07c224 */ /* 0x000fe200078e0a07 */
[C---:B------:R-:W-:Y:S01]  /*2840*/  ISETP.GT.U32.AND P4, PT, R10.reuse, R4, PT ;  /* 0x000000040a00720c */ /* 0x040fe20003f84070 */
[----:B------:R-:W-:Y:S02]  /*2850*/  IMAD R3, R10, R14, R3 ;  /* 0x0000000e0a037224 */ /* 0x000fe400078e0203 */
[--C-:B------:R-:W-:Y:S01]  /*2860*/  @!P6 IMAD.IADD R17, R17, 0x1, -R10.reuse ;  /* 0x000000011111e824 */ /* 0x100fe200078e0a0a */
[----:B------:R0:W-:Y:S01]  /*2870*/  STL [R1+0x13c], R7 ;  /* 0x00013c0701007387 */ /* 0x0001e20000100800 */
[--C-:B------:R-:W-:Y:S01]  /*2880*/  @!P0 IMAD.IADD R16, R16, 0x1, -R10.reuse ;  /* 0x0000000110108824 */ /* 0x100fe200078e0a0a */
[----:B------:R-:W-:Y:S01]  /*2890*/  ISETP.GT.U32.AND P6, PT, R10, R3, PT ;  /* 0x000000030a00720c */ /* 0x000fe20003fc4070 */
[----:B------:R-:W-:Y:S01]  /*28a0*/  @!P5 IMAD.IADD R0, R0, 0x1, -R10 ;  /* 0x000000010000d824 */ /* 0x000fe200078e0a0a */
[----:B------:R-:W-:Y:S01]  /*28b0*/  ISETP.GE.AND P5, PT, R2, RZ, PT ;  /* 0x000000ff0200720c */ /* 0x000fe20003fa6270 */
[----:B------:R-:W-:Y:S01]  /*28c0*/  IMAD.HI.U32 R2, R13, R19, RZ ;  /* 0x000000130d027227 */ /* 0x000fe200078e00ff */
[----:B------:R-:W-:-:S03]  /*28d0*/  ISETP.GE.AND P0, PT, R8, RZ, PT ;  /* 0x000000ff0800720c */ /* 0x000fc60003f06270 */
[----:B------:R-:W-:Y:S01]  /*28e0*/  @!P4 IMAD.IADD R4, R4, 0x1, -R10 ;  /* 0x000000010404c824 */ /* 0x000fe200078e0a0a */
[C---:B------:R-:W-:Y:S01]  /*28f0*/  ISETP.GT.U32.AND P4, PT, R10.reuse, R16, PT ;  /* 0x000000100a00720c */ /* 0x040fe20003f84070 */
[----:B------:R-:W-:Y:S02]  /*2900*/  VIADD R5, R9, 0x1ae ;  /* 0x000001ae09057836 */ /* 0x000fe40000000000 */
[----:B------:R-:W-:Y:S02]  /*2910*/  IMAD.MOV R2, RZ, RZ, -R2 ;  /* 0x000000ffff027224 */ /* 0x000fe400078e0a02 */
[----:B0-----:R-:W-:Y:S01]  /*2920*/  IMAD.MOV.U32 R7, RZ, RZ, R0 ;  /* 0x000000ffff077224 */ /* 0x001fe200078e0000 */
[----:B------:R-:W-:Y:S01]  /*2930*/  ISETP.GE.AND P3, PT, R5, RZ, PT ;  /* 0x000000ff0500720c */ /* 0x000fe20003f66270 */
[C---:B------:R-:W-:Y:S01]  /*2940*/  IMAD R19, R10.reuse, R2, R19 ;  /* 0x000000020a137224 */ /* 0x040fe200078e0213 */
[----:B------:R-:W-:Y:S01]  /*2950*/  IABS R5, R5 ;  /* 0x0000000500057213 */ /* 0x000fe20000000000 */
[--C-:B------:R-:W-:Y:S01]  /*2960*/  @!P6 IMAD.IADD R3, R3, 0x1, -R10.reuse ;  /* 0x000000010303e824 */ /* 0x100fe200078e0a0a */
[----:B------:R-:W-:Y:S01]  /*2970*/  ISETP.GT.U32.AND P6, PT, R10, R4, PT ;  /* 0x000000040a00720c */ /* 0x000fe20003fc4070 */
[----:B------:R-:W-:Y:S01]  /*2980*/  @!P1 IMAD.MOV R7, RZ, RZ, -R7 ;  /* 0x000000ffff079224 */ /* 0x000fe200078e0a07 */
[----:B------:R-:W-:Y:S01]  /*2990*/  LOP3.LUT R2, R11, 0x1aa, RZ, 0xfc, !PT ;  /* 0x000001aa0b027812 */ /* 0x000fe200078efcff */
[----:B------:R-:W-:Y:S01]  /*29a0*/  @!P4 IMAD.IADD R16, R16, 0x1, -R10 ;  /* 0x000000011010c824 */ /* 0x000fe200078e0a0a */
[C---:B------:R-:W-:Y:S01]  /*29b0*/  ISETP.GT.U32.AND P4, PT, R10.reuse, R19, PT ;  /* 0x000000130a00720c */ /* 0x040fe20003f84070 */
[----:B------:R-:W-:Y:S01]  /*29c0*/  IMAD.HI.U32 R14, R13, R5, RZ ;  /* 0x000000050d0e7227 */ /* 0x000fe200078e00ff */
[----:B------:R0:W-:Y:S01]  /*29d0*/  STL [R1+0x140], R7 ;  /* 0x0001400701007387 */ /* 0x0001e20000100800 */
[----:B------:R-:W-:-:S02]  /*29e0*/  ISETP.GT.U32.AND P1, PT, R10, R3, PT ;  /* 0x000000030a00720c */ /* 0x000fc40003f24070 */
[----:B------:R-:W-:Y:S01]  /*29f0*/  IMAD.MOV R8, RZ, RZ, -R14 ;  /* 0x000000ffff087224 */ /* 0x000fe200078e0a0e */
[----:B------:R-:W-:Y:S01]  /*2a00*/  LOP3.LUT R14, R11, 0x1ac, RZ, 0xfc, !PT ;  /* 0x000001ac0b0e7812 */ /* 0x000fe200078efcff */
[----:B------:R-:W-:Y:S01]  /*2a10*/  @!P2 IMAD.MOV R17, RZ, RZ, -R17 ;  /* 0x000000ffff11a224 */ /* 0x000fe200078e0a11 */
[----:B------:R-:W-:Y:S01]  /*2a20*/  IABS R0, R2 ;  /* 0x0000000200007213 */ /* 0x000fe20000000000 */
[----:B------:R-:W-:Y:S01]  /*2a30*/  IMAD R5, R10, R8, R5 ;  /* 0x000000080a057224 */ /* 0x000fe200078e0205 */
[----:B------:R-:W-:Y:S01]  /*2a40*/  IABS R8, R14 ;  /* 0x0000000e00087213 */ /* 0x000fe20000000000 */
[----:B------:R-:W-:Y:S01]  /*2a50*/  @!P6 IMAD.IADD R4, R4, 0x1, -R10 ;  /* 0x000000010404e824 */ /* 0x000fe200078e0a0a */
[----:B------:R1:W-:Y:S01]  /*2a60*/  STL [R1+0x144], R17 ;  /* 0x0001441101007387 */ /* 0x0003e20000100800 */
[----:B0-----:R-:W-:Y:S01]  /*2a70*/  IMAD.MOV.U32 R7, RZ, RZ, R16 ;  /* 0x000000ffff077224 */ /* 0x001fe200078e0010 */
[----:B------:R-:W-:Y:S01]  /*2a80*/  ISETP.GE.AND P2, PT, R12, RZ, PT ;  /* 0x000000ff0c00720c */ /* 0x000fe20003f46270 */
[----:B------:R-:W-:Y:S01]  /*2a90*/  @!P4 IMAD.IADD R19, R19, 0x1, -R10 ;  /* 0x000000011313c824 */ /* 0x000fe200078e0a0a */
[----:B------:R-:W-:Y:S01]  /*2aa0*/  ISETP.GE.AND P4, PT, R2, RZ, PT ;  /* 0x000000ff0200720c */ /* 0x000fe20003f86270 */
[----:B------:R-:W-:Y:S01]  /*2ab0*/  @!P5 IMAD.MOV R7, RZ, RZ, -R7 ;  /* 0x000000ffff07d224 */ /* 0x000fe200078e0a07 */
[----:B------:R-:W-:Y:S01]  /*2ac0*/  ISETP.GT.U32.AND P5, PT, R10, R5, PT ;  /* 0x000000050a00720c */ /* 0x000fe20003fa4070 */
[----:B------:R-:W-:Y:S01]  /*2ad0*/  IMAD.HI.U32 R16, R13, R8, RZ ;  /* 0x000000080d107227 */ /* 0x000fe200078e00ff */
[----:B------:R-:W-:-:S02]  /*2ae0*/  ISETP.GE.AND P6, PT, R15, RZ, PT ;  /* 0x000000ff0f00720c */ /* 0x000fc40003fc6270 */
[----:B------:R0:W-:Y:S01]  /*2af0*/  STL [R1+0x148], R7 ;  /* 0x0001480701007387 */ /* 0x0001e20000100800 */
[----:B------:R-:W-:Y:S01]  /*2b00*/  IMAD.HI.U32 R12, R13, R0, RZ ;  /* 0x000000000d0c7227 */ /* 0x000fe200078e00ff */
[----:B-1----:R-:W-:-:S03]  /*2b10*/  LOP3.LUT R17, R11, 0x1a2, RZ, 0xfc, !PT ;  /* 0x000001a20b117812 */ /* 0x002fc600078efcff */
[----:B------:R-:W-:Y:S02]  /*2b20*/  IMAD.MOV R16, RZ, RZ, -R16 ;  /* 0x000000ffff107224 */ /* 0x000fe400078e0a10 */
[----:B------:R-:W-:Y:S01]  /*2b30*/  @!P1 IMAD.IADD R3, R3, 0x1, -R10 ;  /* 0x0000000103039824 */ /* 0x000fe200078e0a0a */
[----:B------:R-:W-:Y:S01]  /*2b40*/  ISETP.GE.AND P1, PT, R14, RZ, PT ;  /* 0x000000ff0e00720c */ /* 0x000fe20003f26270 */
[----:B------:R-:W-:Y:S02]  /*2b50*/  IMAD.MOV R12, RZ, RZ, -R12 ;  /* 0x000000ffff0c7224 */ /* 0x000fe400078e0a0c */
[----:B0-----:R-:W-:Y:S01]  /*2b60*/  IMAD.MOV.U32 R7, RZ, RZ, R4 ;  /* 0x000000ffff077224 */ /* 0x001fe200078e0004 */
[C---:B------:R-:W-:Y:S01]  /*2b70*/  LOP3.LUT R4, R11.reuse, 0x1a8, RZ, 0xfc, !PT ;  /* 0x000001a80b047812 */ /* 0x040fe200078efcff */
[C---:B------:R-:W-:Y:S01]  /*2b80*/  IMAD R2, R10.reuse, R16, R8 ;  /* 0x000000100a027224 */ /* 0x040fe200078e0208 */
[----:B------:R-:W-:Y:S01]  /*2b90*/  LOP3.LUT R8, R11, 0x1a6, RZ, 0xfc, !PT ;  /* 0x000001a60b087812 */ /* 0x000fe200078efcff */
[----:B------:R-:W-:Y:S01]  /*2ba0*/  @!P0 IMAD.MOV R7, RZ, RZ, -R7 ;  /* 0x000000ffff078224 */ /* 0x000fe200078e0a07 */
[C---:B------:R-:W-:Y:S01]  /*2bb0*/  ISETP.GT.U32.AND P0, PT, R10.reuse, R19, PT ;  /* 0x000000130a00720c */ /* 0x040fe20003f04070 */
[C---:B------:R-:W-:Y:S01]  /*2bc0*/  IMAD R0, R10.reuse, R12, R0 ;  /* 0x0000000c0a007224 */ /* 0x040fe200078e0200 */
[----:B------:R-:W-:Y:S01]  /*2bd0*/  IABS R14, R4 ;  /* 0x00000004000e7213 */ /* 0x000fe20000000000 */
[----:B------:R-:W-:Y:S01]  /*2be0*/  @!P2 IMAD.MOV R3, RZ, RZ, -R3 ;  /* 0x000000ffff03a224 */ /* 0x000fe200078e0a03 */
[C---:B------:R-:W-:Y:S01]  /*2bf0*/  ISETP.GT.U32.AND P2, PT, R10.reuse, R2, PT ;  /* 0x000000020a00720c */ /* 0x040fe20003f44070 */
[----:B------:R-:W-:Y:S01]  /*2c00*/  @!P5 IMAD.IADD R5, R5, 0x1, -R10 ;  /* 0x000000010505d824 */ /* 0x000fe200078e0a0a */
[----:B------:R-:W-:Y:S01]  /*2c10*/  LOP3.LUT R12, R11, 0x1a4, RZ, 0xfc, !PT ;  /* 0x000001a40b0c7812 */ /* 0x000fe200078efcff */
[----:B------:R-:W-:Y:S01]  /*2c20*/  IMAD.HI.U32 R16, R13, R14, RZ ;  /* 0x0000000e0d107227 */ /* 0x000fe200078e00ff */
[----:B------:R-:W-:Y:S01]  /*2c30*/  IABS R15, R8 ;  /* 0x00000008000f7213 */ /* 0x000fe20000000000 */
[----:B------:R-:W-:Y:S01]  /*2c40*/  STL [R1+0x150], R7 ;  /* 0x0001500701007387 */ /* 0x000fe20000100800 */
[----:B------:R-:W-:Y:S01]  /*2c50*/  ISETP.GT.U32.AND P5, PT, R10, R5, PT ;  /* 0x000000050a00720c */ /* 0x000fe20003fa4070 */
[----:B------:R-:W-:-:S02]  /*2c60*/  IMAD.MOV R16, RZ, RZ, -R16 ;  /* 0x000000ffff107224 */ /* 0x000fc400078e0a10 */
[----:B------:R-:W-:Y:S01]  /*2c70*/  @!P0 IMAD.IADD R19, R19, 0x1, -R10 ;  /* 0x0000000113138824 */ /* 0x000fe200078e0a0a */
[C---:B------:R-:W-:Y:S01]  /*2c80*/  ISETP.GT.U32.AND P0, PT, R10.reuse, R0, PT ;  /* 0x000000000a00720c */ /* 0x040fe20003f04070 */
[----:B------:R-:W-:Y:S01]  /*2c90*/  IMAD R14, R10, R16, R14 ;  /* 0x000000100a0e7224 */ /* 0x000fe200078e020e */
[----:B------:R0:W-:Y:S01]  /*2ca0*/  STL [R1+0x160], R3 ;  /* 0x0001600301007387 */ /* 0x0001e20000100800 */
[----:B------:R-:W-:Y:S02]  /*2cb0*/  IMAD.MOV.U32 R20, RZ, RZ, R19 ;  /* 0x000000ffff147224 */ /* 0x000fe400078e0013 */
[----:B------:R-:W-:Y:S02]  /*2cc0*/  @!P2 IMAD.IADD R2, R2, 0x1, -R10 ;  /* 0x000000010202a824 */ /* 0x000fe400078e0a0a */
[----:B------:R-:W-:Y:S01]  /*2cd0*/  @!P6 IMAD.MOV R20, RZ, RZ, -R20 ;  /* 0x000000ffff14e224 */ /* 0x000fe200078e0a14 */
[C---:B------:R-:W-:Y:S01]  /*2ce0*/  ISETP.GT.U32.AND P6, PT, R10.reuse, R14, PT ;  /* 0x0000000e0a00720c */ /* 0x040fe20003fc4070 */
[--C-:B------:R-:W-:Y:S01]  /*2cf0*/  @!P5 IMAD.IADD R5, R5, 0x1, -R10.reuse ;  /* 0x000000010505d824 */ /* 0x100fe200078e0a0a */
[----:B------:R-:W-:Y:S01]  /*2d00*/  ISETP.GT.U32.AND P2, PT, R10, R2, PT ;  /* 0x000000020a00720c */ /* 0x000fe20003f44070 */
[----:B------:R-:W-:Y:S01]  /*2d10*/  IMAD.HI.U32 R16, R13, R15, RZ ;  /* 0x0000000f0d107227 */ /* 0x000fe200078e00ff */
[----:B0-----:R-:W-:Y:S01]  /*2d20*/  IABS R3, R12 ;  /* 0x0000000c00037213 */ /* 0x001fe20000000000 */
[----:B------:R0:W-:Y:S01]  /*2d30*/  STL [R1+0x164], R20 ;  /* 0x0001641401007387 */ /* 0x0001e20000100800 */
[----:B------:R-:W-:Y:S01]  /*2d40*/  ISETP.GE.AND P5, PT, R4, RZ, PT ;  /* 0x000000ff0400720c */ /* 0x000fe20003fa6270 */
[----:B------:R-:W-:Y:S01]  /*2d50*/  @!P0 IMAD.IADD R0, R0, 0x1, -R10 ;  /* 0x0000000100008824 */ /* 0x000fe200078e0a0a */
[----:B------:R-:W-:Y:S01]  /*2d60*/  IABS R4, R17 ;  /* 0x0000001100047213 */ /* 0x000fe20000000000 */
[----:B------:R-:W-:-:S02]  /*2d70*/  IMAD.MOV.U32 R7, RZ, RZ, R5 ;  /* 0x000000ffff077224 */ /* 0x000fc400078e0005 */
[----:B------:R-:W-:Y:S01]  /*2d80*/  IMAD.HI.U32 R18, R13, R3, RZ ;  /* 0x000000030d127227 */ /* 0x000fe200078e00ff */
[----:B------:R-:W-:-:S03]  /*2d90*/  ISETP.GT.U32.AND P0, PT, R10, R0, PT ;  /* 0x000000000a00720c */ /* 0x000fc60003f04070 */
[----:B------:R-:W-:Y:S02]  /*2da0*/  IMAD.MOV R16, RZ, RZ, -R16 ;  /* 0x000000ffff107224 */ /* 0x000fe400078e0a10 */
[----:B------:R-:W-:Y:S01]  /*2db0*/  @!P3 IMAD.MOV R7, RZ, RZ, -R7 ;  /* 0x000000ffff07b224 */ /* 0x000fe200078e0a07 */
[----:B------:R-:W-:Y:S01]  /*2dc0*/  ISETP.GE.AND P3, PT, R8, RZ, PT ;  /* 0x000000ff0800720c */ /* 0x000fe20003f66270 */
[----:B------:R-:W-:Y:S02]  /*2dd0*/  @!P6 IMAD.IADD R14, R14, 0x1, -R10 ;  /* 0x000000010e0ee824 */ /* 0x000fe400078e0a0a */
[----:B------:R-:W-:Y:S01]  /*2de0*/  IMAD.MOV R18, RZ, RZ, -R18 ;  /* 0x000000ffff127224 */ /* 0x000fe200078e0a12 */
[----:B------:R1:W-:Y:S01]  /*2df0*/  STL [R1+0x168], R7 ;  /* 0x0001680701007387 */ /* 0x0003e20000100800 */
[----:B------:R-:W-:Y:S01]  /*2e00*/  @!P2 IMAD.IADD R2, R2, 0x1, -R10 ;  /* 0x000000010202a824 */ /* 0x000fe200078e0a0a */
[C---:B------:R-:W-:Y:S01]  /*2e10*/  ISETP.GT.U32.AND P6, PT, R10.reuse, R14, PT ;  /* 0x0000000e0a00720c */ /* 0x040fe20003fc4070 */
[----:B------:R-:W-:Y:S01]  /*2e20*/  IMAD R8, R10, R16, R15 ;  /* 0x000000100a087224 */ /* 0x000fe200078e020f */
[----:B------:R-:W-:Y:S01]  /*2e30*/  ISETP.GE.AND P2, PT, R12, RZ, PT ;  /* 0x000000ff0c00720c */ /* 0x000fe20003f46270 */
[----:B------:R-:W-:Y:S01]  /*2e40*/  IMAD.HI.U32 R19, R13, R4, RZ ;  /* 0x000000040d137227 */ /* 0x000fe200078e00ff */
[----:B------:R-:W-:-:S03]  /*2e50*/  LOP3.LUT R12, R11, 0x1a0, RZ, 0xfc, !PT ;  /* 0x000001a00b0c7812 */ /* 0x000fc600078efcff */
[----:B------:R-:W-:Y:S02]  /*2e60*/  IMAD R3, R10, R18, R3 ;  /* 0x000000120a037224 */ /* 0x000fe400078e0203 */
[----:B------:R-:W-:Y:S01]  /*2e70*/  @!P0 IMAD.IADD R0, R0, 0x1, -R10 ;  /* 0x0000000100008824 */ /* 0x000fe200078e0a0a */
[C---:B------:R-:W-:Y:S01]  /*2e80*/  ISETP.GT.U32.AND P0, PT, R10.reuse, R8, PT ;  /* 0x000000080a00720c */ /* 0x040fe20003f04070 */
[----:B0-----:R-:W-:Y:S01]  /*2e90*/  IMAD.MOV.U32 R20, RZ, RZ, R2 ;  /* 0x000000ffff147224 */ /* 0x001fe200078e0002 */
[----:B------:R-:W-:Y:S01]  /*2ea0*/  IABS R2, R12 ;  /* 0x0000000c00027213 */ /* 0x000fe20000000000 */
[----:B------:R-:W-:Y:S02]  /*2eb0*/  IMAD.MOV R19, RZ, RZ, -R19 ;  /* 0x000000ffff137224 */ /* 0x000fe400078e0a13 */
[----:B------:R-:W-:Y:S01]  /*2ec0*/  @!P1 IMAD.MOV R20, RZ, RZ, -R20 ;  /* 0x000000ffff149224 */ /* 0x000fe200078e0a14 */
[C---:B------:R-:W-:Y:S01]  /*2ed0*/  ISETP.GT.U32.AND P1, PT, R10.reuse, R3, PT ;  /* 0x000000030a00720c */ /* 0x040fe20003f24070 */
[----:B------:R-:W-:-:S02]  /*2ee0*/  IMAD R4, R10, R19, R4 ;  /* 0x000000130a047224 */ /* 0x000fc400078e0204 */
[----:B------:R-:W-:Y:S01]  /*2ef0*/  @!P6 IMAD.IADD R14, R14, 0x1, -R10 ;  /* 0x000000010e0ee824 */ /* 0x000fe200078e0a0a */
[----:B------:R-:W-:Y:S01]  /*2f00*/  STL [R1+0x16c], R20 ;  /* 0x00016c1401007387 */ /* 0x000fe20000100800 */
[----:B-1----:R-:W-:Y:S01]  /*2f10*/  IMAD.MOV.U32 R7, RZ, RZ, R0 ;  /* 0x000000ffff077224 */ /* 0x002fe200078e0000 */
[----:B------:R-:W-:Y:S01]  /*2f20*/  ISETP.GT.U32.AND P6, PT, R10, R4, PT ;  /* 0x000000040a00720c */ /* 0x000fe20003fc4070 */
[--C-:B------:R-:W-:Y:S01]  /*2f30*/  @!P0 IMAD.IADD R8, R8, 0x1, -R10.reuse ;  /* 0x0000000108088824 */ /* 0x100fe200078e0a0a */
[----:B------:R-:W-:Y:S01]  /*2f40*/  LOP3.LUT R0, R11, 0x19c, RZ, 0xfc, !PT ;  /* 0x0000019c0b007812 */ /* 0x000fe200078efcff */
[----:B------:R-:W-:Y:S02]  /*2f50*/  VIADD R5, R9, 0x19e ;  /* 0x0000019e09057836 */ /* 0x000fe40000000000 */
[----:B------:R-:W-:Y:S01]  /*2f60*/  @!P4 IMAD.MOV R7, RZ, RZ, -R7 ;  /* 0x000000ffff07c224 */ /* 0x000fe200078e0a07 */
[C---:B------:R-:W-:Y:S01]  /*2f70*/  ISETP.GT.U32.AND P0, PT, R10.reuse, R8, PT ;  /* 0x000000080a00720c */ /* 0x040fe20003f04070 */
[--C-:B------:R-:W-:Y:S01]  /*2f80*/  @!P1 IMAD.IADD R3, R3, 0x1, -R10.reuse ;  /* 0x0000000103039824 */ /* 0x100fe200078e0a0a */
[----:B------:R-:W-:Y:S01]  /*2f90*/  ISETP.GE.AND P4, PT, R5, RZ, PT ;  /* 0x000000ff0500720c */ /* 0x000fe20003f86270 */
[----:B------:R-:W-:Y:S01]  /*2fa0*/  IMAD.HI.U32 R16, R13, R2, RZ ;  /* 0x000000020d107227 */ /* 0x000fe200078e00ff */
[----:B------:R-:W-:Y:S01]  /*2fb0*/  IABS R5, R5 ;  /* 0x0000000500057213 */ /* 0x000fe20000000000 */
[----:B------:R0:W-:Y:S01]  /*2fc0*/  STL [R1+0x170], R7 ;  /* 0x0001700701007387 */ /* 0x0001e20000100800 */
[----:B------:R-:W-:Y:S01]  /*2fd0*/  ISETP.GT.U32.AND P1, PT, R10, R3, PT ;  /* 0x000000030a00720c */ /* 0x000fe20003f24070 */
[----:B------:R-:W-:Y:S01]  /*2fe0*/  @!P6 IMAD.IADD R4, R4, 0x1, -R10 ;  /* 0x000000010404e824 */ /* 0x000fe200078e0a0a */
[----:B------:R-:W-:Y:S01]  /*2ff0*/  IABS R15, R0 ;  /* 0x00000000000f7213 */ /* 0x000fe20000000000 */
[----:B------:R-:W-:-:S02]  /*3000*/  IMAD.MOV R16, RZ, RZ, -R16 ;  /* 0x000000ffff107224 */ /* 0x000fc400078e0a10 */
[----:B------:R-:W-:Y:S01]  /*3010*/  VIADD R19, R9, 0x18e ;  /* 0x0000018e09137836 */ /* 0x000fe20000000000 */
[----:B------:R-:W-:Y:S01]  /*3020*/  ISETP.GT.U32.AND P6, PT, R10, R4, PT ;  /* 0x000000040a00720c */ /* 0x000fe20003fc4070 */
[----:B------:R-:W-:Y:S01]  /*3030*/  @!P0 IMAD.IADD R8, R8, 0x1, -R10 ;  /* 0x0000000108088824 */ /* 0x000fe200078e0a0a */
[----:B------:R-:W-:Y:S01]  /*3040*/  ISETP.GE.AND P0, PT, R12, RZ, PT ;  /* 0x000000ff0c00720c */ /* 0x000fe20003f06270 */
[----:B0-----:R-:W-:Y:S02]  /*3050*/  IMAD.MOV.U32 R7, RZ, RZ, R14 ;  /* 0x000000ffff077224 */ /* 0x001fe400078e000e */
[----:B------:R-:W-:-:S04]  /*3060*/  IMAD.HI.U32 R14, R13, R5, RZ ;  /* 0x000000050d0e7227 */ /* 0x000fc800078e00ff */
[----:B------:R-:W-:Y:S01]  /*3070*/  @!P5 IMAD.MOV R7, RZ, RZ, -R7 ;  /* 0x000000ffff07d224 */ /* 0x000fe200078e0a07 */
[----:B------:R-:W-:Y:S01]  /*3080*/  ISETP.GE.AND P5, PT, R17, RZ, PT ;  /* 0x000000ff1100720c */ /* 0x000fe20003fa6270 */
[----:B------:R-:W-:-:S03]  /*3090*/  IMAD.HI.U32 R17, R13, R15, RZ ;  /* 0x0000000f0d117227 */ /* 0x000fc600078e00ff */
[----:B------:R0:W-:Y:S01]  /*30a0*/  STL [R1+0x174], R7 ;  /* 0x0001740701007387 */ /* 0x0001e20000100800 */
[----:B------:R-:W-:Y:S02]  /*30b0*/  IMAD.MOV R14, RZ, RZ, -R14 ;  /* 0x000000ffff0e7224 */ /* 0x000fe400078e0a0e */
[C---:B------:R-:W-:Y:S02]  /*30c0*/  IMAD R2, R10.reuse, R16, R2 ;  /* 0x000000100a027224 */ /* 0x040fe400078e0202 */
[----:B------:R-:W-:Y:S01]  /*30d0*/  IMAD.MOV R12, RZ, RZ, -R17 ;  /* 0x000000ffff0c7224 */ /* 0x000fe200078e0a11 */
[----:B------:R-:W-:Y:S01]  /*30e0*/  LOP3.LUT R17, R11, 0x198, RZ, 0xfc, !PT ;  /* 0x000001980b117812 */ /* 0x000fe200078efcff */
[C---:B------:R-:W-:Y:S02]  /*30f0*/  IMAD R5, R10.reuse, R14, R5 ;  /* 0x0000000e0a057224 */ /* 0x040fe400078e0205 */
[----:B------:R-:W-:Y:S01]  /*3100*/  @!P1 IMAD.IADD R3, R3, 0x1, -R10 ;  /* 0x0000000103039824 */ /* 0x000fe200078e0a0a */
[C---:B------:R-:W-:Y:S01]  /*3110*/  ISETP.GT.U32.AND P1, PT, R10.reuse, R2, PT ;  /* 0x000000020a00720c */ /* 0x040fe20003f24070 */
[----:B------:R-:W-:Y:S01]  /*3120*/  IMAD.MOV.U32 R18, RZ, RZ, R8 ;  /* 0x000000ffff127224 */ /* 0x000fe200078e0008 */
[----:B------:R-:W-:Y:S01]  /*3130*/  IABS R14, R17 ;  /* 0x00000011000e7213 */ /* 0x000fe20000000000 */
[C---:B------:R-:W-:Y:S01]  /*3140*/  IMAD R15, R10.reuse, R12, R15 ;  /* 0x0000000c0a0f7224 */ /* 0x040fe200078e020f */
[C---:B------:R-:W-:Y:S01]  /*3150*/  LOP3.LUT R12, R11.reuse, 0x196, RZ, 0xfc, !PT ;  /* 0x000001960b0c7812 */ /* 0x040fe200078efcff */
[----:B------:R-:W-:Y:S01]  /*3160*/  @!P3 IMAD.MOV R18, RZ, RZ, -R18 ;  /* 0x000000ffff12b224 */ /* 0x000fe200078e0a12 */
[----:B------:R-:W-:Y:S01]  /*3170*/  ISETP.GT.U32.AND P3, PT, R10, R5, PT ;  /* 0x000000050a00720c */ /* 0x000fe20003f64070 */
[--C-:B------:R-:W-:Y:S01]  /*3180*/  @!P6 IMAD.IADD R4, R4, 0x1, -R10.reuse ;  /* 0x000000010404e824 */ /* 0x100fe200078e0a0a */
[----:B------:R-:W-:Y:S01]  /*3190*/  ISETP.GT.U32.AND P6, PT, R10, R15, PT ;  /* 0x0000000f0a00720c */ /* 0x000fe20003fc4070 */
[----:B0-----:R-:W-:Y:S01]  /*31a0*/  IMAD.MOV.U32 R7, RZ, RZ, R3 ;  /* 0x000000ffff077224 */ /* 0x001fe200078e0003 */
[----:B------:R-:W-:Y:S01]  /*31b0*/  LOP3.LUT R3, R11, 0x19a, RZ, 0xfc, !PT ;  /* 0x0000019a0b037812 */ /* 0x000fe200078efcff */
[----:B------:R0:W-:Y:S01]  /*31c0*/  STL [R1+0x1a8], R18 ;  /* 0x0001a81201007387 */ /* 0x0001e20000100800 */
[----:B------:R-:W-:Y:S01]  /*31d0*/  IABS R16, R12 ;  /* 0x0000000c00107213 */ /* 0x000fe20000000000 */
[----:B------:R-:W-:Y:S01]  /*31e0*/  @!P2 IMAD.MOV R7, RZ, RZ, -R7 ;  /* 0x000000ffff07a224 */ /* 0x000fe200078e0a07 */
[----:B------:R-:W-:Y:S01]  /*31f0*/  ISETP.GE.AND P2, PT, R0, RZ, PT ;  /* 0x000000ff0000720c */ /* 0x000fe20003f46270 */
[----:B------:R-:W-:Y:S01]  /*3200*/  @!P1 IMAD.IADD R2, R2, 0x1, -R10 ;  /* 0x0000000102029824 */ /* 0x000fe200078e0a0a */
[----:B------:R-:W-:-:S02]  /*3210*/  IABS R0, R3 ;  /* 0x0000000300007213 */ /* 0x000fc40000000000 */
[----:B------:R-:W-:Y:S01]  /*3220*/  ISETP.GE.AND P1, PT, R3, RZ, PT ;  /* 0x000000ff0300720c */ /* 0x000fe20003f26270 */
[--C-:B------:R-:W-:Y:S01]  /*3230*/  @!P3 IMAD.IADD R5, R5, 0x1, -R10.reuse ;  /* 0x000000010505b824 */ /* 0x100fe200078e0a0a */
[C---:B------:R-:W-:Y:S01]  /*3240*/  ISETP.GT.U32.AND P3, PT, R10.reuse, R2, PT ;  /* 0x000000020a00720c */ /* 0x040fe20003f64070 */
[----:B------:R-:W-:Y:S01]  /*3250*/  IMAD.HI.U32 R3, R13, R0, RZ ;  /* 0x000000000d037227 */ /* 0x000fe200078e00ff */
[----:B------:R1:W-:Y:S01]  /*3260*/  STL [R1+0x1b0], R7 ;  /* 0x0001b00701007387 */ /* 0x0003e20000100800 */
[----:B------:R-:W-:Y:S02]  /*3270*/  LOP3.LUT R8, R11, 0x192, RZ, 0xfc, !PT ;  /* 0x000001920b087812 */ /* 0x000fe400078efcff */
[----:B------:R-:W-:Y:S01]  /*3280*/  @!P6 IMAD.IADD R15, R15, 0x1, -R10 ;  /* 0x000000010f0fe824 */ /* 0x000fe200078e0a0a */
[----:B------:R-:W-:Y:S01]  /*3290*/  ISETP.GT.U32.AND P6, PT, R10, R5, PT ;  /* 0x000000050a00720c */ /* 0x000fe20003fc4070 */
[----:B------:R-:W-:Y:S02]  /*32a0*/  IMAD.MOV R3, RZ, RZ, -R3 ;  /* 0x000000ffff037224 */ /* 0x000fe400078e0a03 */
[----:B0-----:R-:W-:-:S04]  /*32b0*/  IMAD.HI.U32 R18, R13, R16, RZ ;  /* 0x000000100d127227 */ /* 0x001fc800078e00ff */
[----:B-1----:R-:W-:Y:S02]  /*32c0*/  IMAD.MOV.U32 R7, RZ, RZ, R4 ;  /* 0x000000ffff077224 */ /* 0x002fe400078e0004 */
[----:B------:R-:W-:-:S04]  /*32d0*/  IMAD.HI.U32 R4, R13, R14, RZ ;  /* 0x0000000e0d047227 */ /* 0x000fc800078e00ff */
[----:B------:R-:W-:Y:S01]  /*32e0*/  IMAD R0, R10, R3, R0 ;  /* 0x000000030a007224 */ /* 0x000fe200078e0200 */
[----:B------:R-:W-:Y:S01]  /*32f0*/  LOP3.LUT R3, R11, 0x194, RZ, 0xfc, !PT ;  /* 0x000001940b037812 */ /* 0x000fe200078efcff */
[----:B------:R-:W-:Y:S02]  /*3300*/  IMAD.MOV R4, RZ, RZ, -R4 ;  /* 0x000000ffff047224 */ /* 0x000fe400078e0a04 */
[----:B------:R-:W-:Y:S01]  /*3310*/  @!P3 IMAD.IADD R2, R2, 0x1, -R10 ;  /* 0x000000010202b824 */ /* 0x000fe200078e0a0a */
[C---:B------:R-:W-:Y:S01]  /*3320*/  ISETP.GT.U32.AND P3, PT, R10.reuse, R0, PT ;  /* 0x000000000a00720c */ /* 0x040fe20003f64070 */
[C---:B------:R-:W-:Y:S01]  /*3330*/  IMAD R14, R10.reuse, R4, R14 ;  /* 0x000000040a0e7224 */ /* 0x040fe200078e020e */
[----:B------:R-:W-:Y:S01]  /*3340*/  IABS R22, R3 ;  /* 0x0000000300167213 */ /* 0x000fe20000000000 */
[----:B------:R-:W-:Y:S01]  /*3350*/  @!P5 IMAD.MOV R7, RZ, RZ, -R7 ;  /* 0x000000ffff07d224 */ /* 0x000fe200078e0a07 */
[C---:B------:R-:W-:Y:S01]  /*3360*/  ISETP.GT.U32.AND P5, PT, R10.reuse, R15, PT ;  /* 0x0000000f0a00720c */ /* 0x040fe20003fa4070 */
[----:B------:R-:W-:Y:S01]  /*3370*/  @!P6 IMAD.IADD R5, R5, 0x1, -R10 ;  /* 0x000000010505e824 */ /* 0x000fe200078e0a0a */
[----:B------:R-:W-:-:S02]  /*3380*/  ISETP.GT.U32.AND P6, PT, R10, R14, PT ;  /* 0x0000000e0a00720c */ /* 0x000fc40003fc4070 */
[----:B------:R0:W-:Y:S01]  /*3390*/  STL [R1+0x1dc], R7 ;  /* 0x0001dc0701007387 */ /* 0x0001e20000100800 */
[----:B------:R-:W-:-:S04]  /*33a0*/  IABS R4, R8 ;  /* 0x0000000800047213 */ /* 0x000fc80000000000 */
[----:B------:R-:W-:Y:S01]  /*33b0*/  @!P3 IMAD.IADD R0, R0, 0x1, -R10 ;  /* 0x000000010000b824 */ /* 0x000fe200078e0a0a */
[----:B------:R-:W-:-:S03]  /*33c0*/  ISETP.GE.AND P3, PT, R12, RZ, PT ;  /* 0x000000ff0c00720c */ /* 0x000fc60003f66270 */
[----:B------:R-:W-:Y:S01]  /*33d0*/  @!P5 IMAD.IADD R15, R15, 0x1, -R10 ;  /* 0x000000010f0fd824 */ /* 0x000fe200078e0a0a */
[----:B------:R-:W-:Y:S01]  /*33e0*/  ISETP.GE.AND P5, PT, R17, RZ, PT ;  /* 0x000000ff1100720c */ /* 0x000fe20003fa6270 */
[----:B0-----:R-:W-:Y:S02]  /*33f0*/  IMAD.MOV.U32 R7, RZ, RZ, R2 ;  /* 0x000000ffff077224 */ /* 0x001fe400078e0002 */
[----:B------:R-:W-:Y:S02]  /*3400*/  IMAD.MOV R17, RZ, RZ, -R18 ;  /* 0x000000ffff117224 */ /* 0x000fe400078e0a12 */
[----:B------:R-:W-:Y:S02]  /*3410*/  @!P6 IMAD.IADD R14, R14, 0x1, -R10 ;  /* 0x000000010e0ee824 */ /* 0x000fe400078e0a0a */
[----:B------:R-:W-:Y:S01]  /*3420*/  @!P0 IMAD.MOV R7, RZ, RZ, -R7 ;  /* 0x000000ffff078224 */ /* 0x000fe200078e0a07 */
[C---:B------:R-:W-:Y:S01]  /*3430*/  ISETP.GT.U32.AND P0, PT, R10.reuse, R0, PT ;  /* 0x000000000a00720c */ /* 0x040fe20003f04070 */
[C---:B------:R-:W-:Y:S01]  /*3440*/  IMAD R12, R10.reuse, R17, R16 ;  /* 0x000000110a0c7224 */ /* 0x040fe200078e0210 */
[----:B------:R-:W-:Y:S01]  /*3450*/  ISETP.GT.U32.AND P6, PT, R10, R14, PT ;  /* 0x0000000e0a00720c */ /* 0x000fe20003fc4070 */
[----:B------:R-:W-:Y:S01]  /*3460*/  IMAD.MOV.U32 R17, RZ, RZ, R5 ;  /* 0x000000ffff117224 */ /* 0x000fe200078e0005 */
[----:B------:R0:W-:Y:S01]  /*3470*/  STL [R1+0x1e0], R7 ;  /* 0x0001e00701007387 */ /* 0x0001e20000100800 */
[----:B------:R-:W-:-:S04]  /*3480*/  IMAD.HI.U32 R16, R13, R22, RZ ;  /* 0x000000160d107227 */ /* 0x000fc800078e00ff */
[----:B------:R-:W-:Y:S01]  /*3490*/  @!P4 IMAD.MOV R17, RZ, RZ, -R17 ;  /* 0x000000ffff11c224 */ /* 0x000fe200078e0a11 */
[----:B------:R-:W-:Y:S01]  /*34a0*/  ISETP.GT.U32.AND P4, PT, R10, R12, PT ;  /* 0x0000000c0a00720c */ /* 0x000fe20003f84070 */
[----:B------:R-:W-:-:S03]  /*34b0*/  IMAD.HI.U32 R2, R13, R4, RZ ;  /* 0x000000040d027227 */ /* 0x000fc600078e00ff */
[----:B------:R-:W-:Y:S01]  /*34c0*/  STL [R1+0x1e4], R17 ;  /* 0x0001e41101007387 */ /* 0x000fe20000100800 */
[----:B------:R-:W-:Y:S01]  /*34d0*/  IMAD.MOV R5, RZ, RZ, -R16 ;  /* 0x000000ffff057224 */ /* 0x000fe200078e0a10 */
[C---:B------:R-:W-:Y:S01]  /*34e0*/  LOP3.LUT R16, R11.reuse, 0x18a, RZ, 0xfc, !PT ;  /* 0x0000018a0b107812 */ /* 0x040fe200078efcff */
[----:B------:R-:W-:Y:S02]  /*34f0*/  IMAD.MOV R2, RZ, RZ, -R2 ;  /* 0x000000ffff027224 */ /* 0x000fe400078e0a02 */
[----:B------:R-:W-:Y:S01]  /*3500*/  IMAD R22, R10, R5, R22 ;  /* 0x000000050a167224 */ /* 0x000fe200078e0216 */
[----:B------:R-:W-:Y:S01]  /*3510*/  LOP3.LUT R5, R11, 0x190, RZ, 0xfc, !PT ;  /* 0x000001900b057812 */ /* 0x000fe200078efcff */
[----:B------:R-:W-:Y:S01]  /*3520*/  @!P0 IMAD.IADD R0, R0, 0x1, -R10 ;  /* 0x0000000100008824 */ /* 0x000fe200078e0a0a */
[----:B------:R-:W-:Y:S01]  /*3530*/  ISETP.GE.AND P0, PT, R19, RZ, PT ;  /* 0x000000ff1300720c */ /* 0x000fe20003f06270 */
[----:B0-----:R-:W-:Y:S01]  /*3540*/  IMAD.MOV.U32 R7, RZ, RZ, R15 ;  /* 0x000000ffff077224 */ /* 0x001fe200078e000f */
[----:B------:R-:W-:Y:S01]  /*3550*/  IABS R19, R19 ;  /* 0x0000001300137213 */ /* 0x000fe20000000000 */
[----:B------:R-:W-:Y:S01]  /*3560*/  IMAD R4, R10, R2, R4 ;  /* 0x000000020a047224 */ /* 0x000fe200078e0204 */
[----:B------:R-:W-:Y:S01]  /*3570*/  IABS R2, R5 ;  /* 0x0000000500027213 */ /* 0x000fe20000000000 */
[----:B------:R-:W-:Y:S01]  /*3580*/  @!P6 IMAD.IADD R14, R14, 0x1, -R10 ;  /* 0x000000010e0ee824 */ /* 0x000fe200078e0a0a */
[----:B------:R-:W-:Y:S01]  /*3590*/  ISETP.GT.U32.AND P6, PT, R10, R22, PT ;  /* 0x000000160a00720c */ /* 0x000fe20003fc4070 */
[----:B------:R-:W-:Y:S01]  /*35a0*/  IMAD.MOV.U32 R15, RZ, RZ, R0 ;  /* 0x000000ffff0f7224 */ /* 0x000fe200078e0000 */
[----:B------:R-:W-:Y:S01]  /*35b0*/  IABS R18, R16 ;  /* 0x0000001000127213 */ /* 0x000fe20000000000 */
[----:B------:R-:W-:-:S02]  /*35c0*/  @!P4 IMAD.IADD R12, R12, 0x1, -R10 ;  /* 0x000000010c0cc824 */ /* 0x000fc400078e0a0a */
[----:B------:R-:W-:Y:S01]  /*35d0*/  @!P1 IMAD.MOV R15, RZ, RZ, -R15 ;  /* 0x000000ffff0f9224 */ /* 0x000fe200078e0a0f */
[C---:B------:R-:W-:Y:S01]  /*35e0*/  ISETP.GT.U32.AND P1, PT, R10.reuse, R4, PT ;  /* 0x000000040a00720c */ /* 0x040fe20003f24070 */
[----:B------:R-:W-:Y:S01]  /*35f0*/  @!P2 IMAD.MOV R7, RZ, RZ, -R7 ;  /* 0x000000ffff07a224 */ /* 0x000fe200078e0a07 */
[----:B------:R-:W-:Y:S01]  /*3600*/  ISETP.GT.U32.AND P4, PT, R10, R12, PT ;  /* 0x0000000c0a00720c */ /* 0x000fe20003f84070 */
[----:B------:R-:W-:Y:S01]  /*3610*/  IMAD.HI.U32 R20, R13, R18, RZ ;  /* 0x000000120d147227 */ /* 0x000fe200078e00ff */
[----:B------:R-:W-:Y:S02]  /*3620*/  ISETP.GE.AND P2, PT, R3, RZ, PT ;  /* 0x000000ff0300720c */ /* 0x000fe40003f46270 */
[----:B------:R0:W-:Y:S01]  /*3630*/  STL [R1+0x1e8], R7 ;  /* 0x0001e80701007387 */ /* 0x0001e20000100800 */
[----:B------:R-:W-:Y:S01]  /*3640*/  @!P6 IMAD.IADD R22, R22, 0x1, -R10 ;  /* 0x000000011616e824 */ /* 0x000fe200078e0a0a */
[----:B------:R-:W-:Y:S01]  /*3650*/  LOP3.LUT R3, R11, 0x18c, RZ, 0xfc, !PT ;  /* 0x0000018c0b037812 */ /* 0x000fe200078efcff */
[----:B------:R-:W-:Y:S01]  /*3660*/  IMAD.MOV R20, RZ, RZ, -R20 ;  /* 0x000000ffff147224 */ /* 0x000fe200078e0a14 */
[----:B------:R-:W-:Y:S02]  /*3670*/  STL [R1+0x1f0], R15 ;  /* 0x0001f00f01007387 */ /* 0x000fe40000100800 */
[----:B------:R-:W-:Y:S01]  /*3680*/  ISETP.GT.U32.AND P6, PT, R10, R22, PT ;  /* 0x000000160a00720c */ /* 0x000fe20003fc4070 */
[--C-:B------:R-:W-:Y:S01]  /*3690*/  @!P1 IMAD.IADD R4, R4, 0x1, -R10.reuse ;  /* 0x0000000104049824 */ /* 0x100fe200078e0a0a */
[----:B------:R-:W-:Y:S01]  /*36a0*/  IABS R0, R3 ;  /* 0x0000000300007213 */ /* 0x000fe20000000000 */
[----:B------:R-:W-:Y:S01]  /*36b0*/  @!P4 IMAD.IADD R12, R12, 0x1, -R10 ;  /* 0x000000010c0cc824 */ /* 0x000fe200078e0a0a */
[----:B------:R-:W-:Y:S01]  /*36c0*/  ISETP.GE.AND P4, PT, R5, RZ, PT ;  /* 0x000000ff0500720c */ /* 0x000fe20003f86270 */
[----:B0-----:R-:W-:Y:S01]  /*36d0*/  IMAD.MOV.U32 R7, RZ, RZ, R14 ;  /* 0x000000ffff077224 */ /* 0x001fe200078e000e */
[----:B------:R-:W-:Y:S01]  /*36e0*/  ISETP.GT.U32.AND P1, PT, R10, R4, PT ;  /* 0x000000040a00720c */ /* 0x000fe20003f24070 */
[----:B------:R-:W-:-:S04]  /*36f0*/  IMAD.HI.U32 R14, R13, R2, RZ ;  /* 0x000000020d0e7227 */ /* 0x000fc800078e00ff */
[----:B------:R-:W-:Y:S02]  /*3700*/  IMAD.MOV R14, RZ, RZ, -R14 ;  /* 0x000000ffff0e7224 */ /* 0x000fe400078e0a0e */
[----:B------:R-:W-:-:S04]  /*3710*/  IMAD.HI.U32 R5, R13, R19, RZ ;  /* 0x000000130d057227 */ /* 0x000fc800078e00ff */
[----:B------:R-:W-:Y:S01]  /*3720*/  IMAD R2, R10, R14, R2 ;  /* 0x0000000e0a027224 */ /* 0x000fe200078e0202 */
[----:B------:R-:W-:Y:S01]  /*3730*/  LOP3.LUT R14, R11, 0x184, RZ, 0xfc, !PT ;  /* 0x000001840b0e7812 */ /* 0x000fe200078efcff */
[----:B------:R-:W-:Y:S02]  /*3740*/  IMAD.MOV R5, RZ, RZ, -R5 ;  /* 0x000000ffff057224 */ /* 0x000fe400078e0a05 */
[--C-:B------:R-:W-:Y:S01]  /*3750*/  @!P6 IMAD.IADD R22, R22, 0x1, -R10.reuse ;  /* 0x000000011616e824 */ /* 0x100fe200078e0a0a */
[C---:B------:R-:W-:Y:S01]  /*3760*/  ISETP.GT.U32.AND P6, PT, R10.reuse, R2, PT ;  /* 0x000000020a00720c */ /* 0x040fe20003fc4070 */
[----:B------:R-:W-:Y:S01]  /*3770*/  IMAD R19, R10, R5, R19 ;  /* 0x000000050a137224 */ /* 0x000fe200078e0213 */
[----:B------:R-:W-:Y:S01]  /*3780*/  IABS R21, R14 ;  /* 0x0000000e00157213 */ /* 0x000fe20000000000 */
[----:B------:R-:W-:Y:S01]  /*3790*/  @!P5 IMAD.MOV R7, RZ, RZ, -R7 ;  /* 0x000000ffff07d224 */ /* 0x000fe200078e0a07 */
[----:B------:R-:W-:Y:S01]  /*37a0*/  ISETP.GE.AND P5, PT, R8, RZ, PT ;  /* 0x000000ff0800720c */ /* 0x000fe20003fa6270 */
[----:B------:R-:W-:Y:S01]  /*37b0*/  @!P1 IMAD.IADD R4, R4, 0x1, -R10 ;  /* 0x0000000104049824 */ /* 0x000fe200078e0a0a */
[----:B------:R-:W-:Y:S01]  /*37c0*/  ISETP.GT.U32.AND P1, PT, R10, R19, PT ;  /* 0x000000130a00720c */ /* 0x000fe20003f24070 */
[----:B------:R-:W-:Y:S01]  /*37d0*/  IMAD.HI.U32 R8, R13, R0, RZ ;  /* 0x000000000d087227 */ /* 0x000fe200078e00ff */
[----:B------:R0:W-:Y:S03]  /*37e0*/  STL [R1+0x1f4], R7 ;  /* 0x0001f40701007387 */ /* 0x0001e60000100800 */
[----:B------:R-:W-:-:S02]  /*37f0*/  IMAD.MOV R8, RZ, RZ, -R8 ;  /* 0x000000ffff087224 */ /* 0x000fc400078e0a08 */
[----:B------:R-:W-:Y:S02]  /*3800*/  @!P6 IMAD.IADD R2, R2, 0x1, -R10 ;  /* 0x000000010202e824 */ /* 0x000fe400078e0a0a */
[C---:B------:R-:W-:Y:S01]  /*3810*/  IMAD R0, R10.reuse, R8, R0 ;  /* 0x000000080a007224 */ /* 0x040fe200078e0200 */
[----:B------:R-:W-:Y:S01]  /*3820*/  LOP3.LUT R8, R11, 0x186, RZ, 0xfc, !PT ;  /* 0x000001860b087812 */ /* 0x000fe200078efcff */
[C---:B------:R-:W-:Y:S02]  /*3830*/  IMAD R18, R10.reuse, R20, R18 ;  /* 0x000000140a127224 */ /* 0x040fe400078e0212 */
[----:B------:R-:W-:Y:S01]  /*3840*/  @!P1 IMAD.IADD R19, R19, 0x1, -R10 ;  /* 0x0000000113139824 */ /* 0x000fe200078e0a0a */
[C---:B------:R-:W-:Y:S01]  /*3850*/  ISETP.GT.U32.AND P6, PT, R10.reuse, R0, PT ;  /* 0x000000000a00720c */ /* 0x040fe20003fc4070 */
[----:B0-----:R-:W-:Y:S01]  /*3860*/  IMAD.MOV.U32 R7, RZ, RZ, R12 ;  /* 0x000000ffff077224 */ /* 0x001fe200078e000c */
[----:B------:R-:W-:Y:S01]  /*3870*/  ISETP.GT.U32.AND P1, PT, R10, R2, PT ;  /* 0x000000020a00720c */ /* 0x000fe20003f24070 */
[----:B------:R-:W-:Y:S01]  /*3880*/  IMAD.MOV.U32 R24, RZ, RZ, R4 ;  /* 0x000000ffff187224 */ /* 0x000fe200078e0004 */
[----:B------:R-:W-:Y:S01]  /*3890*/  LOP3.LUT R12, R11, 0x182, RZ, 0xfc, !PT ;  /* 0x000001820b0c7812 */ /* 0x000fe200078efcff */
[----:B------:R-:W-:Y:S01]  /*38a0*/  @!P3 IMAD.MOV R7, RZ, RZ, -R7 ;  /* 0x000000ffff07b224 */ /* 0x000fe200078e0a07 */
[----:B------:R-:W-:Y:S01]  /*38b0*/  ISETP.GE.AND P3, PT, R3, RZ, PT ;  /* 0x000000ff0300720c */ /* 0x000fe20003f66270 */
[----:B------:R-:W-:Y:S01]  /*38c0*/  @!P5 IMAD.MOV R24, RZ, RZ, -R24 ;  /* 0x000000ffff18d224 */ /* 0x000fe200078e0a18 */
[----:B------:R-:W-:-:S02]  /*38d0*/  LOP3.LUT R3, R11, 0x188, RZ, 0xfc, !PT ;  /* 0x000001880b037812 */ /* 0x000fc400078efcff */
[----:B------:R0:W-:Y:S01]  /*38e0*/  STL [R1+0x1f8], R7 ;  /* 0x0001f80701007387 */ /* 0x0001e20000100800 */
[----:B------:R-:W-:Y:S02]  /*38f0*/  IABS R15, R8 ;  /* 0x00000008000f7213 */ /* 0x000fe40000000000 */
[----:B------:R-:W-:Y:S01]  /*3900*/  IABS R5, R3 ;  /* 0x0000000300057213 */ /* 0x000fe20000000000 */
[--C-:B------:R-:W-:Y:S01]  /*3910*/  @!P6 IMAD.IADD R0, R0, 0x1, -R10.reuse ;  /* 0x000000010000e824 */ /* 0x100fe200078e0a0a */
[----:B------:R-:W-:Y:S01]  /*3920*/  ISETP.GT.U32.AND P6, PT, R10, R19, PT ;  /* 0x000000130a00720c */ /* 0x000fe20003fc4070 */
[----:B------:R-:W-:Y:S01]  /*3930*/  @!P1 IMAD.IADD R2, R2, 0x1, -R10 ;  /* 0x0000000102029824 */ /* 0x000fe200078e0a0a */
[----:B------:R-:W-:Y:S01]  /*3940*/  ISETP.GT.U32.AND P1, PT, R10, R18, PT ;  /* 0x000000120a00720c */ /* 0x000fe20003f24070 */
[----:B------:R-:W-:Y:S01]  /*3950*/  IMAD.HI.U32 R23, R13, R5, RZ ;  /* 0x000000050d177227 */ /* 0x000fe200078e00ff */
[----:B------:R-:W-:-:S03]  /*3960*/  IABS R17, R12 ;  /* 0x0000000c00117213 */ /* 0x000fc60000000000 */
[----:B------:R-:W-:Y:S02]  /*3970*/  IMAD.MOV R23, RZ, RZ, -R23 ;  /* 0x000000ffff177224 */ /* 0x000fe400078e0a17 */
[----:B0-----:R-:W-:Y:S02]  /*3980*/  IMAD.MOV.U32 R7, RZ, RZ, R22 ;  /* 0x000000ffff077224 */ /* 0x001fe400078e0016 */
[C---:B------:R-:W-:Y:S02]  /*3990*/  IMAD R5, R10.reuse, R23, R5 ;  /* 0x000000170a057224 */ /* 0x040fe400078e0205 */
[----:B------:R-:W-:Y:S01]  /*39a0*/  @!P2 IMAD.MOV R7, RZ, RZ, -R7 ;  /* 0x000000ffff07a224 */ /* 0x000fe200078e0a07 */
[C---:B------:R-:W-:Y:S01]  /*39b0*/  ISETP.GT.U32.AND P2, PT, R10.reuse, R0, PT ;  /* 0x000000000a00720c */ /* 0x040fe20003f44070 */
[--C-:B------:R-:W-:Y:S01]  /*39c0*/  @!P6 IMAD.IADD R19, R19, 0x1, -R10.reuse ;  /* 0x000000011313e824 */ /* 0x100fe200078e0a0a */
[----:B------:R-:W-:Y:S01]  /*39d0*/  ISETP.GT.U32.AND P6, PT, R10, R5, PT ;  /* 0x000000050a00720c */ /* 0x000fe20003fc4070 */
[----:B------:R-:W-:Y:S01]  /*39e0*/  @!P1 IMAD.IADD R18, R18, 0x1, -R10 ;  /* 0x0000000112129824 */ /* 0x000fe200078e0a0a */
[----:B------:R0:W-:Y:S01]  /*39f0*/  STL [R1+0x1fc], R7 ;  /* 0x0001fc0701007387 */ /* 0x0001e20000100800 */
[----:B------:R-:W-:-:S03]  /*3a00*/  IMAD.HI.U32 R20, R13, R15, RZ ;  /* 0x0000000f0d147227 */ /* 0x000fc600078e00ff */
[----:B------:R-:W-:Y:S01]  /*3a10*/  ISETP.GT.U32.AND P5, PT, R10, R18, PT ;  /* 0x000000120a00720c */ /* 0x000fe20003fa4070 */
[C---:B------:R-:W-:Y:S01]  /*3a20*/  IMAD.HI.U32 R22, R13.reuse, R17, RZ ;  /* 0x000000110d167227 */ /* 0x040fe200078e00ff */
[----:B------:R-:W-:Y:S03]  /*3a30*/  STL [R1+0x200], R24 ;  /* 0x0002001801007387 */ /* 0x000fe60000100800 */
[----:B------:R-:W-:-:S04]  /*3a40*/  IMAD.HI.U32 R23, R13, R21, RZ ;  /* 0x000000150d177227 */ /* 0x000fc800078e00ff */
[----:B0-----:R-:W-:Y:S02]  /*3a50*/  IMAD.MOV.U32 R7, RZ, RZ, R2 ;  /* 0x000000ffff077224 */ /* 0x001fe400078e0002 */
[----:B------:R-:W-:Y:S02]  /*3a60*/  IMAD.MOV R20, RZ, RZ, -R20 ;  /* 0x000000ffff147224 */ /* 0x000fe400078e0a14 */
[----:B------:R-:W-:Y:S02]  /*3a70*/  @!P4 IMAD.MOV R7, RZ, RZ, -R7 ;  /* 0x000000ffff07c224 */ /* 0x000fe400078e0a07 */
[----:B------:R-:W-:Y:S02]  /*3a80*/  IMAD.MOV R22, RZ, RZ, -R22 ;  /* 0x000000ffff167224 */ /* 0x000fe400078e0a16 */
[----:B------:R-:W-:Y:S01]  /*3a90*/  IMAD.MOV R23, RZ, RZ, -R23 ;  /* 0x000000ffff177224 */ /* 0x000fe200078e0a17 */
[----:B------:R0:W-:Y:S01]  /*3aa0*/  STL [R1+0x204], R7 ;  /* 0x0002040701007387 */ /* 0x0001e20000100800 */
[----:B------:R-:W-:-:S02]  /*3ab0*/  IMAD R15, R10, R20, R15 ;  /* 0x000000140a0f7224 */ /* 0x000fc400078e020f */
[C---:B------:R-:W-:Y:S01]  /*3ac0*/  IMAD R22, R10.reuse, R22, R17 ;  /* 0x000000160a167224 */ /* 0x040fe200078e0211 */
[----:B------:R-:W-:Y:S01]  /*3ad0*/  LOP3.LUT R17, R11, 0x180, RZ, 0xfc, !PT ;  /* 0x000001800b117812 */ /* 0x000fe200078efcff */
[--C-:B------:R-:W-:Y:S01]  /*3ae0*/  @!P6 IMAD.IADD R5, R5, 0x1, -R10.reuse ;  /* 0x000000010505e824 */ /* 0x100fe200078e0a0a */
[C---:B------:R-:W-:Y:S01]  /*3af0*/  ISETP.GT.U32.AND P6, PT, R10.reuse, R15, PT ;  /* 0x0000000f0a00720c */ /* 0x040fe20003fc4070 */
[----:B------:R-:W-:Y:S01]  /*3b00*/  IMAD R21, R10, R23, R21 ;  /* 0x000000170a157224 */ /* 0x000fe200078e0215 */
[----:B------:R-:W-:Y:S01]  /*3b10*/  IABS R4, R17 ;  /* 0x0000001100047213 */ /* 0x000fe20000000000 */
[--C-:B------:R-:W-:Y:S01]  /*3b20*/  @!P2 IMAD.IADD R0, R0, 0x1, -R10.reuse ;  /* 0x000000010000a824 */ /* 0x100fe200078e0a0a */
[----:B------:R-:W-:Y:S01]  /*3b30*/  ISETP.GE.AND P2, PT, R16, RZ, PT ;  /* 0x000000ff1000720c */ /* 0x000fe20003f46270 */
[----:B0-----:R-:W-:Y:S01]  /*3b40*/  IMAD.MOV.U32 R7, RZ, RZ, R19 ;  /* 0x000000ffff077224 */ /* 0x001fe200078e0013 */
[----:B------:R-:W-:Y:S01]  /*3b50*/  ISETP.GT.U32.AND P4, PT, R10, R5, PT ;  /* 0x000000050a00720c */ /* 0x000fe20003f84070 */
[----:B------:R-:W-:Y:S01]  /*3b60*/  @!P5 IMAD.IADD R18, R18, 0x1, -R10 ;  /* 0x000000011212d824 */ /* 0x000fe200078e0a0a */
[C---:B------:R-:W-:Y:S01]  /*3b70*/  ISETP.GT.U32.AND P5, PT, R10.reuse, R22, PT ;  /* 0x000000160a00720c */ /* 0x040fe20003fa4070 */
[----:B------:R-:W-:Y:S01]  /*3b80*/  @!P0 IMAD.MOV R7, RZ, RZ, -R7 ;  /* 0x000000ffff078224 */ /* 0x000fe200078e0a07 */
[----:B------:R-:W-:Y:S01]  /*3b90*/  ISETP.GT.U32.AND P0, PT, R10, R21, PT ;  /* 0x000000150a00720c */ /* 0x000fe20003f04070 */
[----:B------:R-:W-:-:S02]  /*3ba0*/  IMAD.MOV.U32 R2, RZ, RZ, R0 ;  /* 0x000000ffff027224 */ /* 0x000fc400078e0000 */
[----:B------:R-:W-:Y:S01]  /*3bb0*/  VIADD R16, R9, 0x17e ;  /* 0x0000017e09107836 */ /* 0x000fe20000000000 */
[----:B------:R0:W-:Y:S01]  /*3bc0*/  STL [R1+0x208], R7 ;  /* 0x0002080701007387 */ /* 0x0001e20000100800 */
[----:B------:R-:W-:Y:S01]  /*3bd0*/  @!P3 IMAD.MOV R2, RZ, RZ, -R2 ;  /* 0x000000ffff02b224 */ /* 0x000fe200078e0a02 */
[----:B------:R-:W-:Y:S01]  /*3be0*/  ISETP.GE.AND P3, PT, R3, RZ, PT ;  /* 0x000000ff0300720c */ /* 0x000fe20003f66270 */
[----:B------:R-:W-:Y:S01]  /*3bf0*/  IMAD.HI.U32 R0, R13, R4, RZ ;  /* 0x000000040d007227 */ /* 0x000fe200078e00ff */
[----:B------:R-:W-:Y:S02]  /*3c00*/  ISETP.GE.AND P1, PT, R16, RZ, PT ;  /* 0x000000ff1000720c */ /* 0x000fe40003f26270 */
[----:B------:R-:W-:Y:S01]  /*3c10*/  IABS R16, R16 ;  /* 0x0000001000107213 */ /* 0x000fe20000000000 */
[----:B------:R-:W-:Y:S01]  /*3c20*/  @!P6 IMAD.IADD R15, R15, 0x1, -R10 ;  /* 0x000000010f0fe824 */ /* 0x000fe200078e0a0a */
[----:B------:R1:W-:Y:S01]  /*3c30*/  STL [R1+0x20c], R2 ;  /* 0x00020c0201007387 */ /* 0x0003e20000100800 */
[----:B------:R-:W-:Y:S01]  /*3c40*/  IMAD.MOV R0, RZ, RZ, -R0 ;  /* 0x000000ffff007224 */ /* 0x000fe200078e0a00 */
[----:B------:R-:W-:Y:S01]  /*3c50*/  ISETP.GE.AND P6, PT, R14, RZ, PT ;  /* 0x000000ff0e00720c */ /* 0x000fe20003fc6270 */
[----:B0-----:R-:W-:-:S02]  /*3c60*/  IMAD.MOV.U32 R7, RZ, RZ, R18 ;  /* 0x000000ffff077224 */ /* 0x001fc400078e0012 */
[--C-:B------:R-:W-:Y:S01]  /*3c70*/  @!P4 IMAD.IADD R5, R5, 0x1, -R10.reuse ;  /* 0x000000010505c824 */ /* 0x100fe200078e0a0a */
[----:B------:R-:W-:Y:S01]  /*3c80*/  ISETP.GE.AND P4, PT, R8, RZ, PT ;  /* 0x000000ff0800720c */ /* 0x000fe20003f86270 */
[----:B------:R-:W-:Y:S01]  /*3c90*/  @!P2 IMAD.MOV R7, RZ, RZ, -R7 ;  /* 0x000000ffff07a224 */ /* 0x000fe200078e0a07 */
[----:B------:R-:W-:Y:S01]  /*3ca0*/  LOP3.LUT R8, R11, 0x178, RZ, 0xfc, !PT ;  /* 0x000001780b087812 */ /* 0x000fe200078efcff */
[--C-:B------:R-:W-:Y:S02]  /*3cb0*/  @!P5 IMAD.IADD R22, R22, 0x1, -R10.reuse ;  /* 0x000000011616d824 */ /* 0x100fe400078e0a0a */
[----:B------:R-:W-:Y:S01]  /*3cc0*/  @!P0 IMAD.IADD R21, R21, 0x1, -R10 ;  /* 0x0000000115158824 */ /* 0x000fe200078e0a0a */
[C---:B------:R-:W-:Y:S01]  /*3cd0*/  ISETP.GT.U32.AND P0, PT, R10.reuse, R15, PT ;  /* 0x0000000f0a00720c */ /* 0x040fe20003f04070 */
[----:B------:R0:W-:Y:S01]  /*3ce0*/  STL [R1+0x210], R7 ;  /* 0x0002100701007387 */ /* 0x0001e20000100800 */
[C---:B------:R-:W-:Y:S01]  /*3cf0*/  IMAD R4, R10.reuse, R0, R4 ;  /* 0x000000000a047224 */ /* 0x040fe200078e0204 */
[C---:B------:R-:W-:Y:S01]  /*3d00*/  ISETP.GT.U32.AND P2, PT, R10.reuse, R22, PT ;  /* 0x000000160a00720c */ /* 0x040fe20003f44070 */
[----:B-1----:R-:W-:Y:S01]  /*3d10*/  IMAD.HI.U32 R2, R13, R16, RZ ;  /* 0x000000100d027227 */ /* 0x002fe200078e00ff */
[----:B------:R-:W-:-:S02]  /*3d20*/  ISETP.GT.U32.AND P5, PT, R10, R21, PT ;  /* 0x000000150a00720c */ /* 0x000fc40003fa4070 */
[C---:B------:R-:W-:Y:S01]  /*3d30*/  LOP3.LUT R0, R11.reuse, 0x17c, RZ, 0xfc, !PT ;  /* 0x0000017c0b007812 */ /* 0x040fe200078efcff */
[----:B------:R-:W-:Y:S02]  /*3d40*/  IMAD.MOV R2, RZ, RZ, -R2 ;  /* 0x000000ffff027224 */ /* 0x000fe400078e0a02 */
[----:B0-----:R-:W-:Y:S01]  /*3d50*/  IMAD.MOV.U32 R7, RZ, RZ, R5 ;  /* 0x000000ffff077224 */ /* 0x001fe200078e0005 */
[----:B------:R-:W-:Y:S01]  /*3d60*/  LOP3.LUT R5, R11, 0x17a, RZ, 0xfc, !PT ;  /* 0x0000017a0b057812 */ /* 0x000fe200078efcff */
[C---:B------:R-:W-:Y:S01]  /*3d70*/  IMAD R3, R10.reuse, R2, R16 ;  /* 0x000000020a037224 */ /* 0x040fe200078e0210 */
[----:B------:R-:W-:Y:S01]  /*3d80*/  IABS R2, R0 ;  /* 0x0000000000027213 */ /* 0x000fe20000000000 */
[----:B------:R-:W-:Y:S01]  /*3d90*/  @!P3 IMAD.MOV R7, RZ, RZ, -R7 ;  /* 0x000000ffff07b224 */ /* 0x000fe200078e0a07 */
[----:B------:R-:W-:Y:S01]  /*3da0*/  ISETP.GT.U32.AND P3, PT, R10, R4, PT ;  /* 0x000000040a00720c */ /* 0x000fe20003f64070 */
[--C-:B------:R-:W-:Y:S01]  /*3db0*/  @!P0 IMAD.IADD R15, R15, 0x1, -R10.reuse ;  /* 0x000000010f0f8824 */ /* 0x100fe200078e0a0a */
[----:B------:R-:W-:Y:S01]  /*3dc0*/  ISETP.GE.AND P0, PT, R12, RZ, PT ;  /* 0x000000ff0c00720c */ /* 0x000fe20003f06270 */
[--C-:B------:R-:W-:Y:S01]  /*3dd0*/  @!P2 IMAD.IADD R22, R22, 0x1, -R10.reuse ;  /* 0x000000011616a824 */ /* 0x100fe200078e0a0a */
[----:B------:R-:W-:Y:S01]  /*3de0*/  IABS R12, R5 ;  /* 0x00000005000c7213 */ /* 0x000fe20000000000 */
[----:B------:R-:W-:Y:S01]  /*3df0*/  @!P5 IMAD.IADD R21, R21, 0x1, -R10 ;  /* 0x000000011515d824 */ /* 0x000fe200078e0a0a */
[----:B------:R-:W-:Y:S01]  /*3e00*/  ISETP.GE.AND P2, PT, R17, RZ, PT ;  /* 0x000000ff1100720c */ /* 0x000fe20003f46270 */
[C---:B------:R-:W-:Y:S01]  /*3e10*/  IMAD.HI.U32 R17, R13.reuse, R2, RZ ;  /* 0x000000020d117227 */ /* 0x040fe200078e00ff */
[----:B------:R-:W-:Y:S01]  /*3e20*/  ISETP.GT.U32.AND P5, PT, R10, R3, PT ;  /* 0x000000030a00720c */ /* 0x000fe20003fa4070 */
[----:B------:R0:W-:Y:S01]  /*3e30*/  STL [R1+0x214], R7 ;  /* 0x0002140701007387 */ /* 0x0001e20000100800 */
[----:B------:R-:W-:Y:S01]  /*3e40*/  IABS R16, R8 ;  /* 0x0000000800107213 */ /* 0x000fe20000000000 */
[----:B------:R-:W-:-:S04]  /*3e50*/  IMAD.HI.U32 R14, R13, R12, RZ ;  /* 0x0000000c0d0e7227 */ /* 0x000fc800078e00ff */
[----:B------:R-:W-:Y:S01]  /*3e60*/  @!P3 IMAD.IADD R4, R4, 0x1, -R10 ;  /* 0x000000010404b824 */ /* 0x000fe200078e0a0a */
[----:B------:R-:W-:Y:S01]  /*3e70*/  ISETP.GE.AND P3, PT, R0, RZ, PT ;  /* 0x000000ff0000720c */ /* 0x000fe20003f66270 */
[----:B------:R-:W-:Y:S02]  /*3e80*/  IMAD.MOV R17, RZ, RZ, -R17 ;  /* 0x000000ffff117224 */ /* 0x000fe400078e0a11 */
[----:B0-----:R-:W-:Y:S02]  /*3e90*/  IMAD.MOV.U32 R7, RZ, RZ, R15 ;  /* 0x000000ffff077224 */ /* 0x001fe400078e000f */
[----:B------:R-:W-:Y:S02]  /*3ea0*/  IMAD.MOV R0, RZ, RZ, -R14 ;  /* 0x000000ffff007224 */ /* 0x000fe400078e0a0e */
[----:B------:R-:W-:Y:S01]  /*3eb0*/  @!P4 IMAD.MOV R7, RZ, RZ, -R7 ;  /* 0x000000ffff07c224 */ /* 0x000fe200078e0a07 */
[C---:B------:R-:W-:Y:S01]  /*3ec0*/  ISETP.GT.U32.AND P4, PT, R10.reuse, R4, PT ;  /* 0x000000040a00720c */ /* 0x040fe20003f84070 */
[----:B------:R-:W-:-:S02]  /*3ed0*/  IMAD R2, R10, R17, R2 ;  /* 0x000000110a027224 */ /* 0x000fc400078e0202 */
[----:B------:R-:W-:Y:S01]  /*3ee0*/  IMAD.MOV.U32 R14, RZ, RZ, R21 ;  /* 0x000000ffff0e7224 */ /* 0x000fe200078e0015 */
[----:B------:R-:W-:Y:S01]  /*3ef0*/  STL [R1+0x218], R7 ;  /* 0x0002180701007387 */ /* 0x000fe20000100800 */
[----:B------:R-:W-:Y:S02]  /*3f00*/  @!P5 IMAD.IADD R3, R3, 0x1, -R10 ;  /* 0x000000010303d824 */ /* 0x000fe400078e0a0a */
[----:B------:R-:W-:Y:S01]  /*3f10*/  @!P6 IMAD.MOV R14, RZ, RZ, -R14 ;  /* 0x000000ffff0ee224 */ /* 0x000fe200078e0a0e */
[C---:B------:R-:W-:Y:S01]  /*3f20*/  ISETP.GT.U32.AND P6, PT, R10.reuse, R2, PT ;  /* 0x000000020a00720c */ /* 0x040fe20003fc4070 */
[C---:B------:R-:W-:Y:S01]  /*3f30*/  IMAD R0, R10.reuse, R0, R12 ;  /* 0x000000000a007224 */ /* 0x040fe200078e020c */
[----:B------:R-:W-:Y:S01]  /*3f40*/  ISETP.GT.U32.AND P5, PT, R10, R3, PT ;  /* 0x000000030a00720c */ /* 0x000fe20003fa4070 */
[----:B------:R-:W-:Y:S01]  /*3f50*/  IMAD.HI.U32 R12, R13, R16, RZ ;  /* 0x000000100d0c7227 */ /* 0x000fe200078e00ff */
[----:B------:R0:W-:Y:S03]  /*3f60*/  STL [R1+0x21c], R14 ;  /* 0x00021c0e01007387 */ /* 0x0001e60000100800 */
[----:B------:R-:W-:-:S02]  /*3f70*/  IMAD.MOV R12, RZ, RZ, -R12 ;  /* 0x000000ffff0c7224 */ /* 0x000fc400078e0a0c */
[----:B------:R-:W-:Y:S01]  /*3f80*/  @!P4 IMAD.IADD R4, R4, 0x1, -R10 ;  /* 0x000000010404c824 */ /* 0x000fe200078e0a0a */
[C---:B------:R-:W-:Y:S01]  /*3f90*/  ISETP.GT.U32.AND P4, PT, R10.reuse, R0, PT ;  /* 0x000000000a00720c */ /* 0x040fe20003f84070 */
[----:B------:R-:W-:Y:S01]  /*3fa0*/  IMAD R16, R10, R12, R16 ;  /* 0x0000000c0a107224 */ /* 0x000fe200078e0210 */
[C---:B------:R-:W-:Y:S01]  /*3fb0*/  LOP3.LUT R12, R11.reuse, 0x172, RZ, 0xfc, !PT ;  /* 0x000001720b0c7812 */ /* 0x040fe200078efcff */
[----:B------:R-:W-:Y:S01]  /*3fc0*/  IMAD.MOV.U32 R17, RZ, RZ, R4 ;  /* 0x000000ffff117224 */ /* 0x000fe200078e0004 */
[----:B0-----:R-:W-:Y:S01]  /*3fd0*/  LOP3.LUT R14, R11, 0x174, RZ, 0xfc, !PT ;  /* 0x000001740b0e7812 */ /* 0x001fe200078efcff */
[----:B------:R-:W-:Y:S01]  /*3fe0*/  IMAD.MOV.U32 R7, RZ, RZ, R22 ;  /* 0x000000ffff077224 */ /* 0x000fe200078e0016 */
[----:B------:R-:W-:Y:S01]  /*3ff0*/  IABS R15, R12 ;  /* 0x0000000c000f7213 */ /* 0x000fe20000000000 */
[--C-:B------:R-:W-:Y:S02]  /*4000*/  @!P6 IMAD.IADD R2, R2, 0x1, -R10.reuse ;  /* 0x000000010202e824 */ /* 0x100fe400078e0a0a */
[----:B------:R-:W-:Y:S01]  /*4010*/  @!P2 IMAD.MOV R17, RZ, RZ, -R17 ;  /* 0x000000ffff11a224 */ /* 0x000fe200078e0a11 */
[C---:B------:R-:W-:Y:S01]  /*4020*/  ISETP.GT.U32.AND P2, PT, R10.reuse, R16, PT ;  /* 0x000000100a00720c */ /* 0x040fe20003f44070 */
[----:B------:R-:W-:Y:S01]  /*4030*/  @!P0 IMAD.MOV R7, RZ, RZ, -R7 ;  /* 0x000000ffff078224 */ /* 0x000fe200078e0a07 */
[----:B------:R-:W-:Y:S01]  /*4040*/  ISETP.GT.U32.AND P6, PT, R10, R2, PT ;  /* 0x000000020a00720c */ /* 0x000fe20003fc4070 */
[--C-:B------:R-:W-:Y:S01]  /*4050*/  @!P5 IMAD.IADD R3, R3, 0x1, -R10.reuse ;  /* 0x000000010303d824 */ /* 0x100fe200078e0a0a */
[----:B------:R-:W-:Y:S01]  /*4060*/  ISETP.GE.AND P0, PT, R5, RZ, PT ;  /* 0x000000ff0500720c */ /* 0x000fe20003f06270 */
[----:B------:R-:W-:Y:S01]  /*4070*/  @!P4 IMAD.IADD R0, R0, 0x1, -R10 ;  /* 0x000000010000c824 */ /* 0x000fe200078e0a0a */
[----:B------:R-:W-:Y:S01]  /*4080*/  LOP3.LUT R5, R11, 0x176, RZ, 0xfc, !PT ;  /* 0x000001760b057812 */ /* 0x000fe200078efcff */
[----:B------:R0:W-:Y:S01]  /*4090*/  STL [R1+0x220], R7 ;  /* 0x0002200701007387 */ /* 0x0001e20000100800 */
[----:B------:R-:W-:-:S02]  /*40a0*/  ISETP.GE.AND P5, PT, R8, RZ, PT ;  /* 0x000000ff0800720c */ /* 0x000fc40003fa6270 */
[----:B------:R-:W-:Y:S01]  /*40b0*/  IABS R23, R5 ;  /* 0x0000000500177213 */ /* 0x000fe20000000000 */
[----:B------:R1:W-:Y:S01]  /*40c0*/  STL [R1+0x224], R17 ;  /* 0x0002241101007387 */ /* 0x0003e20000100800 */
[----:B------:R-:W-:Y:S01]  /*40d0*/  IABS R8, R14 ;  /* 0x0000000e00087213 */ /* 0x000fe20000000000 */
[--C-:B------:R-:W-:Y:S01]  /*40e0*/  @!P2 IMAD.IADD R16, R16, 0x1, -R10.reuse ;  /* 0x000000011010a824 */ /* 0x100fe200078e0a0a */
[----:B------:R-:W-:Y:S01]  /*40f0*/  ISETP.GT.U32.AND P4, PT, R10, R0, PT ;  /* 0x000000000a00720c */ /* 0x000fe20003f84070 */
[----:B------:R-:W-:Y:S01]  /*4100*/  @!P6 IMAD.IADD R2, R2, 0x1, -R10 ;  /* 0x000000010202e824 */ /* 0x000fe200078e0a0a */
[----:B------:R-:W-:Y:S01]  /*4110*/  ISETP.GE.AND P6, PT, R14, RZ, PT ;  /* 0x000000ff0e00720c */ /* 0x000fe20003fc6270 */
[----:B0-----:R-:W-:Y:S01]  /*4120*/  IMAD.MOV.U32 R7, RZ, RZ, R3 ;  /* 0x000000ffff077224 */ /* 0x001fe200078e0003 */
[----:B------:R-:W-:Y:S01]  /*4130*/  ISETP.GT.U32.AND P2, PT, R10, R16, PT ;  /* 0x000000100a00720c */ /* 0x000fe20003f44070 */
[----:B------:R-:W-:-:S04]  /*4140*/  IMAD.HI.U32 R4, R13, R8, RZ ;  /* 0x000000080d047227 */ /* 0x000fc800078e00ff */
[----:B------:R-:W-:Y:S01]  /*4150*/  @!P1 IMAD.MOV R7, RZ, RZ, -R7 ;  /* 0x000000ffff079224 */ /* 0x000fe200078e0a07 */
[----:B------:R-:W-:Y:S01]  /*4160*/  ISETP.GE.AND P1, PT, R5, RZ, PT ;  /* 0x000000ff0500720c */ /* 0x000fe20003f26270 */
[----:B------:R-:W-:Y:S02]  /*4170*/  IMAD.MOV.U32 R5, RZ, RZ, R15 ;  /* 0x000000ffff057224 */ /* 0x000fe400078e000f */
[----:B------:R-:W-:Y:S01]  /*4180*/  IMAD.HI.U32 R15, R13, R23, RZ ;  /* 0x000000170d0f7227 */ /* 0x000fe200078e00ff */
[----:B------:R0:W-:Y:S03]  /*4190*/  STL [R1+0x22c], R7 ;  /* 0x00022c0701007387 */ /* 0x0001e60000100800 */
[----:B------:R-:W-:Y:S02]  /*41a0*/  IMAD.MOV R14, RZ, RZ, -R15 ;  /* 0x000000ffff0e7224 */ /* 0x000fe400078e0a0f */
[----:B-1----:R-:W-:-:S02]  /*41b0*/  IMAD.MOV.U32 R17, RZ, RZ, R2 ;  /* 0x000000ffff117224 */ /* 0x002fc400078e0002 */
[C---:B------:R-:W-:Y:S01]  /*41c0*/  IMAD R23, R10.reuse, R14, R23 ;  /* 0x0000000e0a177224 */ /* 0x040fe200078e0217 */
[C---:B------:R-:W-:Y:S01]  /*41d0*/  LOP3.LUT R14, R11.reuse, 0x16a, RZ, 0xfc, !PT ;  /* 0x0000016a0b0e7812 */ /* 0x040fe200078efcff */
[----:B------:R-:W-:Y:S02]  /*41e0*/  IMAD.MOV R4, RZ, RZ, -R4 ;  /* 0x000000ffff047224 */ /* 0x000fe400078e0a04 */
[----:B------:R-:W-:Y:S01]  /*41f0*/  @!P3 IMAD.MOV R17, RZ, RZ, -R17 ;  /* 0x000000ffff11b224 */ /* 0x000fe200078e0a11 */
[C---:B------:R-:W-:Y:S01]  /*4200*/  ISETP.GT.U32.AND P3, PT, R10.reuse, R23, PT ;  /* 0x000000170a00720c */ /* 0x040fe20003f64070 */
[----:B------:R-:W-:Y:S01]  /*4210*/  IMAD R8, R10, R4, R8 ;  /* 0x000000040a087224 */ /* 0x000fe200078e0208 */
[----:B------:R-:W-:Y:S01]  /*4220*/  LOP3.LUT R4, R11, 0x170, RZ, 0xfc, !PT ;  /* 0x000001700b047812 */ /* 0x000fe200078efcff */
[----:B------:R-:W-:Y:S01]  /*4230*/  @!P2 IMAD.IADD R16, R16, 0x1, -R10 ;  /* 0x000000011010a824 */ /* 0x000fe200078e0a0a */
[----:B------:R-:W-:Y:S01]  /*4240*/  STL [R1+0x230], R17 ;  /* 0x0002301101007387 */ /* 0x000fe20000100800 */
[----:B------:R-:W-:Y:S01]  /*4250*/  IMAD.HI.U32 R3, R13, R5, RZ ;  /* 0x000000050d037227 */ /* 0x000fe200078e00ff */
[----:B------:R-:W-:-:S02]  /*4260*/  ISETP.GT.U32.AND P2, PT, R10, R8, PT ;  /* 0x000000080a00720c */ /* 0x000fc40003f44070 */
[----:B------:R-:W-:Y:S01]  /*4270*/  IABS R18, R4 ;  /* 0x0000000400127213 */ /* 0x000fe20000000000 */
[----:B------:R-:W-:Y:S01]  /*4280*/  @!P4 IMAD.IADD R0, R0, 0x1, -R10 ;  /* 0x000000010000c824 */ /* 0x000fe200078e0a0a */
[----:B------:R-:W-:Y:S01]  /*4290*/  ISETP.GE.AND P4, PT, R12, RZ, PT ;  /* 0x000000ff0c00720c */ /* 0x000fe20003f86270 */
[----:B------:R-:W-:Y:S01]  /*42a0*/  IMAD.MOV R3, RZ, RZ, -R3 ;  /* 0x000000ffff037224 */ /* 0x000fe200078e0a03 */
[----:B------:R-:W-:Y:S01]  /*42b0*/  LOP3.LUT R12, R11, 0x16c, RZ, 0xfc, !PT ;  /* 0x0000016c0b0c7812 */ /* 0x000fe200078efcff */
[----:B0-----:R-:W-:Y:S01]  /*42c0*/  IMAD.MOV.U32 R7, RZ, RZ, R0 ;  /* 0x000000ffff077224 */ /* 0x001fe200078e0000 */
[----:B------:R-:W-:Y:S01]  /*42d0*/  IABS R0, R14 ;  /* 0x0000000e00007213 */ /* 0x000fe20000000000 */
[----:B------:R-:W-:Y:S01]  /*42e0*/  @!P3 IMAD.IADD R23, R23, 0x1, -R10 ;  /* 0x000000011717b824 */ /* 0x000fe200078e0a0a */
[----:B------:R-:W-:Y:S01]  /*42f0*/  IABS R2, R12 ;  /* 0x0000000c00027213 */ /* 0x000fe20000000000 */
[C---:B------:R-:W-:Y:S02]  /*4300*/  IMAD R5, R10.reuse, R3, R5 ;  /* 0x000000030a057224 */ /* 0x040fe400078e0205 */
[----:B------:R-:W-:Y:S01]  /*4310*/  @!P0 IMAD.MOV R7, RZ, RZ, -R7 ;  /* 0x000000ffff078224 */ /* 0x000fe200078e0a07 */
[----:B------:R-:W-:Y:S01]  /*4320*/  ISETP.GT.U32.AND P3, PT, R10, R23, PT ;  /* 0x000000170a00720c */ /* 0x000fe20003f64070 */
[----:B------:R-:W-:-:S02]  /*4330*/  VIADD R3, R9, 0x16e ;  /* 0x0000016e09037836 */ /* 0x000fc40000000000 */
[----:B------:R-:W-:Y:S01]  /*4340*/  @!P2 IMAD.IADD R8, R8, 0x1, -R10 ;  /* 0x000000010808a824 */ /* 0x000fe200078e0a0a */
[----:B------:R0:W-:Y:S01]  /*4350*/  STL [R1+0x238], R7 ;  /* 0x0002380701007387 */ /* 0x0001e20000100800 */
[----:B------:R-:W-:Y:S01]  /*4360*/  IMAD.HI.U32 R19, R13, R18, RZ ;  /* 0x000000120d137227 */ /* 0x000fe200078e00ff */
[----:B------:R-:W-:Y:S02]  /*4370*/  ISETP.GE.AND P0, PT, R3, RZ, PT ;  /* 0x000000ff0300720c */ /* 0x000fe40003f06270 */
[----:B------:R-:W-:Y:S01]  /*4380*/  IABS R3, R3 ;  /* 0x0000000300037213 */ /* 0x000fe20000000000 */
[----:B------:R-:W-:Y:S01]  /*4390*/  IMAD.MOV R19, RZ, RZ, -R19 ;  /* 0x000000ffff137224 */ /* 0x000fe200078e0a13 */
[----:B------:R-:W-:Y:S01]  /*43a0*/  ISETP.GT.U32.AND P2, PT, R10, R8, PT ;  /* 0x000000080a00720c */ /* 0x000fe20003f44070 */
[----:B------:R-:W-:-:S04]  /*43b0*/  IMAD.HI.U32 R15, R13, R0, RZ ;  /* 0x000000000d0f7227 */ /* 0x000fc800078e00ff */
[----:B0-----:R-:W-:Y:S02]  /*43c0*/  IMAD.MOV.U32 R7, RZ, RZ, R16 ;  /* 0x000000ffff077224 */ /* 0x001fe400078e0010 */
[----:B------:R-:W-:-:S04]  /*43d0*/  IMAD.HI.U32 R17, R13, R3, RZ ;  /* 0x000000030d117227 */ /* 0x000fc800078e00ff */
[----:B------:R-:W-:Y:S01]  /*43e0*/  @!P5 IMAD.MOV R7, RZ, RZ, -R7 ;  /* 0x000000ffff07d224 */ /* 0x000fe200078e0a07 */
[----:B------:R-:W-:Y:S01]  /*43f0*/  ISETP.GT.U32.AND P5, PT, R10, R5, PT ;  /* 0x000000050a00720c */ /* 0x000fe20003fa4070 */
[----:B------:R-:W-:Y:S01]  /*4400*/  @!P3 IMAD.IADD R23, R23, 0x1, -R10 ;  /* 0x000000011717b824 */ /* 0x000fe200078e0a0a */
[----:B------:R-:W-:Y:S01]  /*4410*/  ISETP.GE.AND P3, PT, R4, RZ, PT ;  /* 0x000000ff0400720c */ /* 0x000fe20003f66270 */
[----:B------:R-:W-:Y:S01]  /*4420*/  IMAD.MOV R17, RZ, RZ, -R17 ;  /* 0x000000ffff117224 */ /* 0x000fe200078e0a11 */
[----:B------:R0:W-:Y:S01]  /*4430*/  STL [R1+0x234], R7 ;  /* 0x0002340701007387 */ /* 0x0001e20000100800 */
[C---:B------:R-:W-:Y:S01]  /*4440*/  IMAD R4, R10.reuse, R19, R18 ;  /* 0x000000130a047224 */ /* 0x040fe200078e0212 */
[C---:B------:R-:W-:Y:S01]  /*4450*/  LOP3.LUT R18, R11.reuse, 0x162, RZ, 0xfc, !PT ;  /* 0x000001620b127812 */ /* 0x040fe200078efcff */
[----:B------:R-:W-:Y:S01]  /*4460*/  IMAD R3, R10, R17, R3 ;  /* 0x000000110a037224 */ /* 0x000fe200078e0203 */
[----:B------:R-:W-:Y:S01]  /*4470*/  LOP3.LUT R17, R11, 0x164, RZ, 0xfc, !PT ;  /* 0x000001640b117812 */ /* 0x000fe200078efcff */
[--C-:B------:R-:W-:Y:S01]  /*4480*/  @!P2 IMAD.IADD R8, R8, 0x1, -R10.reuse ;  /* 0x000000010808a824 */ /* 0x100fe200078e0a0a */
[C---:B------:R-:W-:Y:S01]  /*4490*/  ISETP.GT.U32.AND P2, PT, R10.reuse, R4, PT ;  /* 0x000000040a00720c */ /* 0x040fe20003f44070 */
[----:B------:R-:W-:Y:S01]  /*44a0*/  IMAD.MOV R15, RZ, RZ, -R15 ;  /* 0x000000ffff0f7224 */ /* 0x000fe200078e0a0f */
[----:B------:R-:W-:Y:S01]  /*44b0*/  IABS R21, R17 ;  /* 0x0000001100157213 */ /* 0x000fe20000000000 */
[----:B------:R-:W-:Y:S01]  /*44c0*/  @!P5 IMAD.IADD R5, R5, 0x1, -R10 ;  /* 0x000000010505d824 */ /* 0x000fe200078e0a0a */
[C---:B------:R-:W-:Y:S01]  /*44d0*/  ISETP.GT.U32.AND P5, PT, R10.reuse, R3, PT ;  /* 0x000000030a00720c */ /* 0x040fe20003fa4070 */
[----:B------:R-:W-:Y:S01]  /*44e0*/  IMAD R0, R10, R15, R0 ;  /* 0x0000000f0a007224 */ /* 0x000fe200078e0200 */
[----:B------:R-:W-:Y:S01]  /*44f0*/  LOP3.LUT R15, R11, 0x168, RZ, 0xfc, !PT ;  /* 0x000001680b0f7812 */ /* 0x000fe200078efcff */
[----:B------:R-:W-:Y:S01]  /*4500*/  IMAD.HI.U32 R20, R13, R2, RZ ;  /* 0x000000020d147227 */ /* 0x000fe200078e00ff */
[----:B------:R-:W-:-:S02]  /*4510*/  IABS R22, R18 ;  /* 0x0000001200167213 */ /* 0x000fc40000000000 */
[----:B------:R-:W-:Y:S01]  /*4520*/  IABS R19, R15 ;  /* 0x0000000f00137213 */ /* 0x000fe20000000000 */
[----:B0-----:R-:W-:Y:S02]  /*4530*/  IMAD.MOV.U32 R7, RZ, RZ, R23 ;  /* 0x000000ffff077224 */ /* 0x001fe400078e0017 */
[----:B------:R-:W-:Y:S01]  /*4540*/  @!P2 IMAD.IADD R4, R4, 0x1, -R10 ;  /* 0x000000010404a824 */ /* 0x000fe200078e0a0a */
[C---:B------:R-:W-:Y:S01]  /*4550*/  ISETP.GT.U32.AND P2, PT, R10.reuse, R5, PT ;  /* 0x000000050a00720c */ /* 0x040fe20003f44070 */
[----:B------:R-:W-:Y:S02]  /*4560*/  IMAD.MOV R16, RZ, RZ, -R20 ;  /* 0x000000ffff107224 */ /* 0x000fe400078e0a14 */
[----:B------:R-:W-:Y:S01]  /*4570*/  @!P5 IMAD.IADD R3, R3, 0x1, -R10 ;  /* 0x000000010303d824 */ /* 0x000fe200078e0a0a */
[----:B------:R-:W-:Y:S01]  /*4580*/  ISETP.GT.U32.AND P5, PT, R10, R4, PT ;  /* 0x000000040a00720c */ /* 0x000fe20003fa4070 */
[----:B------:R-:W-:-:S04]  /*4590*/  IMAD.HI.U32 R23, R13, R19, RZ ;  /* 0x000000130d177227 */ /* 0x000fc800078e00ff */
[----:B------:R-:W-:Y:S01]  /*45a0*/  @!P1 IMAD.MOV R7, RZ, RZ, -R7 ;  /* 0x000000ffff079224 */ /* 0x000fe200078e0a07 */
[C---:B------:R-:W-:Y:S01]  /*45b0*/  ISETP.GT.U32.AND P1, PT, R10.reuse, R3, PT ;  /* 0x000000030a00720c */ /* 0x040fe20003f24070 */
[C---:B------:R-:W-:Y:S01]  /*45c0*/  IMAD R2, R10.reuse, R16, R2 ;  /* 0x000000100a027224 */ /* 0x040fe200078e0202 */
[----:B------:R-:W-:Y:S01]  /*45d0*/  LOP3.LUT R16, R11, 0x166, RZ, 0xfc, !PT ;  /* 0x000001660b107812 */ /* 0x000fe200078efcff */
[----:B------:R-:W-:Y:S01]  /*45e0*/  IMAD.MOV R23, RZ, RZ, -R23 ;  /* 0x000000ffff177224 */ /* 0x000fe200078e0a17 */
[----:B------:R0:W-:Y:S01]  /*45f0*/  STL [R1+0x23c], R7 ;  /* 0x00023c0701007387 */ /* 0x0001e20000100800 */
[--C-:B------:R-:W-:Y:S01]  /*4600*/  @!P2 IMAD.IADD R5, R5, 0x1, -R10.reuse ;  /* 0x000000010505a824 */ /* 0x100fe200078e0a0a */
[----:B------:R-:W-:Y:S01]  /*4610*/  IABS R20, R16 ;  /* 0x0000001000147213 */ /* 0x000fe20000000000 */
[C---:B------:R-:W-:Y:S01]  /*4620*/  IMAD R19, R10.reuse, R23, R19 ;  /* 0x000000170a137224 */ /* 0x040fe200078e0213 */
[----:B------:R-:W-:Y:S01]  /*4630*/  ISETP.GT.U32.AND P2, PT, R10, R0, PT ;  /* 0x000000000a00720c */ /* 0x000fe20003f44070 */
[----:B------:R-:W-:-:S02]  /*4640*/  @!P5 IMAD.IADD R4, R4, 0x1, -R10 ;  /* 0x000000010404d824 */ /* 0x000fc400078e0a0a */
[----:B------:R-:W-:Y:S01]  /*4650*/  IMAD.HI.U32 R24, R13, R20, RZ ;  /* 0x000000140d187227 */ /* 0x000fe200078e00ff */
[----:B------:R-:W-:-:S03]  /*4660*/  ISETP.GT.U32.AND P5, PT, R10, R19, PT ;  /* 0x000000130a00720c */ /* 0x000fc60003fa4070 */
[----:B0-----:R-:W-:Y:S02]  /*4670*/  IMAD.MOV.U32 R7, RZ, RZ, R8 ;  /* 0x000000ffff077224 */ /* 0x001fe400078e0008 */
[----:B------:R-:W-:Y:S02]  /*4680*/  IMAD.MOV R24, RZ, RZ, -R24 ;  /* 0x000000ffff187224 */ /* 0x000fe400078e0a18 */
[----:B------:R-:W-:Y:S01]  /*4690*/  @!P6 IMAD.MOV R7, RZ, RZ, -R7 ;  /* 0x000000ffff07e224 */ /* 0x000fe200078e0a07 */
[C---:B------:R-:W-:Y:S01]  /*46a0*/  ISETP.GT.U32.AND P6, PT, R10.reuse, R2, PT ;  /* 0x000000020a00720c */ /* 0x040fe20003fc4070 */
[----:B------:R-:W-:Y:S02]  /*46b0*/  IMAD R20, R10, R24, R20 ;  /* 0x000000180a147224 */ /* 0x000fe400078e0214 */
[----:B------:R-:W-:Y:S01]  /*46c0*/  @!P3 IMAD.MOV R4, RZ, RZ, -R4 ;  /* 0x000000ffff04b224 */ /* 0x000fe200078e0a04 */
[----:B------:R0:W-:Y:S01]  /*46d0*/  STL [R1+0x27c], R7 ;  /* 0x00027c0701007387 */ /* 0x0001e20000100800 */
[----:B------:R-:W-:-:S02]  /*46e0*/  @!P5 IMAD.IADD R19, R19, 0x1, -R10 ;  /* 0x000000011313d824 */ /* 0x000fc400078e0a0a */
[----:B------:R-:W-:-:S03]  /*46f0*/  IMAD.HI.U32 R8, R13, R21, RZ ;  /* 0x000000150d087227 */ /* 0x000fc600078e00ff */
[----:B------:R-:W-:Y:S01]  /*4700*/  ISETP.GT.U32.AND P3, PT, R10, R19, PT ;  /* 0x000000130a00720c */ /* 0x000fe20003f64070 */
[----:B------:R-:W-:-:S04]  /*4710*/  IMAD.HI.U32 R23, R13, R22, RZ ;  /* 0x000000160d177227 */ /* 0x000fc800078e00ff */
[----:B------:R-:W-:Y:S01]  /*4720*/  @!P6 IMAD.IADD R2, R2, 0x1, -R10 ;  /* 0x000000010202e824 */ /* 0x000fe200078e0a0a */
[C---:B------:R-:W-:Y:S01]  /*4730*/  ISETP.GT.U32.AND P6, PT, R10.reuse, R20, PT ;  /* 0x000000140a00720c */ /* 0x040fe20003fc4070 */
[----:B------:R-:W-:Y:S02]  /*4740*/  IMAD.MOV R8, RZ, RZ, -R8 ;  /* 0x000000ffff087224 */ /* 0x000fe400078e0a08 */
[----:B------:R-:W-:Y:S01]  /*4750*/  IMAD.MOV R23, RZ, RZ, -R23 ;  /* 0x000000ffff177224 */ /* 0x000fe200078e0a17 */
[C---:B------:R-:W-:Y:S01]  /*4760*/  ISETP.GT.U32.AND P5, PT, R10.reuse, R2, PT ;  /* 0x000000020a00720c */ /* 0x040fe20003fa4070 */
[----:B0-----:R-:W-:Y:S01]  /*4770*/  IMAD.MOV.U32 R7, RZ, RZ, R5 ;  /* 0x000000ffff077224 */ /* 0x001fe200078e0005 */
[----:B------:R-:W-:Y:S01]  /*4780*/  LOP3.LUT R5, R11, 0x160, RZ, 0xfc, !PT ;  /* 0x000001600b057812 */ /* 0x000fe200078efcff */
[C---:B------:R-:W-:Y:S02]  /*4790*/  IMAD R8, R10.reuse, R8, R21 ;  /* 0x000000080a087224 */ /* 0x040fe400078e0215 */
[----:B------:R-:W-:-:S02]  /*47a0*/  IMAD R22, R10, R23, R22 ;  /* 0x000000170a167224 */ /* 0x000fc400078e0216 */
[--C-:B------:R-:W-:Y:S01]  /*47b0*/  @!P2 IMAD.IADD R0, R0, 0x1, -R10.reuse ;  /* 0x000000010000a824 */ /* 0x100fe200078e0a0a */
[----:B------:R-:W-:Y:S01]  /*47c0*/  ISETP.GE.AND P2, PT, R14, RZ, PT ;  /* 0x000000ff0e00720c */ /* 0x000fe20003f46270 */
[--C-:B------:R-:W-:Y:S02]  /*47d0*/  @!P6 IMAD.IADD R20, R20, 0x1, -R10.reuse ;  /* 0x000000011414e824 */ /* 0x100fe400078e0a0a */
[----:B------:R-:W-:Y:S01]  /*47e0*/  @!P4 IMAD.MOV R7, RZ, RZ, -R7 ;  /* 0x000000ffff07c224 */ /* 0x000fe200078e0a07 */
[C---:B------:R-:W-:Y:S01]  /*47f0*/  ISETP.GT.U32.AND P4, PT, R10.reuse, R0, PT ;  /* 0x000000000a00720c */ /* 0x040fe20003f84070 */
[--C-:B------:R-:W-:Y:S01]  /*4800*/  @!P1 IMAD.IADD R3, R3, 0x1, -R10.reuse ;  /* 0x0000000103039824 */ /* 0x100fe200078e0a0a */
[----:B------:R-:W-:Y:S01]  /*4810*/  ISETP.GT.U32.AND P6, PT, R10, R20, PT ;  /* 0x000000140a00720c */ /* 0x000fe20003fc4070 */
[--C-:B------:R-:W-:Y:S01]  /*4820*/  @!P5 IMAD.IADD R2, R2, 0x1, -R10.reuse ;  /* 0x000000010202d824 */ /* 0x100fe200078e0a0a */
[C---:B------:R-:W-:Y:S01]  /*4830*/  ISETP.GT.U32.AND P5, PT, R10.reuse, R8, PT ;  /* 0x000000080a00720c */ /* 0x040fe20003fa4070 */
[----:B------:R-:W-:Y:S01]  /*4840*/  @!P3 IMAD.IADD R19, R19, 0x1, -R10 ;  /* 0x000000011313b824 */ /* 0x000fe200078e0a0a */
[----:B------:R-:W-:Y:S01]  /*4850*/  ISETP.GT.U32.AND P3, PT, R10, R22, PT ;  /* 0x000000160a00720c */ /* 0x000fe20003f64070 */
[----:B------:R0:W-:Y:S01]  /*4860*/  STL [R1+0x284], R7 ;  /* 0x0002840701007387 */ /* 0x0001e20000100800 */
[----:B------:R-:W-:Y:S01]  /*4870*/  ISETP.GE.AND P1, PT, R12, RZ, PT ;  /* 0x000000ff0c00720c */ /* 0x000fe20003f26270 */
[----:B------:R-:W-:-:S02]  /*4880*/  VIADD R12, R9, 0x15e ;  /* 0x0000015e090c7836 */ /* 0x000fc40000000000 */
[----:B------:R1:W-:Y:S02]  /*4890*/  STL [R1+0x288], R4 ;  /* 0x0002880401007387 */ /* 0x0003e40000100800 */
[--C-:B------:R-:W-:Y:S01]  /*48a0*/  @!P4 IMAD.IADD R0, R0, 0x1, -R10.reuse ;  /* 0x000000010000c824 */ /* 0x100fe200078e0a0a */
[----:B------:R-:W-:Y:S01]  /*48b0*/  ISETP.GE.AND P4, PT, R15, RZ, PT ;  /* 0x000000ff0f00720c */ /* 0x000fe20003f86270 */
[--C-:B------:R-:W-:Y:S01]  /*48c0*/  @!P6 IMAD.IADD R20, R20, 0x1, -R10.reuse ;  /* 0x000000011414e824 */ /* 0x100fe200078e0a0a */
[----:B------:R-:W-:Y:S01]  /*48d0*/  ISETP.GE.AND P6, PT, R16, RZ, PT ;  /* 0x000000ff1000720c */ /* 0x000fe20003fc6270 */
[----:B0-----:R-:W-:Y:S01]  /*48e0*/  IMAD.MOV.U32 R7, RZ, RZ, R3 ;  /* 0x000000ffff077224 */ /* 0x001fe200078e0003 */
[----:B------:R-:W-:Y:S01]  /*48f0*/  IABS R3, R5 ;  /* 0x0000000500037213 */ /* 0x000fe20000000000 */
[----:B------:R-:W-:Y:S01]  /*4900*/  @!P5 IMAD.IADD R8, R8, 0x1, -R10 ;  /* 0x000000010808d824 */ /* 0x000fe200078e0a0a */
[----:B------:R-:W-:Y:S01]  /*4910*/  ISETP.GE.AND P5, PT, R17, RZ, PT ;  /* 0x000000ff1100720c */ /* 0x000fe20003fa6270 */
[----:B------:R-:W-:Y:S01]  /*4920*/  @!P0 IMAD.MOV R7, RZ, RZ, -R7 ;  /* 0x000000ffff078224 */ /* 0x000fe200078e0a07 */
[----:B------:R-:W-:Y:S01]  /*4930*/  ISETP.GE.AND P0, PT, R12, RZ, PT ;  /* 0x000000ff0c00720c */ /* 0x000fe20003f06270 */
[----:B------:R-:W-:Y:S01]  /*4940*/  IMAD.HI.U32 R14, R13, R3, RZ ;  /* 0x000000030d0e7227 */ /* 0x000fe200078e00ff */
[----:B-1----:R-:W-:-:S02]  /*4950*/  IABS R4, R12 ;  /* 0x0000000c00047213 */ /* 0x002fc40000000000 */
[----:B------:R0:W-:Y:S01]  /*4960*/  STL [R1+0x28c], R7 ;  /* 0x00028c0701007387 */ /* 0x0001e20000100800 */
[----:B------:R-:W-:Y:S01]  /*4970*/  IMAD.MOV R16, RZ, RZ, -R14 ;  /* 0x000000ffff107224 */ /* 0x000fe200078e0a0e */
[----:B------:R-:W-:Y:S01]  /*4980*/  LOP3.LUT R12, R11, 0x15c, RZ, 0xfc, !PT ;  /* 0x0000015c0b0c7812 */ /* 0x000fe200078efcff */
[----:B------:R-:W-:Y:S01]  /*4990*/  @!P3 IMAD.IADD R22, R22, 0x1, -R10 ;  /* 0x000000011616b824 */ /* 0x000fe200078e0a0a */
[C---:B------:R-:W-:Y:S01]  /*49a0*/  ISETP.GT.U32.AND P3, PT, R10.reuse, R8, PT ;  /* 0x000000080a00720c */ /* 0x040fe20003f64070 */
[----:B------:R-:W-:Y:S01]  /*49b0*/  IMAD R3, R10, R16, R3 ;  /* 0x000000100a037224 */ /* 0x000fe200078e0203 */
[----:B------:R-:W-:Y:S01]  /*49c0*/  IABS R15, R12 ;  /* 0x0000000c000f7213 */ /* 0x000fe20000000000 */
[----:B------:R-:W-:-:S04]  /*49d0*/  IMAD.HI.U32 R14, R13, R4, RZ ;  /* 0x000000040d0e7227 */ /* 0x000fc800078e00ff */
[----:B0-----:R-:W-:Y:S02]  /*49e0*/  IMAD.MOV.U32 R7, RZ, RZ, R2 ;  /* 0x000000ffff077224 */ /* 0x001fe400078e0002 */
[----:B------:R-:W-:Y:S01]  /*49f0*/  @!P2 IMAD.MOV R0, RZ, RZ, -R0 ;  /* 0x000000ffff00a224 */ /* 0x000fe200078e0a00 */
[C---:B------:R-:W-:Y:S01]  /*4a00*/  ISETP.GT.U32.AND P2, PT, R10.reuse, R3, PT ;  /* 0x000000030a00720c */ /* 0x040fe20003f44070 */
[----:B------:R-:W-:Y:S01]  /*4a10*/  @!P1 IMAD.MOV R7, RZ, RZ, -R7 ;  /* 0x000000ffff079224 */ /* 0x000fe200078e0a07 */
[----:B------:R-:W-:Y:S01]  /*4a20*/  ISETP.GT.U32.AND P1, PT, R10, R22, PT ;  /* 0x000000160a00720c */ /* 0x000fe20003f24070 */
[----:B------:R-:W-:Y:S02]  /*4a30*/  IMAD.MOV.U32 R2, RZ, RZ, R15 ;  /* 0x000000ffff027224 */ /* 0x000fe400078e000f */
[----:B------:R-:W-:Y:S01]  /*4a40*/  IMAD.MOV R14, RZ, RZ, -R14 ;  /* 0x000000ffff0e7224 */ /* 0x000fe200078e0a0e */
[----:B------:R0:W-:Y:S01]  /*4a50*/  STL [R1+0x290], R7 ;  /* 0x0002900701007387 */ /* 0x0001e20000100800 */
[----:B------:R-:W-:-:S02]  /*4a60*/  IMAD.MOV.U32 R15, RZ, RZ, R19 ;  /* 0x000000ffff0f7224 */ /* 0x000fc400078e0013 */
[----:B------:R-:W-:Y:S01]  /*4a70*/  IMAD R4, R10, R14, R4 ;  /* 0x0000000e0a047224 */ /* 0x000fe200078e0204 */
[----:B------:R1:W-:Y:S01]  /*4a80*/  STL [R1+0x294], R0 ;  /* 0x0002940001007387 */ /* 0x0003e20000100800 */
[----:B------:R-:W-:Y:S01]  /*4a90*/  @!P4 IMAD.MOV R15, RZ, RZ, -R15 ;  /* 0x000000ffff0fc224 */ /* 0x000fe200078e0a0f */
[----:B------:R-:W-:Y:S01]  /*4aa0*/  ISETP.GE.AND P4, PT, R18, RZ, PT ;  /* 0x000000ff1200720c */ /* 0x000fe20003f86270 */
[--C-:B------:R-:W-:Y:S01]  /*4ab0*/  @!P3 IMAD.IADD R8, R8, 0x1, -R10.reuse ;  /* 0x000000010808b824 */ /* 0x100fe200078e0a0a */
[----:B------:R-:W-:Y:S01]  /*4ac0*/  ISETP.GE.AND P3, PT, R12, RZ, PT ;  /* 0x000000ff0c00720c */ /* 0x000fe20003f66270 */
[----:B------:R-:W-:Y:S01]  /*4ad0*/  @!P1 IMAD.IADD R22, R22, 0x1, -R10 ;  /* 0x0000000116169824 */ /* 0x000fe200078e0a0a */
[----:B------:R-:W-:Y:S01]  /*4ae0*/  ISETP.GT.U32.AND P1, PT, R10, R4, PT ;  /* 0x000000040a00720c */ /* 0x000fe20003f24070 */
[----:B------:R2:W-:Y:S01]  /*4af0*/  STL [R1+0x2b0], R15 ;  /* 0x0002b00f01007387 */ /* 0x0005e20000100800 */
[----:B0-----:R-:W-:Y:S01]  /*4b00*/  IMAD.MOV.U32 R7, RZ, RZ, R20 ;  /* 0x000000ffff077224 */ /* 0x001fe200078e0014 */
[----:B------:R-:W-:Y:S01]  /*4b10*/  LOP3.LUT R12, R11, 0x158, RZ, 0xfc, !PT ;  /* 0x000001580b0c7812 */ /* 0x000fe200078efcff */
[----:B-1----:R-:W-:-:S04]  /*4b20*/  IMAD.HI.U32 R0, R13, R2, RZ ;  /* 0x000000020d007227 */ /* 0x002fc800078e00ff */
[----:B------:R-:W-:Y:S02]  /*4b30*/  IMAD.MOV R0, RZ, RZ, -R0 ;  /* 0x000000ffff007224 */ /* 0x000fe400078e0a00 */
[----:B------:R-:W-:Y:S02]  /*4b40*/  @!P2 IMAD.IADD R3, R3, 0x1, -R10 ;  /* 0x000000010303a824 */ /* 0x000fe400078e0a0a */
[C---:B------:R-:W-:Y:S01]  /*4b50*/  IMAD R2, R10.reuse, R0, R2 ;  /* 0x000000000a027224 */ /* 0x040fe200078e0202 */
[----:B------:R-:W-:Y:S01]  /*4b60*/  LOP3.LUT R0, R11, 0x156, RZ, 0xfc, !PT ;  /* 0x000001560b007812 */ /* 0x000fe200078efcff */
[----:B--2---:R-:W-:Y:S01]  /*4b70*/  IMAD.MOV.U32 R15, RZ, RZ, R8 ;  /* 0x000000ffff0f7224 */ /* 0x004fe200078e0008 */
[C---:B------:R-:W-:Y:S01]  /*4b80*/  ISETP.GT.U32.AND P2, PT, R10.reuse, R3, PT ;  /* 0x000000030a00720c */ /* 0x040fe20003f44070 */
[----:B------:R-:W-:Y:S01]  /*4b90*/  @!P6 IMAD.MOV R7, RZ, RZ, -R7 ;  /* 0x000000ffff07e224 */ /* 0x000fe200078e0a07 */
[----:B------:R-:W-:Y:S01]  /*4ba0*/  ISETP.GE.AND P6, PT, R5, RZ, PT ;  /* 0x000000ff0500720c */ /* 0x000fe20003fc6270 */
[----:B------:R-:W-:Y:S01]  /*4bb0*/  @!P5 IMAD.MOV R15, RZ, RZ, -R15 ;  /* 0x000000ffff0fd224 */ /* 0x000fe200078e0a0f */
[----:B------:R-:W-:Y:S01]  /*4bc0*/  ISETP.GT.U32.AND P5, PT, R10, R2, PT ;  /* 0x000000020a00720c */ /* 0x000fe20003fa4070 */
[----:B------:R-:W-:Y:S01]  /*4bd0*/  @!P1 IMAD.IADD R4, R4, 0x1, -R10 ;  /* 0x0000000104049824 */ /* 0x000fe200078e0a0a */
[----:B------:R-:W-:Y:S01]  /*4be0*/  LOP3.LUT R5, R11, 0x15a, RZ, 0xfc, !PT ;  /* 0x0000015a0b057812 */ /* 0x000fe200078efcff */
[----:B------:R0:W-:Y:S01]  /*4bf0*/  STL [R1+0x2ac], R7 ;  /* 0x0002ac0701007387 */ /* 0x0001e20000100800 */
[----:B------:R-:W-:-:S02]  /*4c00*/  IABS R14, R0 ;  /* 0x00000000000e7213 */ /* 0x000fc40000000000 */
[----:B------:R-:W-:Y:S01]  /*4c10*/  IABS R18, R5 ;  /* 0x0000000500127213 */ /* 0x000fe20000000000 */
[----:B------:R1:W-:Y:S01]  /*4c20*/  STL [R1+0x2a4], R15 ;  /* 0x0002a40f01007387 */ /* 0x0003e20000100800 */
[----:B------:R-:W-:Y:S01]  /*4c30*/  ISETP.GT.U32.AND P1, PT, R10, R4, PT ;  /* 0x000000040a00720c */ /* 0x000fe20003f24070 */
[----:B------:R-:W-:Y:S01]  /*4c40*/  @!P2 IMAD.IADD R3, R3, 0x1, -R10 ;  /* 0x000000010303a824 */ /* 0x000fe200078e0a0a */
[----:B------:R-:W-:Y:S01]  /*4c50*/  ISETP.GE.AND P2, PT, R12, RZ, PT ;  /* 0x000000ff0c00720c */ /* 0x000fe20003f46270 */
[----:B------:R-:W-:-:S04]  /*4c60*/  IMAD.HI.U32 R8, R13, R18, RZ ;  /* 0x000000120d087227 */ /* 0x000fc800078e00ff */
[----:B0-----:R-:W-:Y:S01]  /*4c70*/  IMAD.MOV.U32 R7, RZ, RZ, R22 ;  /* 0x000000ffff077224 */ /* 0x001fe200078e0016 */
[----:B-1----:R-:W-:Y:S01]  /*4c80*/  IABS R15, R12 ;  /* 0x0000000c000f7213 */ /* 0x002fe20000000000 */
[----:B------:R-:W-:Y:S02]  /*4c90*/  @!P5 IMAD.IADD R2, R2, 0x1, -R10 ;  /* 0x000000010202d824 */ /* 0x000fe400078e0a0a */
[----:B------:R-:W-:Y:S01]  /*4ca0*/  @!P4 IMAD.MOV R7, RZ, RZ, -R7 ;  /* 0x000000ffff07c224 */ /* 0x000fe200078e0a07 */
[----:B------:R-:W-:Y:S01]  /*4cb0*/  ISETP.GE.AND P4, PT, R5, RZ, PT ;  /* 0x000000ff0500720c */ /* 0x000fe20003f86270 */
[----:B------:R-:W-:Y:S01]  /*4cc0*/  IMAD.MOV R5, RZ, RZ, -R8 ;  /* 0x000000ffff057224 */ /* 0x000fe200078e0a08 */
[C---:B------:R-:W-:Y:S01]  /*4cd0*/  ISETP.GT.U32.AND P5, PT, R10.reuse, R2, PT ;  /* 0x000000020a00720c */ /* 0x040fe20003fa4070 */
[----:B------:R-:W-:Y:S01]  /*4ce0*/  IMAD.MOV.U32 R8, RZ, RZ, R15 ;  /* 0x000000ffff087224 */ /* 0x000fe200078e000f */
[----:B------:R0:W-:Y:S01]  /*4cf0*/  STL [R1+0x2a8], R7 ;  /* 0x0002a80701007387 */ /* 0x0001e20000100800 */
[----:B------:R-:W-:-:S02]  /*4d00*/  IMAD R18, R10, R5, R18 ;  /* 0x000000050a127224 */ /* 0x000fc400078e0212 */
[----:B------:R-:W-:Y:S02]  /*4d10*/  @!P1 IMAD.IADD R4, R4, 0x1, -R10 ;  /* 0x0000000104049824 */ /* 0x000fe400078e0a0a */
[----:B------:R-:W-:Y:S01]  /*4d20*/  IMAD.MOV.U32 R12, RZ, RZ, R14 ;  /* 0x000000ffff0c7224 */ /* 0x000fe200078e000e */
[----:B------:R-:W-:Y:S02]  /*4d30*/  ISETP.GT.U32.AND P1, PT, R10, R18, PT ;  /* 0x000000120a00720c */ /* 0x000fe40003f24070 */
[----:B------:R-:W-:Y:S01]  /*4d40*/  LOP3.LUT R14, R11, 0x150, RZ, 0xfc, !PT ;  /* 0x000001500b0e7812 */ /* 0x000fe200078efcff */
[----:B------:R-:W-:-:S04]  /*4d50*/  IMAD.HI.U32 R5, R13, R12, RZ ;  /* 0x0000000c0d057227 */ /* 0x000fc800078e00ff */
[----:B0-----:R-:W-:Y:S02]  /*4d60*/  IMAD.MOV.U32 R7, RZ, RZ, R3 ;  /* 0x000000ffff077224 */ /* 0x001fe400078e0003 */
[----:B------:R-:W-:-:S04]  /*4d70*/  IMAD.HI.U32 R3, R13, R8, RZ ;  /* 0x000000080d037227 */ /* 0x000fc800078e00ff */
[----:B------:R-:W-:Y:S01]  /*4d80*/  @!P6 IMAD.MOV R7, RZ, RZ, -R7 ;  /* 0x000000ffff07e224 */ /* 0x000fe200078e0a07 */
[----:B------:R-:W-:Y:S01]  /*4d90*/  ISETP.GE.AND P6, PT, R0, RZ, PT ;  /* 0x000000ff0000720c */ /* 0x000fe20003fc6270 */
[----:B------:R-:W-:Y:S02]  /*4da0*/  IMAD.MOV R3, RZ, RZ, -R3 ;  /* 0x000000ffff037224 */ /* 0x000fe400078e0a03 */
[----:B------:R-:W-:Y:S01]  /*4db0*/  @!P5 IMAD.IADD R2, R2, 0x1, -R10 ;  /* 0x000000010202d824 */ /* 0x000fe200078e0a0a */
[----:B------:R0:W-:Y:S01]  /*4dc0*/  STL [R1+0x2dc], R7 ;  /* 0x0002dc0701007387 */ /* 0x0001e20000100800 */
[----:B------:R-:W-:Y:S01]  /*4dd0*/  IMAD R8, R10, R3, R8 ;  /* 0x000000030a087224 */ /* 0x000fe200078e0208 */
[C---:B------:R-:W-:Y:S01]  /*4de0*/  LOP3.LUT R3, R11.reuse, 0x152, RZ, 0xfc, !PT ;  /* 0x000001520b037812 */ /* 0x040fe200078efcff */
[----:B------:R-:W-:Y:S02]  /*4df0*/  IMAD.MOV R0, RZ, RZ, -R5 ;  /* 0x000000ffff007224 */ /* 0x000fe400078e0a05 */
[----:B------:R-:W-:Y:S01]  /*4e00*/  @!P1 IMAD.IADD R18, R18, 0x1, -R10 ;  /* 0x0000000112129824 */ /* 0x000fe200078e0a0a */
[C---:B------:R-:W-:Y:S01]  /*4e10*/  ISETP.GT.U32.AND P5, PT, R10.reuse, R8, PT ;  /* 0x000000080a00720c */ /* 0x040fe20003fa4070 */
[C---:B------:R-:W-:Y:S01]  /*4e20*/  IMAD R12, R10.reuse, R0, R12 ;  /* 0x000000000a0c7224 */ /* 0x040fe200078e020c */
[----:B------:R-:W-:Y:S01]  /*4e30*/  LOP3.LUT R0, R11, 0x154, RZ, 0xfc, !PT ;  /* 0x000001540b007812 */ /* 0x000fe200078efcff */
[----:B------:R-:W-:Y:S01]  /*4e40*/  VIADD R5, R9, 0x14e ;  /* 0x0000014e09057836 */ /* 0x000fe20000000000 */
[----:B------:R-:W-:Y:S01]  /*4e50*/  ISETP.GT.U32.AND P1, PT, R10, R18, PT ;  /* 0x000000120a00720c */ /* 0x000fe20003f24070 */
[----:B0-----:R-:W-:Y:S01]  /*4e60*/  IMAD.MOV.U32 R7, RZ, RZ, R4 ;  /* 0x000000ffff077224 */ /* 0x001fe200078e0004 */
[----:B------:R-:W-:-:S02]  /*4e70*/  IABS R16, R3 ;  /* 0x0000000300107213 */ /* 0x000fc40000000000 */
[----:B------:R-:W-:Y:S01]  /*4e80*/  IABS R17, R0 ;  /* 0x0000000000117213 */ /* 0x000fe20000000000 */
[----:B------:R-:W-:Y:S01]  /*4e90*/  @!P0 IMAD.MOV R7, RZ, RZ, -R7 ;  /* 0x000000ffff078224 */ /* 0x000fe200078e0a07 */
[----:B------:R-:W-:Y:S02]  /*4ea0*/  ISETP.GE.AND P0, PT, R5, RZ, PT ;  /* 0x000000ff0500720c */ /* 0x000fe40003f06270 */
[----:B------:R-:W-:Y:S01]  /*4eb0*/  IABS R5, R5 ;  /* 0x0000000500057213 */ /* 0x000fe20000000000 */
[--C-:B------:R-:W-:Y:S01]  /*4ec0*/  @!P5 IMAD.IADD R8, R8, 0x1, -R10.reuse ;  /* 0x000000010808d824 */ /* 0x100fe200078e0a0a */
[----:B------:R0:W-:Y:S01]  /*4ed0*/  STL [R1+0x3b8], R7 ;  /* 0x0003b80701007387 */ /* 0x0001e20000100800 */
[----:B------:R-:W-:Y:S01]  /*4ee0*/  IMAD.HI.U32 R15, R13, R17, RZ ;  /* 0x000000110d0f7227 */ /* 0x000fe200078e00ff */
[----:B------:R-:W-:Y:S02]  /*4ef0*/  IABS R4, R14 ;  /* 0x0000000e00047213 */ /* 0x000fe40000000000 */
[----:B------:R-:W-:Y:S01]  /*4f00*/  ISETP.GT.U32.AND P5, PT, R10, R8, PT ;  /* 0x000000080a00720c */ /* 0x000fe20003fa4070 */
[----:B------:R-:W-:Y:S01]  /*4f10*/  @!P1 IMAD.IADD R18, R18, 0x1, -R10 ;  /* 0x0000000112129824 */ /* 0x000fe200078e0a0a */
[----:B------:R-:W-:Y:S01]  /*4f20*/  ISETP.GE.AND P1, PT, R0, RZ, PT ;  /* 0x000000ff0000720c */ /* 0x000fe20003f26270 */
[----:B------:R-:W-:-:S02]  /*4f30*/  IMAD.MOV R15, RZ, RZ, -R15 ;  /* 0x000000ffff0f7224 */ /* 0x000fc400078e0a0f */
[----:B------:R-:W-:Y:S02]  /*4f40*/  IMAD.MOV.U32 R19, RZ, RZ, R18 ;  /* 0x000000ffff137224 */ /* 0x000fe400078e0012 */
[----:B0-----:R-:W-:Y:S02]  /*4f50*/  IMAD.MOV.U32 R7, RZ, RZ, R2 ;  /* 0x000000ffff077224 */ /* 0x001fe400078e0002 */
[----:B------:R-:W-:-:S04]  /*4f60*/  IMAD.HI.U32 R2, R13, R16, RZ ;  /* 0x000000100d027227 */ /* 0x000fc800078e00ff */
[----:B------:R-:W-:Y:S01]  /*4f70*/  @!P3 IMAD.MOV R7, RZ, RZ, -R7 ;  /* 0x000000ffff07b224 */ /* 0x000fe200078e0a07 */
[C---:B------:R-:W-:Y:S01]  /*4f80*/  ISETP.GT.U32.AND P3, PT, R10.reuse, R12, PT ;  /* 0x0000000c0a00720c */ /* 0x040fe20003f64070 */
[----:B------:R-:W-:Y:S02]  /*4f90*/  IMAD.MOV R2, RZ, RZ, -R2 ;  /* 0x000000ffff027224 */ /* 0x000fe400078e0a02 */
[C---:B------:R-:W-:Y:S01]  /*4fa0*/  IMAD R17, R10.reuse, R15, R17 ;  /* 0x0000000f0a117224 */ /* 0x040fe200078e0211 */
[----:B------:R0:W-:Y:S01]  /*4fb0*/  STL [R1+0x2e0], R7 ;  /* 0x0002e00701007387 */ /* 0x0001e20000100800 */
[----:B------:R-:W-:Y:S01]  /*4fc0*/  IMAD R16, R10, R2, R16 ;  /* 0x000000020a107224 */ /* 0x000fe200078e0210 */
[----:B------:R-:W-:Y:S01]  /*4fd0*/  LOP3.LUT R15, R11, 0x14c, RZ, 0xfc, !PT ;  /* 0x0000014c0b0f7812 */ /* 0x000fe200078efcff */
[----:B------:R-:W-:Y:S01]  /*4fe0*/  @!P5 IMAD.IADD R8, R8, 0x1, -R10 ;  /* 0x000000010808d824 */ /* 0x000fe200078e0a0a */
[C---:B------:R-:W-:Y:S01]  /*4ff0*/  ISETP.GT.U32.AND P5, PT, R10.reuse, R17, PT ;  /* 0x000000110a00720c */ /* 0x040fe20003fa4070 */
[----:B------:R-:W-:Y:S01]  /*5000*/  @!P4 IMAD.MOV R19, RZ, RZ, -R19 ;  /* 0x000000ffff13c224 */ /* 0x000fe200078e0a13 */
[----:B------:R-:W-:Y:S01]  /*5010*/  ISETP.GT.U32.AND P4, PT, R10, R16, PT ;  /* 0x000000100a00720c */ /* 0x000fe20003f84070 */
[----:B------:R-:W-:-:S02]  /*5020*/  IMAD.MOV.U32 R0, RZ, RZ, R5 ;  /* 0x000000ffff007224 */ /* 0x000fc400078e0005 */
[----:B------:R-:W-:Y:S01]  /*5030*/  @!P3 IMAD.IADD R12, R12, 0x1, -R10 ;  /* 0x000000010c0cb824 */ /* 0x000fe200078e0a0a */
[----:B------:R1:W-:Y:S01]  /*5040*/  STL [R1+0x344], R19 ;  /* 0x0003441301007387 */ /* 0x0003e20000100800 */
[----:B0-----:R-:W-:Y:S02]  /*5050*/  IMAD.MOV.U32 R7, RZ, RZ, R8 ;  /* 0x000000ffff077224 */ /* 0x001fe400078e0008 */
[----:B------:R-:W-:Y:S01]  /*5060*/  IMAD.HI.U32 R2, R13, R0, RZ ;  /* 0x000000000d027227 */ /* 0x000fe200078e00ff */
[----:B------:R-:W-:-:S03]  /*5070*/  ISETP.GT.U32.AND P3, PT, R10, R12, PT ;  /* 0x0000000c0a00720c */ /* 0x000fc60003f64070 */
[----:B------:R-:W-:Y:S01]  /*5080*/  @!P2 IMAD.MOV R7, RZ, RZ, -R7 ;  /* 0x000000ffff07a224 */ /* 0x000fe200078e0a07 */
[----:B------:R-:W-:Y:S01]  /*5090*/  ISETP.GE.AND P2, PT, R3, RZ, PT ;  /* 0x000000ff0300720c */ /* 0x000fe20003f46270 */
[----:B------:R-:W-:Y:S01]  /*50a0*/  IMAD.HI.U32 R5, R13, R4, RZ ;  /* 0x000000040d057227 */ /* 0x000fe200078e00ff */
[----:B-1----:R-:W-:Y:S02]  /*50b0*/  LOP3.LUT R19, R11, 0x140, RZ, 0xfc, !PT ;  /* 0x000001400b137812 */ /* 0x002fe400078efcff */
[----:B------:R0:W-:Y:S01]  /*50c0*/  STL [R1+0x348], R7 ;  /* 0x0003480701007387 */ /* 0x0001e20000100800 */
[----:B------:R-:W-:Y:S02]  /*50d0*/  IMAD.MOV R2, RZ, RZ, -R2 ;  /* 0x000000ffff027224 */ /* 0x000fe400078e0a02 */
[----:B------:R-:W-:Y:S02]  /*50e0*/  IMAD.MOV R5, RZ, RZ, -R5 ;  /* 0x000000ffff057224 */ /* 0x000fe400078e0a05 */
[----:B------:R-:W-:-:S02]  /*50f0*/  @!P3 IMAD.IADD R12, R12, 0x1, -R10 ;  /* 0x000000010c0cb824 */ /* 0x000fc400078e0a0a */
[----:B------:R-:W-:Y:S01]  /*5100*/  IMAD R0, R10, R2, R0 ;  /* 0x000000020a007224 */ /* 0x000fe200078e0200 */
[----:B------:R-:W-:Y:S01]  /*5110*/  IABS R2, R15 ;  /* 0x0000000f00027213 */ /* 0x000fe20000000000 */
[----:B------:R-:W-:Y:S02]  /*5120*/  @!P4 IMAD.IADD R16, R16, 0x1, -R10 ;  /* 0x000000011010c824 */ /* 0x000fe400078e0a0a */
[----:B0-----:R-:W-:Y:S02]  /*5130*/  IMAD.MOV.U32 R7, RZ, RZ, R12 ;  /* 0x000000ffff077224 */ /* 0x001fe400078e000c */
[----:B------:R-:W-:Y:S01]  /*5140*/  @!P5 IMAD.IADD R17, R17, 0x1, -R10 ;  /* 0x000000011111d824 */ /* 0x000fe200078e0a0a */
[C---:B------:R-:W-:Y:S01]  /*5150*/  ISETP.GT.U32.AND P4, PT, R10.reuse, R16, PT ;  /* 0x000000100a00720c */ /* 0x040fe20003f84070 */
[C---:B------:R-:W-:Y:S01]  /*5160*/  IMAD R3, R10.reuse, R5, R4 ;  /* 0x000000050a037224 */ /* 0x040fe200078e0204 */
[----:B------:R-:W-:Y:S01]  /*5170*/  LOP3.LUT R4, R11, 0x14a, RZ, 0xfc, !PT ;  /* 0x0000014a0b047812 */ /* 0x000fe200078efcff */
[----:B------:R-:W-:Y:S01]  /*5180*/  @!P6 IMAD.MOV R7, RZ, RZ, -R7 ;  /* 0x000000ffff07e224 */ /* 0x000fe200078e0a07 */
[C---:B------:R-:W-:Y:S01]  /*5190*/  ISETP.GT.U32.AND P6, PT, R10.reuse, R0, PT ;  /* 0x000000000a00720c */ /* 0x040fe20003fc4070 */
[----:B------:R-:W-:Y:S01]  /*51a0*/  IMAD.HI.U32 R18, R13, R2, RZ ;  /* 0x000000020d127227 */ /* 0x000fe200078e00ff */
[----:B------:R-:W-:-:S02]  /*51b0*/  ISETP.GT.U32.AND P5, PT, R10, R17, PT ;  /* 0x000000110a00720c */ /* 0x000fc40003fa4070 */
[C---:B------:R-:W-:Y:S01]  /*51c0*/  ISETP.GT.U32.AND P3, PT, R10.reuse, R3, PT ;  /* 0x000000030a00720c */ /* 0x040fe20003f64070 */
[----:B------:R-:W-:Y:S01]  /*51d0*/  IMAD.MOV R18, RZ, RZ, -R18 ;  /* 0x000000ffff127224 */ /* 0x000fe200078e0a12 */
[----:B------:R-:W-:Y:S01]  /*51e0*/  IABS R8, R4 ;  /* 0x0000000400087213 */ /* 0x000fe20000000000 */
[----:B------:R0:W-:Y:S01]  /*51f0*/  STL [R1+0x36c], R7 ;  /* 0x00036c0701007387 */ /* 0x0001e20000100800 */
[----:B------:R-:W-:Y:S01]  /*5200*/  LOP3.LUT R5, R11, 0x148, RZ, 0xfc, !PT ;  /* 0x000001480b057812 */ /* 0x000fe200078efcff */
[----:B------:R-:W-:Y:S01]  /*5210*/  IMAD R2, R10, R18, R2 ;  /* 0x000000120a027224 */ /* 0x000fe200078e0202 */
[----:B------:R-:W-:Y:S01]  /*5220*/  IABS R18, R19 ;  /* 0x0000001300127213 */ /* 0x000fe20000000000 */
[--C-:B------:R-:W-:Y:S01]  /*5230*/  @!P4 IMAD.IADD R16, R16, 0x1, -R10.reuse ;  /* 0x000000011010c824 */ /* 0x100fe200078e0a0a */
[----:B------:R-:W-:Y:S01]  /*5240*/  IABS R12, R5 ;  /* 0x00000005000c7213 */ /* 0x000fe20000000000 */
[--C-:B------:R-:W-:Y:S01]  /*5250*/  @!P6 IMAD.IADD R0, R0, 0x1, -R10.reuse ;  /* 0x000000010000e824 */ /* 0x100fe200078e0a0a */
[----:B------:R-:W-:Y:S01]  /*5260*/  ISETP.GT.U32.AND P4, PT, R10, R2, PT ;  /* 0x000000020a00720c */ /* 0x000fe20003f84070 */
[--C-:B------:R-:W-:Y:S01]  /*5270*/  @!P5 IMAD.IADD R17, R17, 0x1, -R10.reuse ;  /* 0x000000011111d824 */ /* 0x100fe200078e0a0a */
[----:B------:R-:W-:Y:S01]  /*5280*/  ISETP.GE.AND P5, PT, R14, RZ, PT ;  /* 0x000000ff0e00720c */ /* 0x000fe20003fa6270 */
[----:B------:R-:W-:Y:S01]  /*5290*/  @!P3 IMAD.IADD R3, R3, 0x1, -R10 ;  /* 0x000000010303b824 */ /* 0x000fe200078e0a0a */
[----:B------:R-:W-:Y:S01]  /*52a0*/  ISETP.GT.U32.AND P6, PT, R10, R0, PT ;  /* 0x000000000a00720c */ /* 0x000fe20003fc4070 */
[----:B------:R-:W-:-:S03]  /*52b0*/  IMAD.HI.U32 R14, R13, R8, RZ ;  /* 0x000000080d0e7227 */ /* 0x000fc600078e00ff */
[C---:B------:R-:W-:Y:S01]  /*52c0*/  ISETP.GT.U32.AND P3, PT, R10.reuse, R3, PT ;  /* 0x000000030a00720c */ /* 0x040fe20003f64070 */
[----:B0-----:R-:W-:Y:S02]  /*52d0*/  IMAD.MOV.U32 R7, RZ, RZ, R17 ;  /* 0x000000ffff077224 */ /* 0x001fe400078e0011 */
[----:B------:R-:W-:Y:S02]  /*52e0*/  IMAD.MOV R14, RZ, RZ, -R14 ;  /* 0x000000ffff0e7224 */ /* 0x000fe400078e0a0e */
[----:B------:R-:W-:Y:S01]  /*52f0*/  @!P1 IMAD.MOV R7, RZ, RZ, -R7 ;  /* 0x000000ffff079224 */ /* 0x000fe200078e0a07 */
[----:B------:R-:W-:Y:S01]  /*5300*/  ISETP.GE.AND P1, PT, R15, RZ, PT ;  /* 0x000000ff0f00720c */ /* 0x000fe20003f26270 */
[----:B------:R-:W-:Y:S01]  /*5310*/  IMAD R8, R10, R14, R8 ;  /* 0x0000000e0a087224 */ /* 0x000fe200078e0208 */
[----:B------:R-:W-:Y:S01]  /*5320*/  LOP3.LUT R14, R11, 0x144, RZ, 0xfc, !PT ;  /* 0x000001440b0e7812 */ /* 0x000fe200078efcff */
[--C-:B------:R-:W-:Y:S01]  /*5330*/  @!P4 IMAD.IADD R2, R2, 0x1, -R10.reuse ;  /* 0x000000010202c824 */ /* 0x100fe200078e0a0a */
[----:B------:R0:W-:Y:S01]  /*5340*/  STL [R1+0x340], R7 ;  /* 0x0003400701007387 */ /* 0x0001e20000100800 */
[--C-:B------:R-:W-:Y:S01]  /*5350*/  @!P6 IMAD.IADD R0, R0, 0x1, -R10.reuse ;  /* 0x000000010000e824 */ /* 0x100fe200078e0a0a */
[C---:B------:R-:W-:Y:S01]  /*5360*/  ISETP.GT.U32.AND P6, PT, R10.reuse, R8, PT ;  /* 0x000000080a00720c */ /* 0x040fe20003fc4070 */
[----:B------:R-:W-:Y:S01]  /*5370*/  @!P3 IMAD.IADD R3, R3, 0x1, -R10 ;  /* 0x000000010303b824 */ /* 0x000fe200078e0a0a */
[----:B------:R-:W-:Y:S01]  /*5380*/  ISETP.GT.U32.AND P4, PT, R10, R2, PT ;  /* 0x000000020a00720c */ /* 0x000fe20003f84070 */
[----:B------:R-:W-:Y:S01]  /*5390*/  IMAD.HI.U32 R15, R13, R12, RZ ;  /* 0x0000000c0d0f7227 */ /* 0x000fe200078e00ff */
[----:B------:R-:W-:-:S03]  /*53a0*/  ISETP.GE.AND P3, PT, R5, RZ, PT ;  /* 0x000000ff0500720c */ /* 0x000fc60003f66270 */
[----:B------:R-:W-:Y:S02]  /*53b0*/  IMAD.MOV R15, RZ, RZ, -R15 ;  /* 0x000000ffff0f7224 */ /* 0x000fe400078e0a0f */
[----:B0-----:R-:W-:Y:S02]  /*53c0*/  IMAD.MOV.U32 R7, RZ, RZ, R16 ;  /* 0x000000ffff077224 */ /* 0x001fe400078e0010 */
[----:B------:R-:W-:Y:S02]  /*53d0*/  IMAD R12, R10, R15, R12 ;  /* 0x0000000f0a0c7224 */ /* 0x000fe400078e020c */
[----:B------:R-:W-:Y:S01]  /*53e0*/  @!P2 IMAD.MOV R7, RZ, RZ, -R7 ;  /* 0x000000ffff07a224 */ /* 0x000fe200078e0a07 */
[----:B------:R-:W-:Y:S01]  /*53f0*/  ISETP.GE.AND P2, PT, R4, RZ, PT ;  /* 0x000000ff0400720c */ /* 0x000fe20003f46270 */
[----:B------:R-:W-:Y:S01]  /*5400*/  IMAD.MOV.U32 R4, RZ, RZ, R0 ;  /* 0x000000ffff047224 */ /* 0x000fe200078e0000 */
[----:B------:R-:W-:Y:S01]  /*5410*/  LOP3.LUT R0, R11, 0x142, RZ, 0xfc, !PT ;  /* 0x000001420b007812 */ /* 0x000fe200078efcff */
[----:B------:R-:W-:Y:S01]  /*5420*/  @!P6 IMAD.IADD R8, R8, 0x1, -R10 ;  /* 0x000000010808e824 */ /* 0x000fe200078e0a0a */
[----:B------:R0:W-:Y:S01]  /*5430*/  STL [R1+0x364], R7 ;  /* 0x0003640701007387 */ /* 0x0001e20000100800 */
[----:B------:R-:W-:Y:S01]  /*5440*/  @!P0 IMAD.MOV R4, RZ, RZ, -R4 ;  /* 0x000000ffff048224 */ /* 0x000fe200078e0a04 */
[----:B------:R-:W-:Y:S01]  /*5450*/  IABS R16, R0 ;  /* 0x0000000000107213 */ /* 0x000fe20000000000 */
[----:B------:R-:W-:Y:S01]  /*5460*/  @!P4 IMAD.IADD R2, R2, 0x1, -R10 ;  /* 0x000000010202c824 */ /* 0x000fe200078e0a0a */
[----:B------:R-:W-:Y:S01]  /*5470*/  ISETP.GT.U32.AND P6, PT, R10, R8, PT ;  /* 0x000000080a00720c */ /* 0x000fe20003fc4070 */
[----:B------:R-:W-:Y:S01]  /*5480*/  VIADD R15, R9, 0x13e ;  /* 0x0000013e090f7836 */ /* 0x000fe20000000000 */
[----:B------:R-:W-:Y:S01]  /*5490*/  ISETP.GE.AND P4, PT, R14, RZ, PT ;  /* 0x000000ff0e00720c */ /* 0x000fe20003f86270 */
[----:B------:R-:W-:Y:S01]  /*54a0*/  IMAD.HI.U32 R17, R13, R16, RZ ;  /* 0x000000100d117227 */ /* 0x000fe200078e00ff */
[----:B------:R-:W-:-:S03]  /*54b0*/  IABS R14, R14 ;  /* 0x0000000e000e7213 */ /* 0x000fc60000000000 */
[----:B0-----:R-:W-:Y:S01]  /*54c0*/  IMAD.MOV.U32 R7, RZ, RZ, R3 ;  /* 0x000000ffff077224 */ /* 0x001fe200078e0003 */
[----:B------:R-:W-:Y:S01]  /*54d0*/  LOP3.LUT R3, R11, 0x146, RZ, 0xfc, !PT ;  /* 0x000001460b037812 */ /* 0x000fe200078efcff */
[----:B------:R-:W-:-:S03]  /*54e0*/  IMAD.HI.U32 R5, R13, R18, RZ ;  /* 0x000000120d057227 */ /* 0x000fc600078e00ff */
[----:B------:R-:W-:Y:S01]  /*54f0*/  ISETP.GE.AND P0, PT, R3, RZ, PT ;  /* 0x000000ff0300720c */ /* 0x000fe20003f06270 */
[----:B------:R-:W-:Y:S01]  /*5500*/  @!P5 IMAD.MOV R7, RZ, RZ, -R7 ;  /* 0x000000ffff07d224 */ /* 0x000fe200078e0a07 */
[----:B------:R-:W-:Y:S01]  /*5510*/  IABS R3, R3 ;  /* 0x0000000300037213 */ /* 0x000fe20000000000 */
[----:B------:R-:W-:Y:S01]  /*5520*/  @!P6 IMAD.IADD R8, R8, 0x1, -R10 ;  /* 0x000000010808e824 */ /* 0x000fe200078e0a0a */
[----:B------:R-:W-:Y:S01]  /*5530*/  ISETP.GE.AND P5, PT, R15, RZ, PT ;  /* 0x000000ff0f00720c */ /* 0x000fe20003fa6270 */
[----:B------:R-:W-:Y:S01]  /*5540*/  IMAD.MOV R17, RZ, RZ, -R17 ;  /* 0x000000ffff117224 */ /* 0x000fe200078e0a11 */
[----:B------:R-:W-:Y:S01]  /*5550*/  STL [R1+0x368], R7 ;  /* 0x0003680701007387 */ /* 0x000fe20000100800 */
[----:B------:R-:W-:Y:S01]  /*5560*/  IABS R15, R15 ;  /* 0x0000000f000f7213 */ /* 0x000fe20000000000 */
[----:B------:R-:W-:Y:S02]  /*5570*/  IMAD.MOV R5, RZ, RZ, -R5 ;  /* 0x000000ffff057224 */ /* 0x000fe400078e0a05 */
[----:B------:R0:W-:Y:S01]  /*5580*/  STL [R1+0x3b4], R4 ;  /* 0x0003b40401007387 */ /* 0x0001e20000100800 */
[----:B------:R-:W-:Y:S01]  /*5590*/  IMAD R16, R10, R17, R16 ;  /* 0x000000110a107224 */ /* 0x000fe200078e0210 */
[----:B------:R-:W-:Y:S01]  /*55a0*/  LOP3.LUT R17, R11, 0x138, RZ, 0xfc, !PT ;  /* 0x000001380b117812 */ /* 0x000fe200078efcff */
[----:B------:R-:W-:-:S02]  /*55b0*/  IMAD.MOV.U32 R21, RZ, RZ, R8 ;  /* 0x000000ffff157224 */ /* 0x000fc400078e0008 */
[C---:B------:R-:W-:Y:S02]  /*55c0*/  IMAD R18, R10.reuse, R5, R18 ;  /* 0x000000050a127224 */ /* 0x040fe400078e0212 */
[----:B------:R-:W-:Y:S01]  /*55d0*/  @!P2 IMAD.MOV R21, RZ, RZ, -R21 ;  /* 0x000000ffff15a224 */ /* 0x000fe200078e0a15 */
[----:B------:R-:W-:Y:S01]  /*55e0*/  ISETP.GT.U32.AND P2, PT, R10, R16, PT ;  /* 0x000000100a00720c */ /* 0x000fe20003f44070 */
[----:B0-----:R-:W-:Y:S02]  /*55f0*/  IMAD.MOV.U32 R4, RZ, RZ, R2 ;  /* 0x000000ffff047224 */ /* 0x001fe400078e0002 */
[----:B------:R-:W-:-:S04]  /*5600*/  IMAD.HI.U32 R2, R13, R3, RZ ;  /* 0x000000030d027227 */ /* 0x000fc800078e00ff */
[----:B------:R-:W-:Y:S01]  /*5610*/  @!P1 IMAD.MOV R4, RZ, RZ, -R4 ;  /* 0x000000ffff049224 */ /* 0x000fe200078e0a04 */
[----:B------:R-:W-:Y:S01]  /*5620*/  ISETP.GT.U32.AND P1, PT, R10, R12, PT ;  /* 0x0000000c0a00720c */ /* 0x000fe20003f24070 */
[----:B------:R-:W-:-:S03]  /*5630*/  IMAD.MOV R2, RZ, RZ, -R2 ;  /* 0x000000ffff027224 */ /* 0x000fc600078e0a02 */
[----:B------:R0:W-:Y:S01]  /*5640*/  STL [R1+0x378], R4 ;  /* 0x0003780401007387 */ /* 0x0001e20000100800 */
[C---:B------:R-:W-:Y:S02]  /*5650*/  IMAD R3, R10.reuse, R2, R3 ;  /* 0x000000020a037224 */ /* 0x040fe400078e0203 */
[C---:B------:R-:W-:Y:S01]  /*5660*/  IMAD.HI.U32 R2, R13.reuse, R15, RZ ;  /* 0x0000000f0d027227 */ /* 0x040fe200078e00ff */
[----:B------:R-:W-:Y:S02]  /*5670*/  STL [R1+0x384], R21 ;  /* 0x0003841501007387 */ /* 0x000fe40000100800 */
[----:B------:R-:W-:Y:S01]  /*5680*/  ISETP.GT.U32.AND P6, PT, R10, R3, PT ;  /* 0x000000030a00720c */ /* 0x000fe20003fc4070 */
[----:B------:R-:W-:Y:S02]  /*5690*/  IMAD.MOV R2, RZ, RZ, -R2 ;  /* 0x000000ffff027224 */ /* 0x000fe400078e0a02 */
[----:B------:R-:W-:Y:S02]  /*56a0*/  @!P1 IMAD.IADD R12, R12, 0x1, -R10 ;  /* 0x000000010c0c9824 */ /* 0x000fe400078e0a0a */
[----:B0-----:R-:W-:-:S03]  /*56b0*/  IMAD.HI.U32 R4, R13, R14, RZ ;  /* 0x0000000e0d047227 */ /* 0x001fc600078e00ff */
[C---:B------:R-:W-:Y:S01]  /*56c0*/  ISETP.GT.U32.AND P1, PT, R10.reuse, R12, PT ;  /* 0x0000000c0a00720c */ /* 0x040fe20003f24070 */
[----:B------:R-:W-:Y:S02]  /*56d0*/  IMAD.MOV R4, RZ, RZ, -R4 ;  /* 0x000000ffff047224 */ /* 0x000fe400078e0a04 */
[C---:B------:R-:W-:Y:S01]  /*56e0*/  IMAD R15, R10.reuse, R2, R15 ;  /* 0x000000020a0f7224 */ /* 0x040fe200078e020f */
[----:B------:R-:W-:Y:S01]  /*56f0*/  LOP3.LUT R2, R11, 0x13a, RZ, 0xfc, !PT ;  /* 0x0000013a0b027812 */ /* 0x000fe200078efcff */
[----:B------:R-:W-:Y:S02]  /*5700*/  @!P6 IMAD.IADD R3, R3, 0x1, -R10 ;  /* 0x000000010303e824 */ /* 0x000fe400078e0a0a */
[----:B------:R-:W-:Y:S01]  /*5710*/  IMAD R14, R10, R4, R14 ;  /* 0x000000040a0e7224 */ /* 0x000fe200078e020e */
[----:B------:R-:W-:Y:S01]  /*5720*/  IABS R20, R2 ;  /* 0x0000000200147213 */ /* 0x000fe20000000000 */
[----:B------:R-:W-:Y:S01]  /*5730*/  @!P2 IMAD.IADD R16, R16, 0x1, -R10 ;  /* 0x000000011010a824 */ /* 0x000fe200078e0a0a */
[----:B------:R-:W-:-:S02]  /*5740*/  ISETP.GT.U32.AND P6, PT, R10, R3, PT ;  /* 0x000000030a00720c */ /* 0x000fc40003fc4070 */
[----:B------:R-:W-:Y:S01]  /*5750*/  LOP3.LUT R4, R11, 0x13c, RZ, 0xfc, !PT ;  /* 0x0000013c0b047812 */ /* 0x000fe200078efcff */
[----:B------:R-:W-:Y:S01]  /*5760*/  @!P1 IMAD.IADD R12, R12, 0x1, -R10 ;  /* 0x000000010c0c9824 */ /* 0x000fe200078e0a0a */
[C---:B------:R-:W-:Y:S02]  /*5770*/  ISETP.GT.U32.AND P1, PT, R10.reuse, R14, PT ;  /* 0x0000000e0a00720c */ /* 0x040fe40003f24070 */
[----:B------:R-:W-:Y:S01]  /*5780*/  IABS R5, R4 ;  /* 0x0000000400057213 */ /* 0x000fe20000000000 */
[----:B------:R-:W-:Y:S02]  /*5790*/  IMAD.MOV.U32 R7, RZ, RZ, R12 ;  /* 0x000000ffff077224 */ /* 0x000fe400078e000c */
[----:B------:R-:W-:Y:S02]  /*57a0*/  IMAD.MOV.U32 R12, RZ, RZ, R20 ;  /* 0x000000ffff0c7224 */ /* 0x000fe400078e0014 */
[----:B------:R-:W-:Y:S01]  /*57b0*/  @!P3 IMAD.MOV R7, RZ, RZ, -R7 ;  /* 0x000000ffff07b224 */ /* 0x000fe200078e0a07 */
[C---:B------:R-:W-:Y:S01]  /*57c0*/  ISETP.GT.U32.AND P3, PT, R10.reuse, R18, PT ;  /* 0x000000120a00720c */ /* 0x040fe20003f64070 */
[--C-:B------:R-:W-:Y:S01]  /*57d0*/  @!P6 IMAD.IADD R3, R3, 0x1, -R10.reuse ;  /* 0x000000010303e824 */ /* 0x100fe200078e0a0a */
[----:B------:R-:W-:Y:S01]  /*57e0*/  ISETP.GT.U32.AND P6, PT, R10, R15, PT ;  /* 0x0000000f0a00720c */ /* 0x000fe20003fc4070 */
[C---:B------:R-:W-:Y:S01]  /*57f0*/  IMAD.HI.U32 R20, R13.reuse, R12, RZ ;  /* 0x0000000c0d147227 */ /* 0x040fe200078e00ff */
[----:B------:R0:W-:Y:S03]  /*5800*/  STL [R1+0x38c], R7 ;  /* 0x00038c0701007387 */ /* 0x0001e60000100800 */
[----:B------:R-:W-:Y:S01]  /*5810*/  @!P1 IMAD.IADD R14, R14, 0x1, -R10 ;  /* 0x000000010e0e9824 */ /* 0x000fe200078e0a0a */
[----:B------:R-:W-:Y:S01]  /*5820*/  ISETP.GE.AND P1, PT, R0, RZ, PT ;  /* 0x000000ff0000720c */ /* 0x000fe20003f26270 */
[----:B------:R-:W-:Y:S01]  /*5830*/  IMAD.MOV R20, RZ, RZ, -R20 ;  /* 0x000000ffff147224 */ /* 0x000fe200078e0a14 */
[----:B------:R-:W-:Y:S01]  /*5840*/  IABS R0, R17 ;  /* 0x0000001100007213 */ /* 0x000fe20000000000 */
[----:B------:R-:W-:Y:S01]  /*5850*/  IMAD.HI.U32 R8, R13, R5, RZ ;  /* 0x000000050d087227 */ /* 0x000fe200078e00ff */
[----:B------:R-:W-:-:S03]  /*5860*/  ISETP.GT.U32.AND P2, PT, R10, R14, PT ;  /* 0x0000000e0a00720c */ /* 0x000fc60003f44070 */
[--C-:B------:R-:W-:Y:S01]  /*5870*/  @!P3 IMAD.IADD R18, R18, 0x1, -R10.reuse ;  /* 0x000000011212b824 */ /* 0x100fe200078e0a0a */
[C---:B------:R-:W-:Y:S01]  /*5880*/  ISETP.GT.U32.AND P3, PT, R10.reuse, R16, PT ;  /* 0x000000100a00720c */ /* 0x040fe20003f64070 */
[----:B------:R-:W-:Y:S02]  /*5890*/  @!P6 IMAD.IADD R15, R15, 0x1, -R10 ;  /* 0x000000010f0fe824 */ /* 0x000fe400078e0a0a */
[----:B0-----:R-:W-:Y:S02]  /*58a0*/  IMAD.MOV.U32 R7, RZ, RZ, R3 ;  /* 0x000000ffff077224 */ /* 0x001fe400078e0003 */
[----:B------:R-:W-:Y:S01]  /*58b0*/  IMAD.HI.U32 R21, R13, R0, RZ ;  /* 0x000000000d157227 */ /* 0x000fe200078e00ff */
[----:B------:R-:W-:-:S03]  /*58c0*/  ISETP.GT.U32.AND P6, PT, R10, R15, PT ;  /* 0x0000000f0a00720c */ /* 0x000fc60003fc4070 */
[----:B------:R-:W-:Y:S01]  /*58d0*/  @!P0 IMAD.MOV R7, RZ, RZ, -R7 ;  /* 0x000000ffff078224 */ /* 0x000fe200078e0a07 */
[C---:B------:R-:W-:Y:S01]  /*58e0*/  ISETP.GT.U32.AND P0, PT, R10.reuse, R18, PT ;  /* 0x000000120a00720c */ /* 0x040fe20003f04070 */
[----:B------:R-:W-:Y:S01]  /*58f0*/  IMAD R3, R10, R20, R12 ;  /* 0x000000140a037224 */ /* 0x000fe200078e020c */
[----:B------:R-:W-:Y:S01]  /*5900*/  LOP3.LUT R12, R11, 0x134, RZ, 0xfc, !PT ;  /* 0x000001340b0c7812 */ /* 0x000fe200078efcff */
[----:B------:R-:W-:Y:S01]  /*5910*/  IMAD.MOV R21, RZ, RZ, -R21 ;  /* 0x000000ffff157224 */ /* 0x000fe200078e0a15 */
[----:B------:R0:W-:Y:S01]  /*5920*/  STL [R1+0x388], R7 ;  /* 0x0003880701007387 */ /* 0x0001e20000100800 */
[----:B------:R-:W-:Y:S02]  /*5930*/  IMAD.MOV R8, RZ, RZ, -R8 ;  /* 0x000000ffff087224 */ /* 0x000fe400078e0a08 */
[----:B------:R-:W-:Y:S01]  /*5940*/  @!P3 IMAD.IADD R16, R16, 0x1, -R10 ;  /* 0x000000011010b824 */ /* 0x000fe200078e0a0a */
[C---:B------:R-:W-:Y:S01]  /*5950*/  ISETP.GT.U32.AND P3, PT, R10.reuse, R3, PT ;  /* 0x000000030a00720c */ /* 0x040fe20003f64070 */
[----:B------:R-:W-:-:S02]  /*5960*/  IMAD R0, R10, R21, R0 ;  /* 0x000000150a007224 */ /* 0x000fc400078e0200 */
[C---:B------:R-:W-:Y:S01]  /*5970*/  IMAD R5, R10.reuse, R8, R5 ;  /* 0x000000080a057224 */ /* 0x040fe200078e0205 */
[----:B------:R-:W-:Y:S01]  /*5980*/  LOP3.LUT R8, R11, 0x136, RZ, 0xfc, !PT ;  /* 0x000001360b087812 */ /* 0x000fe200078efcff */
[--C-:B------:R-:W-:Y:S01]  /*5990*/  @!P6 IMAD.IADD R15, R15, 0x1, -R10.reuse ;  /* 0x000000010f0fe824 */ /* 0x100fe200078e0a0a */
[----:B------:R-:W-:Y:S01]  /*59a0*/  ISETP.GT.U32.AND P6, PT, R10, R0, PT ;  /* 0x000000000a00720c */ /* 0x000fe20003fc4070 */
[--C-:B------:R-:W-:Y:S01]  /*59b0*/  @!P2 IMAD.IADD R14, R14, 0x1, -R10.reuse ;  /* 0x000000010e0ea824 */ /* 0x100fe200078e0a0a */
[----:B------:R-:W-:Y:S01]  /*59c0*/  ISETP.GT.U32.AND P2, PT, R10, R5, PT ;  /* 0x000000050a00720c */ /* 0x000fe20003f44070 */
[----:B------:R-:W-:Y:S01]  /*59d0*/  @!P0 IMAD.IADD R18, R18, 0x1, -R10 ;  /* 0x0000000112128824 */ /* 0x000fe200078e0a0a */
[----:B------:R-:W-:Y:S01]  /*59e0*/  ISETP.GE.AND P0, PT, R19, RZ, PT ;  /* 0x000000ff1300720c */ /* 0x000fe20003f06270 */
[----:B------:R-:W-:Y:S01]  /*59f0*/  IMAD.MOV.U32 R22, RZ, RZ, R14 ;  /* 0x000000ffff167224 */ /* 0x000fe200078e000e */
[----:B------:R-:W-:Y:S01]  /*5a00*/  IABS R19, R12 ;  /* 0x0000000c00137213 */ /* 0x000fe20000000000 */
[----:B------:R-:W-:Y:S01]  /*5a10*/  @!P3 IMAD.IADD R3, R3, 0x1, -R10 ;  /* 0x000000010303b824 */ /* 0x000fe200078e0a0a */
[----:B------:R-:W-:Y:S01]  /*5a20*/  IABS R20, R8 ;  /* 0x0000000800147213 */ /* 0x000fe20000000000 */
[----:B0-----:R-:W-:Y:S01]  /*5a30*/  IMAD.MOV.U32 R7, RZ, RZ, R16 ;  /* 0x000000ffff077224 */ /* 0x001fe200078e0010 */
[----:B------:R-:W-:Y:S01]  /*5a40*/  ISETP.GE.AND P3, PT, R2, RZ, PT ;  /* 0x000000ff0200720c */ /* 0x000fe20003f66270 */
[----:B------:R-:W-:-:S02]  /*5a50*/  IMAD.MOV.U32 R16, RZ, RZ, R18 ;  /* 0x000000ffff107224 */ /* 0x000fc400078e0012 */
[--C-:B------:R-:W-:Y:S01]  /*5a60*/  @!P6 IMAD.IADD R0, R0, 0x1, -R10.reuse ;  /* 0x000000010000e824 */ /* 0x100fe200078e0a0a */
[----:B------:R-:W-:Y:S01]  /*5a70*/  ISETP.GT.U32.AND P6, PT, R10, R3, PT ;  /* 0x000000030a00720c */ /* 0x000fe20003fc4070 */
[----:B------:R-:W-:Y:S01]  /*5a80*/  @!P2 IMAD.IADD R5, R5, 0x1, -R10 ;  /* 0x000000010505a824 */ /* 0x000fe200078e0a0a */
[----:B------:R-:W-:Y:S01]  /*5a90*/  ISETP.GE.AND P2, PT, R4, RZ, PT ;  /* 0x000000ff0400720c */ /* 0x000fe20003f46270 */
[----:B------:R-:W-:Y:S01]  /*5aa0*/  IMAD.HI.U32 R14, R13, R19, RZ ;  /* 0x000000130d0e7227 */ /* 0x000fe200078e00ff */
[----:B------:R-:W-:-:S03]  /*5ab0*/  LOP3.LUT R4, R11, 0x132, RZ, 0xfc, !PT ;  /* 0x000001320b047812 */ /* 0x000fc600078efcff */
[----:B------:R-:W-:Y:S01]  /*5ac0*/  @!P4 IMAD.MOV R22, RZ, RZ, -R22 ;  /* 0x000000ffff16c224 */ /* 0x000fe200078e0a16 */
[C---:B------:R-:W-:Y:S01]  /*5ad0*/  ISETP.GT.U32.AND P4, PT, R10.reuse, R5, PT ;  /* 0x000000050a00720c */ /* 0x040fe20003f84070 */
[----:B------:R-:W-:Y:S01]  /*5ae0*/  @!P1 IMAD.MOV R7, RZ, RZ, -R7 ;  /* 0x000000ffff079224 */ /* 0x000fe200078e0a07 */
[----:B------:R-:W-:Y:S01]  /*5af0*/  ISETP.GT.U32.AND P1, PT, R10, R0, PT ;  /* 0x000000000a00720c */ /* 0x000fe20003f24070 */
[----:B------:R-:W-:Y:S01]  /*5b00*/  @!P0 IMAD.MOV R16, RZ, RZ, -R16 ;  /* 0x000000ffff108224 */ /* 0x000fe200078e0a10 */
[----:B------:R-:W-:Y:S01]  /*5b10*/  STL [R1+0x394], R22 ;  /* 0x0003941601007387 */ /* 0x000fe20000100800 */
[----:B------:R-:W-:Y:S01]  /*5b20*/  IMAD.MOV R14, RZ, RZ, -R14 ;  /* 0x000000ffff0e7224 */ /* 0x000fe200078e0a0e */
[----:B------:R-:W-:Y:S01]  /*5b30*/  ISETP.GE.AND P0, PT, R17, RZ, PT ;  /* 0x000000ff1100720c */ /* 0x000fe20003f06270 */
[----:B------:R-:W-:Y:S01]  /*5b40*/  @!P6 IMAD.IADD R3, R3, 0x1, -R10 ;  /* 0x000000010303e824 */ /* 0x000fe200078e0a0a */
[----:B------:R0:W-:Y:S01]  /*5b50*/  STL [R1+0x390], R7 ;  /* 0x0003900701007387 */ /* 0x0001e20000100800 */
[----:B------:R-:W-:-:S03]  /*5b60*/  IMAD.HI.U32 R21, R13, R20, RZ ;  /* 0x000000140d157227 */ /* 0x000fc600078e00ff */
[----:B------:R1:W-:Y:S01]  /*5b70*/  STL [R1+0x380], R16 ;  /* 0x0003801001007387 */ /* 0x0003e20000100800 */
[--C-:B------:R-:W-:Y:S01]  /*5b80*/  @!P4 IMAD.IADD R5, R5, 0x1, -R10.reuse ;  /* 0x000000010505c824 */ /* 0x100fe200078e0a0a */
[----:B------:R-:W-:Y:S01]  /*5b90*/  ISETP.GE.AND P4, PT, R8, RZ, PT ;  /* 0x000000ff0800720c */ /* 0x000fe20003f86270 */
[----:B------:R-:W-:Y:S01]  /*5ba0*/  IMAD.MOV R21, RZ, RZ, -R21 ;  /* 0x000000ffff157224 */ /* 0x000fe200078e0a15 */
[----:B------:R-:W-:Y:S01]  /*5bb0*/  LOP3.LUT R8, R11, 0x130, RZ, 0xfc, !PT ;  /* 0x000001300b087812 */ /* 0x000fe200078efcff */
[----:B------:R-:W-:Y:S01]  /*5bc0*/  @!P1 IMAD.IADD R0, R0, 0x1, -R10 ;  /* 0x0000000100009824 */ /* 0x000fe200078e0a0a */
[----:B------:R-:W-:Y:S01]  /*5bd0*/  ISETP.GE.AND P1, PT, R12, RZ, PT ;  /* 0x000000ff0c00720c */ /* 0x000fe20003f26270 */
[----:B0-----:R-:W-:Y:S01]  /*5be0*/  IMAD.MOV.U32 R7, RZ, RZ, R15 ;  /* 0x000000ffff077224 */ /* 0x001fe200078e000f */
[----:B------:R-:W-:Y:S01]  /*5bf0*/  IABS R15, R8 ;  /* 0x00000008000f7213 */ /* 0x000fe20000000000 */
[C---:B------:R-:W-:Y:S01]  /*5c00*/  IMAD R2, R10.reuse, R21, R20 ;  /* 0x000000150a027224 */ /* 0x040fe200078e0214 */
[----:B------:R-:W-:Y:S01]  /*5c10*/  IABS R20, R4 ;  /* 0x0000000400147213 */ /* 0x000fe20000000000 */
[----:B-1----:R-:W-:-:S02]  /*5c20*/  IMAD R16, R10, R14, R19 ;  /* 0x0000000e0a107224 */ /* 0x002fc400078e0213 */
[----:B------:R-:W-:Y:S01]  /*5c30*/  @!P5 IMAD.MOV R7, RZ, RZ, -R7 ;  /* 0x000000ffff07d224 */ /* 0x000fe200078e0a07 */
[C---:B------:R-:W-:Y:S01]  /*5c40*/  ISETP.GT.U32.AND P5, PT, R10.reuse, R2, PT ;  /* 0x000000020a00720c */ /* 0x040fe20003fa4070 */
[----:B------:R-:W-:Y:S01]  /*5c50*/  IMAD.MOV.U32 R12, RZ, RZ, R15 ;  /* 0x000000ffff0c7224 */ /* 0x000fe200078e000f */
[----:B------:R-:W-:Y:S01]  /*5c60*/  ISETP.GT.U32.AND P6, PT, R10, R16, PT ;  /* 0x000000100a00720c */ /* 0x000fe20003fc4070 */
[----:B------:R-:W-:Y:S01]  /*5c70*/  IMAD.HI.U32 R14, R13, R20, RZ ;  /* 0x000000140d0e7227 */ /* 0x000fe200078e00ff */
[----:B------:R0:W-:Y:S03]  /*5c80*/  STL [R1+0x398], R7 ;  /* 0x0003980701007387 */ /* 0x0001e60000100800 */
[----:B------:R-:W-:Y:S02]  /*5c90*/  IMAD.MOV R14, RZ, RZ, -R14 ;  /* 0x000000ffff0e7224 */ /* 0x000fe400078e0a0e */
[----:B------:R-:W-:-:S02]  /*5ca0*/  @!P3 IMAD.MOV R3, RZ, RZ, -R3 ;  /* 0x000000ffff03b224 */ /* 0x000fc400078e0a03 */
[----:B------:R-:W-:Y:S01]  /*5cb0*/  @!P0 IMAD.MOV R0, RZ, RZ, -R0 ;  /* 0x000000ffff008224 */ /* 0x000fe200078e0a00 */
[----:B------:R-:W-:Y:S01]  /*5cc0*/  ISETP.GE.AND P0, PT, R8, RZ, PT ;  /* 0x000000ff0800720c */ /* 0x000fe20003f06270 */
[--C-:B------:R-:W-:Y:S02]  /*5cd0*/  @!P5 IMAD.IADD R2, R2, 0x1, -R10.reuse ;  /* 0x000000010202d824 */ /* 0x100fe400078e0a0a */
[----:B0-----:R-:W-:Y:S02]  /*5ce0*/  IMAD.MOV.U32 R7, RZ, RZ, R5 ;  /* 0x000000ffff077224 */ /* 0x001fe400078e0005 */
[----:B------:R-:W-:Y:S01]  /*5cf0*/  @!P6 IMAD.IADD R16, R16, 0x1, -R10 ;  /* 0x000000011010e824 */ /* 0x000fe200078e0a0a */
[----:B------:R-:W-:Y:S01]  /*5d00*/  ISETP.GT.U32.AND P5, PT, R10, R2, PT ;  /* 0x000000020a00720c */ /* 0x000fe20003fa4070 */
[----:B------:R-:W-:Y:S01]  /*5d10*/  @!P2 IMAD.MOV R7, RZ, RZ, -R7 ;  /* 0x000000ffff07a224 */ /* 0x000fe200078e0a07 */
[----:B------:R-:W-:Y:S01]  /*5d20*/  ISETP.GE.AND P2, PT, R4, RZ, PT ;  /* 0x000000ff0400720c */ /* 0x000fe20003f46270 */
[----:B------:R-:W-:Y:S01]  /*5d30*/  IMAD.HI.U32 R4, R13, R12, RZ ;  /* 0x0000000c0d047227 */ /* 0x000fe200078e00ff */
[----:B------:R-:W-:-:S02]  /*5d40*/  ISETP.GT.U32.AND P6, PT, R10, R16, PT ;  /* 0x000000100a00720c */ /* 0x000fc40003fc4070 */
[----:B------:R0:W-:Y:S01]  /*5d50*/  STL [R1+0x34c], R7 ;  /* 0x00034c0701007387 */ /* 0x0001e20000100800 */
[----:B------:R-:W-:Y:S02]  /*5d60*/  IMAD.MOV R4, RZ, RZ, -R4 ;  /* 0x000000ffff047224 */ /* 0x000fe400078e0a04 */
[C---:B------:R-:W-:Y:S01]  /*5d70*/  IMAD R5, R10.reuse, R14, R20 ;  /* 0x0000000e0a057224 */ /* 0x040fe200078e0214 */
[----:B------:R-:W-:Y:S01]  /*5d80*/  STL [R1+0x37c], R3 ;  /* 0x00037c0301007387 */ /* 0x000fe20000100800 */
[C---:B------:R-:W-:Y:S01]  /*5d90*/  IMAD R4, R10.reuse, R4, R12 ;  /* 0x000000040a047224 */ /* 0x040fe200078e020c */
[----:B------:R-:W-:Y:S01]  /*5da0*/  LOP3.LUT R12, R11, 0x12a, RZ, 0xfc, !PT ;  /* 0x0000012a0b0c7812 */ /* 0x000fe200078efcff */
[----:B------:R-:W-:Y:S01]  /*5db0*/  VIADD R14, R9, 0x12e ;  /* 0x0000012e090e7836 */ /* 0x000fe20000000000 */
[----:B------:R-:W-:Y:S01]  /*5dc0*/  ISETP.GT.U32.AND P3, PT, R10, R5, PT ;  /* 0x000000050a00720c */ /* 0x000fe20003f64070 */
[----:B------:R1:W-:Y:S01]  /*5dd0*/  STL [R1+0x3a0], R0 ;  /* 0x0003a00001007387 */ /* 0x0003e20000100800 */
[----:B------:R-:W-:-:S02]  /*5de0*/  @!P5 IMAD.IADD R2, R2, 0x1, -R10 ;  /* 0x000000010202d824 */ /* 0x000fc400078e0a0a */
[----:B------:R-:W-:Y:S01]  /*5df0*/  @!P6 IMAD.IADD R16, R16, 0x1, -R10 ;  /* 0x000000011010e824 */ /* 0x000fe200078e0a0a */
[----:B------:R-:W-:Y:S01]  /*5e00*/  ISETP.GT.U32.AND P6, PT, R10, R4, PT ;  /* 0x000000040a00720c */ /* 0x000fe20003fc4070 */
[----:B0-----:R-:W-:Y:S01]  /*5e10*/  IMAD.MOV.U32 R7, RZ, RZ, R2 ;  /* 0x000000ffff077224 */ /* 0x001fe200078e0002 */
[----:B------:R-:W-:Y:S02]  /*5e20*/  IABS R17, R14 ;  /* 0x0000000e00117213 */ /* 0x000fe40000000000 */
[----:B------:R-:W-:Y:S01]  /*5e30*/  ISETP.GE.AND P5, PT, R14, RZ, PT ;  /* 0x000000ff0e00720c */ /* 0x000fe20003fa6270 */
[----:B------:R-:W-:Y:S01]  /*5e40*/  @!P4 IMAD.MOV R7, RZ, RZ, -R7 ;  /* 0x000000ffff07c224 */ /* 0x000fe200078e0a07 */
[----:B-1----:R-:W-:Y:S01]  /*5e50*/  LOP3.LUT R0, R11, 0x12c, RZ, 0xfc, !PT ;  /* 0x0000012c0b007812 */ /* 0x002fe200078efcff */
[----:B------:R-:W-:Y:S01]  /*5e60*/  IMAD.HI.U32 R8, R13, R17, RZ ;  /* 0x000000110d087227 */ /* 0x000fe200078e00ff */
[----:B------:R-:W-:Y:S02]  /*5e70*/  IABS R14, R12 ;  /* 0x0000000c000e7213 */ /* 0x000fe40000000000 */
[----:B------:R-:W-:Y:S01]  /*5e80*/  IABS R15, R0 ;  /* 0x00000000000f7213 */ /* 0x000fe20000000000 */
[--C-:B------:R-:W-:Y:S01]  /*5e90*/  @!P3 IMAD.IADD R5, R5, 0x1, -R10.reuse ;  /* 0x000000010505b824 */ /* 0x100fe200078e0a0a */
[----:B------:R0:W-:Y:S01]  /*5ea0*/  STL [R1+0x3a4], R7 ;  /* 0x0003a40701007387 */ /* 0x0001e20000100800 */
[----:B------:R-:W-:Y:S01]  /*5eb0*/  @!P6 IMAD.IADD R4, R4, 0x1, -R10 ;  /* 0x000000010404e824 */ /* 0x000fe200078e0a0a */
[----:B------:R-:W-:Y:S01]  /*5ec0*/  ISETP.GE.AND P3, PT, R0, RZ, PT ;  /* 0x000000ff0000720c */ /* 0x000fe20003f66270 */
[----:B------:R-:W-:Y:S01]  /*5ed0*/  IMAD.HI.U32 R3, R13, R15, RZ ;  /* 0x0000000f0d037227 */ /* 0x000fe200078e00ff */
[----:B------:R-:W-:-:S02]  /*5ee0*/  ISETP.GT.U32.AND P4, PT, R10, R5, PT ;  /* 0x000000050a00720c */ /* 0x000fc40003f84070 */
[C---:B------:R-:W-:Y:S01]  /*5ef0*/  ISETP.GT.U32.AND P6, PT, R10.reuse, R4, PT ;  /* 0x000000040a00720c */ /* 0x040fe20003fc4070 */
[----:B------:R-:W-:Y:S01]  /*5f00*/  IMAD.MOV R3, RZ, RZ, -R3 ;  /* 0x000000ffff037224 */ /* 0x000fe200078e0a03 */
[C---:B------:R-:W-:Y:S01]  /*5f10*/  LOP3.LUT R0, R11.reuse, 0x128, RZ, 0xfc, !PT ;  /* 0x000001280b007812 */ /* 0x040fe200078efcff */
[----:B------:R-:W-:Y:S02]  /*5f20*/  IMAD.MOV R8, RZ, RZ, -R8 ;  /* 0x000000ffff087224 */ /* 0x000fe400078e0a08 */
[C---:B------:R-:W-:Y:S02]  /*5f30*/  IMAD R15, R10.reuse, R3, R15 ;  /* 0x000000030a0f7224 */ /* 0x040fe400078e020f */
[C---:B------:R-:W-:Y:S01]  /*5f40*/  IMAD R17, R10.reuse, R8, R17 ;  /* 0x000000080a117224 */ /* 0x040fe200078e0211 */
[C---:B------:R-:W-:Y:S01]  /*5f50*/  LOP3.LUT R8, R11.reuse, 0x120, RZ, 0xfc, !PT ;  /* 0x000001200b087812 */ /* 0x040fe200078efcff */
[----:B0-----:R-:W-:Y:S01]  /*5f60*/  IMAD.MOV.U32 R7, RZ, RZ, R16 ;  /* 0x000000ffff077224 */ /* 0x001fe200078e0010 */
[----:B------:R-:W-:Y:S01]  /*5f70*/  LOP3.LUT R16, R11, 0x126, RZ, 0xfc, !PT ;  /* 0x000001260b107812 */ /* 0x000fe200078efcff */
[--C-:B------:R-:W-:Y:S01]  /*5f80*/  @!P4 IMAD.IADD R5, R5, 0x1, -R10.reuse ;  /* 0x000000010505c824 */ /* 0x100fe200078e0a0a */
[----:B------:R-:W-:Y:S01]  /*5f90*/  ISETP.GT.U32.AND P4, PT, R10, R17, PT ;  /* 0x000000110a00720c */ /* 0x000fe20003f84070 */
[----:B------:R-:W-:Y:S01]  /*5fa0*/  @!P6 IMAD.IADD R4, R4, 0x1, -R10 ;  /* 0x000000010404e824 */ /* 0x000fe200078e0a0a */
[----:B------:R-:W-:Y:S01]  /*5fb0*/  ISETP.GT.U32.AND P6, PT, R10, R15, PT ;  /* 0x0000000f0a00720c */ /* 0x000fe20003fc4070 */
[----:B------:R-:W-:-:S04]  /*5fc0*/  IMAD.HI.U32 R2, R13, R14, RZ ;  /* 0x0000000e0d027227 */ /* 0x000fc800078e00ff */
[----:B------:R-:W-:Y:S01]  /*5fd0*/  @!P1 IMAD.MOV R7, RZ, RZ, -R7 ;  /* 0x000000ffff079224 */ /* 0x000fe200078e0a07 */
[----:B------:R-:W-:Y:S01]  /*5fe0*/  ISETP.GE.AND P1, PT, R12, RZ, PT ;  /* 0x000000ff0c00720c */ /* 0x000fe20003f26270 */
[----:B------:R-:W-:Y:S01]  /*5ff0*/  IMAD.MOV R2, RZ, RZ, -R2 ;  /* 0x000000ffff027224 */ /* 0x000fe200078e0a02 */
[----:B------:R-:W-:Y:S01]  /*6000*/  IABS R12, R0 ;  /* 0x00000000000c7213 */ /* 0x000fe20000000000 */
[----:B------:R-:W-:Y:S01]  /*6010*/  IMAD.MOV.U32 R18, RZ, RZ, R5 ;  /* 0x000000ffff127224 */ /* 0x000fe200078e0005 */
[----:B------:R0:W-:Y:S01]  /*6020*/  STL [R1+0x3a8], R7 ;  /* 0x0003a80701007387 */ /* 0x0001e20000100800 */
[C---:B------:R-:W-:Y:S01]  /*6030*/  IMAD R14, R10.reuse, R2, R14 ;  /* 0x000000020a0e7224 */ /* 0x040fe200078e020e */
[----:B------:R-:W-:Y:S01]  /*6040*/  IABS R2, R16 ;  /* 0x0000001000027213 */ /* 0x000fe20000000000 */
[----:B------:R-:W-:Y:S01]  /*6050*/  @!P6 IMAD.IADD R15, R15, 0x1, -R10 ;  /* 0x000000010f0fe824 */ /* 0x000fe200078e0a0a */
[----:B------:R-:W-:Y:S01]  /*6060*/  LOP3.LUT R5, R11, 0x124, RZ, 0xfc, !PT ;  /* 0x000001240b057812 */ /* 0x000fe200078efcff */
[----:B------:R-:W-:Y:S01]  /*6070*/  @!P2 IMAD.MOV R18, RZ, RZ, -R18 ;  /* 0x000000ffff12a224 */ /* 0x000fe200078e0a12 */
[C---:B------:R-:W-:Y:S01]  /*6080*/  ISETP.GT.U32.AND P2, PT, R10.reuse, R14, PT ;  /* 0x0000000e0a00720c */ /* 0x040fe20003f44070 */
[----:B------:R-:W-:Y:S01]  /*6090*/  @!P4 IMAD.IADD R17, R17, 0x1, -R10 ;  /* 0x000000011111c824 */ /* 0x000fe200078e0a0a */
[C---:B------:R-:W-:Y:S01]  /*60a0*/  ISETP.GT.U32.AND P6, PT, R10.reuse, R15, PT ;  /* 0x0000000f0a00720c */ /* 0x040fe20003fc4070 */
[----:B------:R-:W-:Y:S01]  /*60b0*/  IMAD.HI.U32 R3, R13, R12, RZ ;  /* 0x0000000c0d037227 */ /* 0x000fe200078e00ff */
[----:B------:R1:W-:Y:S02]  /*60c0*/  STL [R1+0x3ac], R18 ;  /* 0x0003ac1201007387 */ /* 0x0003e40000100800 */
[----:B------:R-:W-:Y:S01]  /*60d0*/  ISETP.GT.U32.AND P4, PT, R10, R17, PT ;  /* 0x000000110a00720c */ /* 0x000fe20003f84070 */
[----:B0-----:R-:W-:Y:S01]  /*60e0*/  IMAD.MOV.U32 R7, RZ, RZ, R4 ;  /* 0x000000ffff077224 */ /* 0x001fe200078e0004 */
[----:B------:R-:W-:Y:S01]  /*60f0*/  IABS R4, R5 ;  /* 0x0000000500047213 */ /* 0x000fe20000000000 */
[----:B------:R-:W-:-:S02]  /*6100*/  IMAD.MOV R3, RZ, RZ, -R3 ;  /* 0x000000ffff037224 */ /* 0x000fc400078e0a03 */
[----:B------:R-:W-:Y:S01]  /*6110*/  @!P0 IMAD.MOV R7, RZ, RZ, -R7 ;  /* 0x000000ffff078224 */ /* 0x000fe200078e0a07 */
[----:B------:R-:W-:Y:S01]  /*6120*/  ISETP.GE.AND P0, PT, R0, RZ, PT ;  /* 0x000000ff0000720c */ /* 0x000fe20003f06270 */
[----:B------:R-:W-:-:S03]  /*6130*/  IMAD.HI.U32 R0, R13, R2, RZ ;  /* 0x000000020d007227 */ /* 0x000fc600078e00ff */
[----:B------:R0:W-:Y:S01]  /*6140*/  STL [R1+0x3b0], R7 ;  /* 0x0003b00701007387 */ /* 0x0001e20000100800 */
[----:B------:R-:W-:Y:S02]  /*6150*/  IMAD.MOV R0, RZ, RZ, -R0 ;  /* 0x000000ffff007224 */ /* 0x000fe400078e0a00 */
[C---:B------:R-:W-:Y:S01]  /*6160*/  IMAD R12, R10.reuse, R3, R12 ;  /* 0x000000030a0c7224 */ /* 0x040fe200078e020c */
[----:B------:R-:W-:Y:S01]  /*6170*/  LOP3.LUT R3, R11, 0x122, RZ, 0xfc, !PT ;  /* 0x000001220b037812 */ /* 0x000fe200078efcff */
[----:B------:R-:W-:Y:S01]  /*6180*/  IMAD R2, R10, R0, R2 ;  /* 0x000000000a027224 */ /* 0x000fe200078e0202 */
[----:B------:R-:W-:Y:S01]  /*6190*/  IABS R0, R8 ;  /* 0x0000000800007213 */ /* 0x000fe20000000000 */
[--C-:B------:R-:W-:Y:S01]  /*61a0*/  @!P2 IMAD.IADD R14, R14, 0x1, -R10.reuse ;  /* 0x000000010e0ea824 */ /* 0x100fe200078e0a0a */
[----:B-1----:R-:W-:Y:S01]  /*61b0*/  IABS R18, R3 ;  /* 0x0000000300127213 */ /* 0x002fe20000000000 */
[--C-:B------:R-:W-:Y:S01]  /*61c0*/  @!P6 IMAD.IADD R15, R15, 0x1, -R10.reuse ;  /* 0x000000010f0fe824 */ /* 0x100fe200078e0a0a */
[C---:B------:R-:W-:Y:S01]  /*61d0*/  ISETP.GT.U32.AND P6, PT, R10.reuse, R2, PT ;  /* 0x000000020a00720c */ /* 0x040fe20003fc4070 */
[----:B------:R-:W-:Y:S01]  /*61e0*/  @!P4 IMAD.IADD R17, R17, 0x1, -R10 ;  /* 0x000000011111c824 */ /* 0x000fe200078e0a0a */
[C---:B------:R-:W-:Y:S01]  /*61f0*/  ISETP.GT.U32.AND P2, PT, R10.reuse, R14, PT ;  /* 0x0000000e0a00720c */ /* 0x040fe20003f44070 */
[----:B------:R-:W-:Y:S01]  /*6200*/  IMAD.HI.U32 R20, R13, R4, RZ ;  /* 0x000000040d147227 */ /* 0x000fe200078e00ff */
[----:B------:R-:W-:-:S03]  /*6210*/  ISETP.GT.U32.AND P4, PT, R10, R12, PT ;  /* 0x0000000c0a00720c */ /* 0x000fc60003f84070 */
[----:B------:R-:W-:Y:S02]  /*6220*/  IMAD.MOV R20, RZ, RZ, -R20 ;  /* 0x000000ffff147224 */ /* 0x000fe400078e0a14 */
[----:B0-----:R-:W-:Y:S02]  /*6230*/  IMAD.MOV.U32 R7, RZ, RZ, R17 ;  /* 0x000000ffff077224 */ /* 0x001fe400078e0011 */
[----:B------:R-:W-:Y:S02]  /*6240*/  IMAD R4, R10, R20, R4 ;  /* 0x000000140a047224 */ /* 0x000fe400078e0204 */
[--C-:B------:R-:W-:Y:S02]  /*6250*/  @!P6 IMAD.IADD R2, R2, 0x1, -R10.reuse ;  /* 0x000000010202e824 */ /* 0x100fe400078e0a0a */
[--C-:B------:R-:W-:Y:S01]  /*6260*/  @!P2 IMAD.IADD R14, R14, 0x1, -R10.reuse ;  /* 0x000000010e0ea824 */ /* 0x100fe200078e0a0a */
[----:B------:R-:W-:Y:S01]  /*6270*/  ISETP.GE.AND P2, PT, R16, RZ, PT ;  /* 0x000000ff1000720c */ /* 0x000fe20003f46270 */
[----:B------:R-:W-:Y:S01]  /*6280*/  @!P4 IMAD.IADD R12, R12, 0x1, -R10 ;  /* 0x000000010c0cc824 */ /* 0x000fe200078e0a0a */
[C---:B------:R-:W-:Y:S01]  /*6290*/  ISETP.GT.U32.AND P4, PT, R10.reuse, R4, PT ;  /* 0x000000040a00720c */ /* 0x040fe20003f84070 */
[----:B------:R-:W-:Y:S01]  /*62a0*/  IMAD.HI.U32 R16, R13, R0, RZ ;  /* 0x000000000d107227 */ /* 0x000fe200078e00ff */
[----:B------:R-:W-:-:S03]  /*62b0*/  ISETP.GT.U32.AND P6, PT, R10, R2, PT ;  /* 0x000000020a00720c */ /* 0x000fc60003fc4070 */
[----:B------:R-:W-:Y:S02]  /*62c0*/  IMAD.MOV R16, RZ, RZ, -R16 ;  /* 0x000000ffff107224 */ /* 0x000fe400078e0a10 */
[----:B------:R-:W-:Y:S01]  /*62d0*/  @!P5 IMAD.MOV R7, RZ, RZ, -R7 ;  /* 0x000000ffff07d224 */ /* 0x000fe200078e0a07 */
[C---:B------:R-:W-:Y:S01]  /*62e0*/  ISETP.GT.U32.AND P5, PT, R10.reuse, R12, PT ;  /* 0x0000000c0a00720c */ /* 0x040fe20003fa4070 */
[----:B------:R-:W-:Y:S02]  /*62f0*/  IMAD R0, R10, R16, R0 ;  /* 0x000000100a007224 */ /* 0x000fe400078e0200 */
[----:B------:R-:W-:Y:S01]  /*6300*/  IMAD.HI.U32 R19, R13, R18, RZ ;  /* 0x000000120d137227 */ /* 0x000fe200078e00ff */
[----:B------:R0:W-:Y:S03]  /*6310*/  STL [R1+0x39c], R7 ;  /* 0x00039c0701007387 */ /* 0x0001e60000100800 */
[----:B------:R-:W-:-:S02]  /*6320*/  @!P4 IMAD.IADD R4, R4, 0x1, -R10 ;  /* 0x000000010404c824 */ /* 0x000fc400078e0a0a */
[----:B------:R-:W-:Y:S01]  /*6330*/  @!P6 IMAD.IADD R2, R2, 0x1, -R10 ;  /* 0x000000010202e824 */ /* 0x000fe200078e0a0a */
[C---:B------:R-:W-:Y:S01]  /*6340*/  ISETP.GT.U32.AND P6, PT, R10.reuse, R0, PT ;  /* 0x000000000a00720c */ /* 0x040fe20003fc4070 */
[----:B------:R-:W-:Y:S02]  /*6350*/  IMAD.MOV R19, RZ, RZ, -R19 ;  /* 0x000000ffff137224 */ /* 0x000fe400078e0a13 */
[----:B------:R-:W-:Y:S02]  /*6360*/  IMAD.MOV.U32 R17, RZ, RZ, R15 ;  /* 0x000000ffff117224 */ /* 0x000fe400078e000f */
[----:B0-----:R-:W-:Y:S01]  /*6370*/  IMAD.MOV.U32 R7, RZ, RZ, R14 ;  /* 0x000000ffff077224 */ /* 0x001fe200078e000e */
[C---:B------:R-:W-:Y:S01]  /*6380*/  LOP3.LUT R14, R11.reuse, 0x118, RZ, 0xfc, !PT ;  /* 0x000001180b0e7812 */ /* 0x040fe200078efcff */
[C---:B------:R-:W-:Y:S01]  /*6390*/  IMAD R18, R10.reuse, R19, R18 ;  /* 0x000000130a127224 */ /* 0x040fe200078e0212 */
[----:B------:R-:W-:Y:S01]  /*63a0*/  LOP3.LUT R19, R11, 0x11c, RZ, 0xfc, !PT ;  /* 0x0000011c0b137812 */ /* 0x000fe200078efcff */
[----:B------:R-:W-:Y:S01]  /*63b0*/  @!P1 IMAD.MOV R7, RZ, RZ, -R7 ;  /* 0x000000ffff079224 */ /* 0x000fe200078e0a07 */
[C---:B------:R-:W-:Y:S01]  /*63c0*/  ISETP.GT.U32.AND P1, PT, R10.reuse, R4, PT ;  /* 0x000000040a00720c */ /* 0x040fe20003f24070 */
[----:B------:R-:W-:Y:S01]  /*63d0*/  @!P3 IMAD.MOV R17, RZ, RZ, -R17 ;  /* 0x000000ffff11b224 */ /* 0x000fe200078e0a11 */
[----:B------:R-:W-:Y:S01]  /*63e0*/  ISETP.GT.U32.AND P3, PT, R10, R18, PT ;  /* 0x000000120a00720c */ /* 0x000fe20003f64070 */
[--C-:B------:R-:W-:Y:S01]  /*63f0*/  @!P6 IMAD.IADD R0, R0, 0x1, -R10.reuse ;  /* 0x000000010000e824 */ /* 0x100fe200078e0a0a */
[----:B------:R-:W-:Y:S01]  /*6400*/  IABS R16, R19 ;  /* 0x0000001300107213 */ /* 0x000fe20000000000 */
[----:B------:R-:W-:Y:S01]  /*6410*/  VIADD R15, R9, 0x11e ;  /* 0x0000011e090f7836 */ /* 0x000fe20000000000 */
[----:B------:R-:W-:Y:S01]  /*6420*/  STL [R1+0x360], R17 ;  /* 0x0003601101007387 */ /* 0x000fe20000100800 */
[----:B------:R-:W-:Y:S01]  /*6430*/  @!P5 IMAD.IADD R12, R12, 0x1, -R10 ;  /* 0x000000010c0cd824 */ /* 0x000fe200078e0a0a */
[----:B------:R-:W-:-:S02]  /*6440*/  ISETP.GT.U32.AND P6, PT, R10, R0, PT ;  /* 0x000000000a00720c */ /* 0x000fc40003fc4070 */
[----:B------:R-:W-:Y:S01]  /*6450*/  ISETP.GE.AND P4, PT, R15, RZ, PT ;  /* 0x000000ff0f00720c */ /* 0x000fe20003f86270 */
[----:B------:R0:W-:Y:S01]  /*6460*/  STL [R1+0x370], R7 ;  /* 0x0003700701007387 */ /* 0x0001e20000100800 */
[----:B------:R-:W-:Y:S01]  /*6470*/  IABS R15, R15 ;  /* 0x0000000f000f7213 */ /* 0x000fe20000000000 */
[----:B------:R-:W-:Y:S01]  /*6480*/  @!P1 IMAD.IADD R4, R4, 0x1, -R10 ;  /* 0x0000000104049824 */ /* 0x000fe200078e0a0a */
[----:B------:R-:W-:Y:S01]  /*6490*/  ISETP.GE.AND P1, PT, R8, RZ, PT ;  /* 0x000000ff0800720c */ /* 0x000fe20003f26270 */
[----:B------:R-:W-:Y:S01]  /*64a0*/  IMAD.HI.U32 R8, R13, R16, RZ ;  /* 0x000000100d087227 */ /* 0x000fe200078e00ff */
[----:B------:R-:W-:-:S03]  /*64b0*/  ISETP.GE.AND P5, PT, R5, RZ, PT ;  /* 0x000000ff0500720c */ /* 0x000fc60003fa6270 */
[----:B------:R-:W-:Y:S02]  /*64c0*/  IMAD.MOV R8, RZ, RZ, -R8 ;  /* 0x000000ffff087224 */ /* 0x000fe400078e0a08 */
[----:B------:R-:W-:Y:S02]  /*64d0*/  @!P3 IMAD.IADD R18, R18, 0x1, -R10 ;  /* 0x000000011212b824 */ /* 0x000fe400078e0a0a */
[----:B------:R-:W-:Y:S01]  /*64e0*/  IMAD.MOV.U32 R5, RZ, RZ, R15 ;  /* 0x000000ffff057224 */ /* 0x000fe200078e000f */
[----:B------:R-:W-:Y:S01]  /*64f0*/  IABS R15, R14 ;  /* 0x0000000e000f7213 */ /* 0x000fe20000000000 */
[C---:B------:R-:W-:Y:S01]  /*6500*/  IMAD R16, R10.reuse, R8, R16 ;  /* 0x000000080a107224 */ /* 0x040fe200078e0210 */
[----:B------:R-:W-:Y:S01]  /*6510*/  ISETP.GT.U32.AND P3, PT, R10, R18, PT ;  /* 0x000000120a00720c */ /* 0x000fe20003f64070 */
[----:B0-----:R-:W-:Y:S01]  /*6520*/  IMAD.MOV.U32 R7, RZ, RZ, R12 ;  /* 0x000000ffff077224 */ /* 0x001fe200078e000c */
[----:B------:R-:W-:Y:S01]  /*6530*/  LOP3.LUT R8, R11, 0x116, RZ, 0xfc, !PT ;  /* 0x000001160b087812 */ /* 0x000fe200078efcff */
[----:B------:R-:W-:-:S03]  /*6540*/  IMAD.HI.U32 R12, R13, R5, RZ ;  /* 0x000000050d0c7227 */ /* 0x000fc600078e00ff */
[----:B------:R-:W-:Y:S01]  /*6550*/  IABS R20, R8 ;  /* 0x0000000800147213 */ /* 0x000fe20000000000 */
[----:B------:R-:W-:Y:S01]  /*6560*/  @!P6 IMAD.IADD R0, R0, 0x1, -R10 ;  /* 0x000000010000e824 */ /* 0x000fe200078e0a0a */
[----:B------:R-:W-:Y:S01]  /*6570*/  ISETP.GT.U32.AND P6, PT, R10, R16, PT ;  /* 0x000000100a00720c */ /* 0x000fe20003fc4070 */
[----:B------:R-:W-:Y:S01]  /*6580*/  @!P0 IMAD.MOV R7, RZ, RZ, -R7 ;  /* 0x000000ffff078224 */ /* 0x000fe200078e0a07 */
[----:B------:R-:W-:Y:S01]  /*6590*/  ISETP.GE.AND P0, PT, R3, RZ, PT ;  /* 0x000000ff0300720c */ /* 0x000fe20003f06270 */
[----:B------:R-:W-:Y:S01]  /*65a0*/  IMAD.MOV R12, RZ, RZ, -R12 ;  /* 0x000000ffff0c7224 */ /* 0x000fe200078e0a0c */
[C---:B------:R-:W-:Y:S01]  /*65b0*/  LOP3.LUT R3, R11.reuse, 0x11a, RZ, 0xfc, !PT ;  /* 0x0000011a0b037812 */ /* 0x040fe200078efcff */
[----:B------:R-:W-:Y:S01]  /*65c0*/  @!P3 IMAD.IADD R18, R18, 0x1, -R10 ;  /* 0x000000011212b824 */ /* 0x000fe200078e0a0a */
[----:B------:R0:W-:Y:S01]  /*65d0*/  STL [R1+0x374], R7 ;  /* 0x0003740701007387 */ /* 0x0001e20000100800 */
[C---:B------:R-:W-:Y:S01]  /*65e0*/  IMAD R5, R10.reuse, R12, R5 ;  /* 0x0000000c0a057224 */ /* 0x040fe200078e0205 */
[----:B------:R-:W-:Y:S01]  /*65f0*/  IABS R17, R3 ;  /* 0x0000000300117213 */ /* 0x000fe20000000000 */
[----:B------:R-:W-:Y:S01]  /*6600*/  IMAD.MOV.U32 R23, RZ, RZ, R4 ;  /* 0x000000ffff177224 */ /* 0x000fe200078e0004 */
[----:B------:R-:W-:Y:S01]  /*6610*/  LOP3.LUT R12, R11, 0x114, RZ, 0xfc, !PT ;  /* 0x000001140b0c7812 */ /* 0x000fe200078efcff */
[----:B------:R-:W-:Y:S01]  /*6620*/  IMAD.HI.U32 R22, R13, R15, RZ ;  /* 0x0000000f0d167227 */ /* 0x000fe200078e00ff */
[----:B------:R-:W-:-:S03]  /*6630*/  ISETP.GT.U32.AND P3, PT, R10, R5, PT ;  /* 0x000000050a00720c */ /* 0x000fc60003f64070 */
[----:B------:R-:W-:-:S04]  /*6640*/  IMAD.HI.U32 R21, R13, R17, RZ ;  /* 0x000000110d157227 */ /* 0x000fc800078e00ff */
[----:B------:R-:W-:Y:S02]  /*6650*/  @!P6 IMAD.IADD R16, R16, 0x1, -R10 ;  /* 0x000000011010e824 */ /* 0x000fe400078e0a0a */
[----:B------:R-:W-:Y:S02]  /*6660*/  IMAD.MOV R21, RZ, RZ, -R21 ;  /* 0x000000ffff157224 */ /* 0x000fe400078e0a15 */
[----:B------:R-:W-:Y:S01]  /*6670*/  @!P5 IMAD.MOV R23, RZ, RZ, -R23 ;  /* 0x000000ffff17d224 */ /* 0x000fe200078e0a17 */
[C---:B------:R-:W-:Y:S01]  /*6680*/  ISETP.GT.U32.AND P5, PT, R10.reuse, R16, PT ;  /* 0x000000100a00720c */ /* 0x040fe20003fa4070 */
[----:B0-----:R-:W-:Y:S02]  /*6690*/  IMAD.MOV.U32 R7, RZ, RZ, R2 ;  /* 0x000000ffff077224 */ /* 0x001fe400078e0002 */
[----:B------:R-:W-:Y:S02]  /*66a0*/  IMAD.MOV R22, RZ, RZ, -R22 ;  /* 0x000000ffff167224 */ /* 0x000fe400078e0a16 */
[----:B------:R-:W-:-:S02]  /*66b0*/  IMAD R17, R10, R21, R17 ;  /* 0x000000150a117224 */ /* 0x000fc400078e0211 */
[----:B------:R-:W-:-:S03]  /*66c0*/  IMAD.HI.U32 R2, R13, R20, RZ ;  /* 0x000000140d027227 */ /* 0x000fc600078e00ff */
[C---:B------:R-:W-:Y:S01]  /*66d0*/  ISETP.GT.U32.AND P6, PT, R10.reuse, R17, PT ;  /* 0x000000110a00720c */ /* 0x040fe20003fc4070 */
[----:B------:R-:W-:Y:S02]  /*66e0*/  @!P2 IMAD.MOV R7, RZ, RZ, -R7 ;  /* 0x000000ffff07a224 */ /* 0x000fe400078e0a07 */
[C---:B------:R-:W-:Y:S02]  /*66f0*/  IMAD R15, R10.reuse, R22, R15 ;  /* 0x000000160a0f7224 */ /* 0x040fe400078e020f */
[----:B------:R-:W-:Y:S01]  /*6700*/  IMAD.MOV R2, RZ, RZ, -R2 ;  /* 0x000000ffff027224 */ /* 0x000fe200078e0a02 */
[----:B------:R0:W-:Y:S01]  /*6710*/  STL [R1+0x35c], R7 ;  /* 0x00035c0701007387 */ /* 0x0001e20000100800 */
[----:B------:R-:W-:Y:S02]  /*6720*/  IMAD.MOV.U32 R4, RZ, RZ, R0 ;  /* 0x000000ffff047224 */ /* 0x000fe400078e0000 */
[----:B------:R-:W-:Y:S01]  /*6730*/  @!P3 IMAD.IADD R5, R5, 0x1, -R10 ;  /* 0x000000010505b824 */ /* 0x000fe200078e0a0a */
[----:B------:R-:W-:Y:S01]  /*6740*/  ISETP.GE.AND P3, PT, R19, RZ, PT ;  /* 0x000000ff1300720c */ /* 0x000fe20003f66270 */
[C---:B------:R-:W-:Y:S01]  /*6750*/  IMAD R20, R10.reuse, R2, R20 ;  /* 0x000000020a147224 */ /* 0x040fe200078e0214 */
[----:B------:R-:W-:Y:S01]  /*6760*/  IABS R19, R12 ;  /* 0x0000000c00137213 */ /* 0x000fe20000000000 */
[----:B------:R-:W-:Y:S01]  /*6770*/  @!P1 IMAD.MOV R4, RZ, RZ, -R4 ;  /* 0x000000ffff049224 */ /* 0x000fe200078e0a04 */
[----:B------:R-:W-:Y:S01]  /*6780*/  ISETP.GT.U32.AND P1, PT, R10, R15, PT ;  /* 0x0000000f0a00720c */ /* 0x000fe20003f24070 */
[----:B------:R-:W-:Y:S01]  /*6790*/  @!P5 IMAD.IADD R16, R16, 0x1, -R10 ;  /* 0x000000011010d824 */ /* 0x000fe200078e0a0a */
[C---:B------:R-:W-:Y:S01]  /*67a0*/  ISETP.GT.U32.AND P2, PT, R10.reuse, R5, PT ;  /* 0x000000050a00720c */ /* 0x040fe20003f44070 */
[----:B0-----:R-:W-:Y:S01]  /*67b0*/  IMAD.MOV.U32 R7, RZ, RZ, R18 ;  /* 0x000000ffff077224 */ /* 0x001fe200078e0012 */
[----:B------:R-:W-:Y:S01]  /*67c0*/  ISETP.GT.U32.AND P5, PT, R10, R20, PT ;  /* 0x000000140a00720c */ /* 0x000fe20003fa4070 */
[----:B------:R-:W-:Y:S01]  /*67d0*/  STL [R1+0x358], R23 ;  /* 0x0003581701007387 */ /* 0x000fe20000100800 */
[----:B------:R-:W-:Y:S01]  /*67e0*/  @!P6 IMAD.IADD R17, R17, 0x1, -R10 ;  /* 0x000000011111e824 */ /* 0x000fe200078e0a0a */
[----:B------:R-:W-:Y:S01]  /*67f0*/  ISETP.GE.AND P6, PT, R8, RZ, PT ;  /* 0x000000ff0800720c */ /* 0x000fe20003fc6270 */
[----:B------:R-:W-:Y:S01]  /*6800*/  @!P0 IMAD.MOV R7, RZ, RZ, -R7 ;  /* 0x000000ffff078224 */ /* 0x000fe200078e0a07 */
[----:B------:R-:W-:Y:S01]  /*6810*/  ISETP.GE.AND P0, PT, R3, RZ, PT ;  /* 0x000000ff0300720c */ /* 0x000fe20003f06270 */
[----:B------:R-:W-:Y:S01]  /*6820*/  IMAD.HI.U32 R0, R13, R19, RZ ;  /* 0x000000130d007227 */ /* 0x000fe200078e00ff */
[----:B------:R-:W-:-:S02]  /*6830*/  LOP3.LUT R3, R11, 0x110, RZ, 0xfc, !PT ;  /* 0x000001100b037812 */ /* 0x000fc400078efcff */
[----:B------:R0:W-:Y:S01]  /*6840*/  STL [R1+0x354], R7 ;  /* 0x0003540701007387 */ /* 0x0001e20000100800 */
[--C-:B------:R-:W-:Y:S01]  /*6850*/  @!P1 IMAD.IADD R15, R15, 0x1, -R10.reuse ;  /* 0x000000010f0f9824 */ /* 0x100fe200078e0a0a */
[----:B------:R-:W-:Y:S01]  /*6860*/  ISETP.GT.U32.AND P1, PT, R10, R17, PT ;  /* 0x000000110a00720c */ /* 0x000fe20003f24070 */
[----:B------:R-:W-:Y:S01]  /*6870*/  @!P2 IMAD.IADD R5, R5, 0x1, -R10 ;  /* 0x000000010505a824 */ /* 0x000fe200078e0a0a */
[----:B------:R1:W-:Y:S01]  /*6880*/  STL [R1+0x350], R4 ;  /* 0x0003500401007387 */ /* 0x0003e20000100800 */
[----:B------:R-:W-:Y:S01]  /*6890*/  IMAD.MOV R2, RZ, RZ, -R0 ;  /* 0x000000ffff027224 */ /* 0x000fe200078e0a00 */
[----:B------:R-:W-:Y:S01]  /*68a0*/  ISETP.GE.AND P2, PT, R14, RZ, PT ;  /* 0x000000ff0e00720c */ /* 0x000fe20003f46270 */
[----:B------:R-:W-:Y:S01]  /*68b0*/  @!P5 IMAD.IADD R20, R20, 0x1, -R10 ;  /* 0x000000011414d824 */ /* 0x000fe200078e0a0a */
[----:B------:R-:W-:Y:S01]  /*68c0*/  ISETP.GT.U32.AND P5, PT, R10, R15, PT ;  /* 0x0000000f0a00720c */ /* 0x000fe20003fa4070 */
[----:B------:R-:W-:Y:S02]  /*68d0*/  IMAD.MOV.U32 R18, RZ, RZ, R5 ;  /* 0x000000ffff127224 */ /* 0x000fe400078e0005 */
[----:B0-----:R-:W-:-:S02]  /*68e0*/  IMAD.MOV.U32 R7, RZ, RZ, R16 ;  /* 0x000000ffff077224 */ /* 0x001fc400078e0010 */
[----:B------:R-:W-:Y:S01]  /*68f0*/  @!P4 IMAD.MOV R18, RZ, RZ, -R18 ;  /* 0x000000ffff12c224 */ /* 0x000fe200078e0a12 */
[----:B-1----:R-:W-:Y:S01]  /*6900*/  LOP3.LUT R4, R11, 0x112, RZ, 0xfc, !PT ;  /* 0x000001120b047812 */ /* 0x002fe200078efcff */
[----:B------:R-:W-:Y:S01]  /*6910*/  @!P3 IMAD.MOV R7, RZ, RZ, -R7 ;  /* 0x000000ffff07b224 */ /* 0x000fe200078e0a07 */
[C---:B------:R-:W-:Y:S01]  /*6920*/  ISETP.GT.U32.AND P3, PT, R10.reuse, R20, PT ;  /* 0x000000140a00720c */ /* 0x040fe20003f64070 */
[C---:B------:R-:W-:Y:S01]  /*6930*/  IMAD R2, R10.reuse, R2, R19 ;  /* 0x000000020a027224 */ /* 0x040fe200078e0213 */
[----:B------:R-:W-:Y:S01]  /*6940*/  IABS R0, R4 ;  /* 0x0000000400007213 */ /* 0x000fe20000000000 */
[----:B------:R-:W-:Y:S01]  /*6950*/  VIADD R8, R9, 0x10e ;  /* 0x0000010e09087836 */ /* 0x000fe20000000000 */
[----:B------:R0:W-:Y:S01]  /*6960*/  STL [R1+0x33c], R18 ;  /* 0x00033c1201007387 */ /* 0x0001e20000100800 */
[----:B------:R-:W-:Y:S01]  /*6970*/  @!P1 IMAD.IADD R17, R17, 0x1, -R10 ;  /* 0x0000000111119824 */ /* 0x000fe200078e0a0a */
[----:B------:R-:W-:Y:S01]  /*6980*/  ISETP.GT.U32.AND P1, PT, R10, R2, PT ;  /* 0x000000020a00720c */ /* 0x000fe20003f24070 */
[----:B------:R-:W-:Y:S01]  /*6990*/  IMAD.HI.U32 R5, R13, R0, RZ ;  /* 0x000000000d057227 */ /* 0x000fe200078e00ff */
[----:B------:R-:W-:Y:S01]  /*69a0*/  ISETP.GE.AND P4, PT, R8, RZ, PT ;  /* 0x000000ff0800720c */ /* 0x000fe20003f86270 */
[----:B------:R1:W-:Y:S01]  /*69b0*/  STL [R1+0x338], R7 ;  /* 0x0003380701007387 */ /* 0x0003e20000100800 */
[----:B------:R-:W-:Y:S01]  /*69c0*/  IABS R8, R8 ;  /* 0x0000000800087213 */ /* 0x000fe20000000000 */
[----:B------:R-:W-:-:S02]  /*69d0*/  IMAD.MOV R5, RZ, RZ, -R5 ;  /* 0x000000ffff057224 */ /* 0x000fc400078e0a05 */
[----:B------:R-:W-:Y:S01]  /*69e0*/  @!P5 IMAD.IADD R15, R15, 0x1, -R10 ;  /* 0x000000010f0fd824 */ /* 0x000fe200078e0a0a */
[----:B0-----:R-:W-:Y:S01]  /*69f0*/  IABS R18, R3 ;  /* 0x0000000300127213 */ /* 0x001fe20000000000 */
[C---:B------:R-:W-:Y:S01]  /*6a00*/  IMAD R0, R10.reuse, R5, R0 ;  /* 0x000000050a007224 */ /* 0x040fe200078e0200 */
[----:B------:R-:W-:Y:S01]  /*6a10*/  LOP3.LUT R5, R11, 0x10c, RZ, 0xfc, !PT ;  /* 0x0000010c0b057812 */ /* 0x000fe200078efcff */
[----:B------:R-:W-:Y:S02]  /*6a20*/  IMAD.MOV.U32 R16, RZ, RZ, R17 ;  /* 0x000000ffff107224 */ /* 0x000fe400078e0011 */
[----:B------:R-:W-:Y:S01]  /*6a30*/  IMAD.HI.U32 R14, R13, R18, RZ ;  /* 0x000000120d0e7227 */ /* 0x000fe200078e00ff */
[----:B------:R-:W-:Y:S02]  /*6a40*/  ISETP.GT.U32.AND P5, PT, R10, R0, PT ;  /* 0x000000000a00720c */ /* 0x000fe40003fa4070 */
[----:B------:R-:W-:Y:S01]  /*6a50*/  IABS R19, R5 ;  /* 0x0000000500137213 */ /* 0x000fe20000000000 */
[----:B------:R-:W-:Y:S01]  /*6a60*/  @!P3 IMAD.IADD R20, R20, 0x1, -R10 ;  /* 0x000000011414b824 */ /* 0x000fe200078e0a0a */
[----:B------:R-:W-:Y:S01]  /*6a70*/  ISETP.GE.AND P3, PT, R12, RZ, PT ;  /* 0x000000ff0c00720c */ /* 0x000fe20003f66270 */
[----:B-1----:R-:W-:-:S02]  /*6a80*/  IMAD.MOV.U32 R7, RZ, RZ, R15 ;  /* 0x000000ffff077224 */ /* 0x002fc400078e000f */
[----:B------:R-:W-:Y:S02]  /*6a90*/  IMAD.MOV R14, RZ, RZ, -R14 ;  /* 0x000000ffff0e7224 */ /* 0x000fe400078e0a0e */
[----:B------:R-:W-:-:S04]  /*6aa0*/  IMAD.HI.U32 R12, R13, R8, RZ ;  /* 0x000000080d0c7227 */ /* 0x000fc800078e00ff */
[----:B------:R-:W-:Y:S02]  /*6ab0*/  @!P0 IMAD.MOV R16, RZ, RZ, -R16 ;  /* 0x000000ffff108224 */ /* 0x000fe400078e0a10 */
[----:B------:R-:W-:Y:S02]  /*6ac0*/  @!P2 IMAD.MOV R7, RZ, RZ, -R7 ;  /* 0x000000ffff07a224 */ /* 0x000fe400078e0a07 */
[----:B------:R-:W-:Y:S01]  /*6ad0*/  @!P1 IMAD.IADD R2, R2, 0x1, -R10 ;  /* 0x0000000102029824 */ /* 0x000fe200078e0a0a */
[----:B------:R0:W-:Y:S01]  /*6ae0*/  STL [R1+0x334], R16 ;  /* 0x0003341001007387 */ /* 0x0001e20000100800 */
[----:B------:R-:W-:Y:S01]  /*6af0*/  IMAD R18, R10, R14, R18 ;  /* 0x0000000e0a127224 */ /* 0x000fe200078e0212 */
[----:B------:R-:W-:Y:S01]  /*6b00*/  ISETP.GE.AND P1, PT, R4, RZ, PT ;  /* 0x000000ff0400720c */ /* 0x000fe20003f26270 */
[----:B------:R-:W-:Y:S01]  /*6b10*/  IMAD.MOV R12, RZ, RZ, -R12 ;  /* 0x000000ffff0c7224 */ /* 0x000fe200078e0a0c */
[----:B------:R1:W-:Y:S01]  /*6b20*/  STL [R1+0x278], R7 ;  /* 0x0002780701007387 */ /* 0x0003e20000100800 */
[----:B------:R-:W-:Y:S01]  /*6b30*/  @!P5 IMAD.IADD R0, R0, 0x1, -R10 ;  /* 0x000000010000d824 */ /* 0x000fe200078e0a0a */
[C---:B------:R-:W-:Y:S01]  /*6b40*/  ISETP.GT.U32.AND P0, PT, R10.reuse, R2, PT ;  /* 0x000000020a00720c */ /* 0x040fe20003f04070 */
[C---:B------:R-:W-:Y:S01]  /*6b50*/  IMAD R12, R10.reuse, R12, R8 ;  /* 0x0000000c0a0c7224 */ /* 0x040fe200078e0208 */
[C---:B------:R-:W-:Y:S01]  /*6b60*/  ISETP.GT.U32.AND P2, PT, R10.reuse, R18, PT ;  /* 0x000000120a00720c */ /* 0x040fe20003f44070 */
[----:B------:R-:W-:Y:S01]  /*6b70*/  IMAD.HI.U32 R4, R13, R19, RZ ;  /* 0x000000130d047227 */ /* 0x000fe200078e00ff */
[----:B------:R-:W-:-:S02]  /*6b80*/  ISETP.GT.U32.AND P5, PT, R10, R0, PT ;  /* 0x000000000a00720c */ /* 0x000fc40003fa4070 */
[C---:B------:R-:W-:Y:S01]  /*6b90*/  LOP3.LUT R8, R11.reuse, 0x10a, RZ, 0xfc, !PT ;  /* 0x0000010a0b087812 */ /* 0x040fe200078efcff */
[----:B------:R-:W-:Y:S01]  /*6ba0*/  IMAD.MOV R4, RZ, RZ, -R4 ;  /* 0x000000ffff047224 */ /* 0x000fe200078e0a04 */
[C---:B0-----:R-:W-:Y:S01]  /*6bb0*/  LOP3.LUT R16, R11.reuse, 0x104, RZ, 0xfc, !PT ;  /* 0x000001040b107812 */ /* 0x041fe200078efcff */
[----:B-1----:R-:W-:Y:S01]  /*6bc0*/  IMAD.MOV.U32 R7, RZ, RZ, R20 ;  /* 0x000000ffff077224 */ /* 0x002fe200078e0014 */
[----:B------:R-:W-:Y:S01]  /*6bd0*/  IABS R15, R8 ;  /* 0x00000008000f7213 */ /* 0x000fe20000000000 */
[C---:B------:R-:W-:Y:S01]  /*6be0*/  IMAD R19, R10.reuse, R4, R19 ;  /* 0x000000040a137224 */ /* 0x040fe200078e0213 */
[----:B------:R-:W-:Y:S01]  /*6bf0*/  LOP3.LUT R4, R11, 0x108, RZ, 0xfc, !PT ;  /* 0x000001080b047812 */ /* 0x000fe200078efcff */
[----:B------:R-:W-:Y:S01]  /*6c00*/  @!P6 IMAD.MOV R7, RZ, RZ, -R7 ;  /* 0x000000ffff07e224 */ /* 0x000fe200078e0a07 */
[----:B------:R-:W-:Y:S01]  /*6c10*/  ISETP.GT.U32.AND P6, PT, R10, R12, PT ;  /* 0x0000000c0a00720c */ /* 0x000fe20003fc4070 */
[--C-:B------:R-:W-:Y:S01]  /*6c20*/  @!P0 IMAD.IADD R2, R2, 0x1, -R10.reuse ;  /* 0x0000000102028824 */ /* 0x100fe200078e0a0a */
[----:B------:R-:W-:Y:S01]  /*6c30*/  ISETP.GE.AND P0, PT, R3, RZ, PT ;  /* 0x000000ff0300720c */ /* 0x000fe20003f06270 */
[--C-:B------:R-:W-:Y:S01]  /*6c40*/  @!P2 IMAD.IADD R18, R18, 0x1, -R10.reuse ;  /* 0x000000011212a824 */ /* 0x100fe200078e0a0a */
[----:B------:R-:W-:Y:S01]  /*6c50*/  ISETP.GE.AND P2, PT, R5, RZ, PT ;  /* 0x000000ff0500720c */ /* 0x000fe20003f46270 */
[----:B------:R-:W-:Y:S01]  /*6c60*/  IMAD.MOV.U32 R3, RZ, RZ, R15 ;  /* 0x000000ffff037224 */ /* 0x000fe200078e000f */
[----:B------:R0:W-:Y:S01]  /*6c70*/  STL [R1+0x280], R7 ;  /* 0x0002800701007387 */ /* 0x0001e20000100800 */
[----:B------:R-:W-:Y:S01]  /*6c80*/  @!P5 IMAD.IADD R0, R0, 0x1, -R10 ;  /* 0x000000010000d824 */ /* 0x000fe200078e0a0a */
[----:B------:R-:W-:Y:S01]  /*6c90*/  ISETP.GT.U32.AND P5, PT, R10, R19, PT ;  /* 0x000000130a00720c */ /* 0x000fe20003fa4070 */
[----:B------:R-:W-:Y:S01]  /*6ca0*/  IMAD.HI.U32 R5, R13, R3, RZ ;  /* 0x000000030d057227 */ /* 0x000fe200078e00ff */
[----:B------:R-:W-:-:S02]  /*6cb0*/  IABS R14, R4 ;  /* 0x00000004000e7213 */ /* 0x000fc40000000000 */
[C---:B------:R-:W-:Y:S01]  /*6cc0*/  LOP3.LUT R15, R11.reuse, 0x100, RZ, 0xfc, !PT ;  /* 0x000001000b0f7812 */ /* 0x040fe200078efcff */
[----:B------:R-:W-:Y:S01]  /*6cd0*/  @!P6 IMAD.IADD R12, R12, 0x1, -R10 ;  /* 0x000000010c0ce824 */ /* 0x000fe200078e0a0a */
[C---:B------:R-:W-:Y:S01]  /*6ce0*/  ISETP.GT.U32.AND P6, PT, R10.reuse, R18, PT ;  /* 0x000000120a00720c */ /* 0x040fe20003fc4070 */
[----:B------:R-:W-:Y:S02]  /*6cf0*/  IMAD.MOV R5, RZ, RZ, -R5 ;  /* 0x000000ffff057224 */ /* 0x000fe400078e0a05 */
[----:B0-----:R-:W-:Y:S01]  /*6d00*/  IMAD.MOV.U32 R7, RZ, RZ, R2 ;  /* 0x000000ffff077224 */ /* 0x001fe200078e0002 */
[C---:B------:R-:W-:Y:S01]  /*6d10*/  LOP3.LUT R2, R11.reuse, 0x106, RZ, 0xfc, !PT ;  /* 0x000001060b027812 */ /* 0x040fe200078efcff */
[C---:B------:R-:W-:Y:S01]  /*6d20*/  IMAD R5, R10.reuse, R5, R3 ;  /* 0x000000050a057224 */ /* 0x040fe200078e0203 */
[----:B------:R-:W-:Y:S01]  /*6d30*/  LOP3.LUT R3, R11, 0x102, RZ, 0xfc, !PT ;  /* 0x000001020b037812 */ /* 0x000fe200078efcff */
[----:B------:R-:W-:Y:S01]  /*6d40*/  @!P3 IMAD.MOV R7, RZ, RZ, -R7 ;  /* 0x000000ffff07b224 */ /* 0x000fe200078e0a07 */
[----:B------:R-:W-:Y:S01]  /*6d50*/  ISETP.GT.U32.AND P3, PT, R10, R12, PT ;  /* 0x0000000c0a00720c */ /* 0x000fe20003f64070 */
[----:B------:R-:W-:-:S03]  /*6d60*/  @!P5 IMAD.IADD R19, R19, 0x1, -R10 ;  /* 0x000000011313d824 */ /* 0x000fc600078e0a0a */
[----:B------:R0:W-:Y:S01]  /*6d70*/  STL [R1+0x32c], R7 ;  /* 0x00032c0701007387 */ /* 0x0001e20000100800 */
[----:B------:R-:W-:Y:S01]  /*6d80*/  @!P6 IMAD.IADD R18, R18, 0x1, -R10 ;  /* 0x000000011212e824 */ /* 0x000fe200078e0a0a */
[C---:B------:R-:W-:Y:S02]  /*6d90*/  ISETP.GT.U32.AND P6, PT, R10.reuse, R5, PT ;  /* 0x000000050a00720c */ /* 0x040fe40003fc4070 */
[----:B------:R-:W-:-:S05]  /*6da0*/  ISETP.GT.U32.AND P5, PT, R10, R19, PT ;  /* 0x000000130a00720c */ /* 0x000fca0003fa4070 */
[----:B------:R-:W-:Y:S01]  /*6db0*/  @!P3 IMAD.IADD R12, R12, 0x1, -R10 ;  /* 0x000000010c0cb824 */ /* 0x000fe200078e0a0a */
[----:B------:R-:W-:Y:S01]  /*6dc0*/  ISETP.GE.AND P3, PT, R4, RZ, PT ;  /* 0x000000ff0400720c */ /* 0x000fe20003f66270 */
[----:B0-----:R-:W-:Y:S01]  /*6dd0*/  IMAD.MOV.U32 R7, RZ, RZ, R0 ;  /* 0x000000ffff077224 */ /* 0x001fe200078e0000 */
[----:B------:R-:W-:Y:S01]  /*6de0*/  IABS R4, R16 ;  /* 0x0000001000047213 */ /* 0x000fe20000000000 */
[----:B------:R-:W-:-:S04]  /*6df0*/  IMAD.HI.U32 R0, R13, R14, RZ ;  /* 0x0000000e0d007227 */ /* 0x000fc800078e00ff */
[----:B------:R-:W-:Y:S01]  /*6e00*/  @!P1 IMAD.MOV R7, RZ, RZ, -R7 ;  /* 0x000000ffff079224 */ /* 0x000fe200078e0a07 */
[----:B------:R-:W-:Y:S01]  /*6e10*/  ISETP.GE.AND P1, PT, R8, RZ, PT ;  /* 0x000000ff0800720c */ /* 0x000fe20003f26270 */
[----:B------:R-:W-:Y:S01]  /*6e20*/  IMAD.MOV R0, RZ, RZ, -R0 ;  /* 0x000000ffff007224 */ /* 0x000fe200078e0a00 */
[----:B------:R-:W-:Y:S01]  /*6e30*/  IABS R8, R2 ;  /* 0x0000000200087213 */ /* 0x000fe20000000000 */
[----:B------:R-:W-:Y:S01]  /*6e40*/  @!P6 IMAD.IADD R5, R5, 0x1, -R10 ;  /* 0x000000010505e824 */ /* 0x000fe200078e0a0a */
[----:B------:R0:W-:Y:S01]  /*6e50*/  STL [R1+0x330], R7 ;  /* 0x0003300701007387 */ /* 0x0001e20000100800 */
[----:B------:R-:W-:Y:S01]  /*6e60*/  IMAD R0, R10, R0, R14 ;  /* 0x000000000a007224 */ /* 0x000fe200078e020e */
[----:B------:R-:W-:Y:S01]  /*6e70*/  IABS R14, R3 ;  /* 0x00000003000e7213 */ /* 0x000fe20000000000 */
[----:B------:R-:W-:Y:S01]  /*6e80*/  IMAD.HI.U32 R17, R13, R8, RZ ;  /* 0x000000080d117227 */ /* 0x000fe200078e00ff */
[----:B------:R-:W-:Y:S02]  /*6e90*/  ISETP.GE.AND P6, PT, R2, RZ, PT ;  /* 0x000000ff0200720c */ /* 0x000fe40003fc6270 */
[----:B------:R-:W-:Y:S01]  /*6ea0*/  IABS R2, R15 ;  /* 0x0000000f00027213 */ /* 0x000fe20000000000 */
[----:B------:R-:W-:Y:S01]  /*6eb0*/  @!P5 IMAD.IADD R19, R19, 0x1, -R10 ;  /* 0x000000011313d824 */ /* 0x000fe200078e0a0a */
[----:B------:R-:W-:Y:S01]  /*6ec0*/  ISETP.GT.U32.AND P5, PT, R10, R0, PT ;  /* 0x000000000a00720c */ /* 0x000fe20003fa4070 */
[----:B------:R-:W-:-:S02]  /*6ed0*/  IMAD.MOV R17, RZ, RZ, -R17 ;  /* 0x000000ffff117224 */ /* 0x000fc400078e0a11 */
[----:B0-----:R-:W-:Y:S02]  /*6ee0*/  IMAD.MOV.U32 R7, RZ, RZ, R18 ;  /* 0x000000ffff077224 */ /* 0x001fe400078e0012 */
[C---:B------:R-:W-:Y:S02]  /*6ef0*/  IMAD R8, R10.reuse, R17, R8 ;  /* 0x000000110a087224 */ /* 0x040fe400078e0208 */
[----:B------:R-:W-:Y:S01]  /*6f00*/  @!P0 IMAD.MOV R7, RZ, RZ, -R7 ;  /* 0x000000ffff078224 */ /* 0x000fe200078e0a07 */
[C---:B------:R-:W-:Y:S01]  /*6f10*/  ISETP.GT.U32.AND P0, PT, R10.reuse, R5, PT ;  /* 0x000000050a00720c */ /* 0x040fe20003f04070 */
[----:B------:R-:W-:Y:S02]  /*6f20*/  IMAD.MOV.U32 R20, RZ, RZ, R12 ;  /* 0x000000ffff147224 */ /* 0x000fe400078e000c */
[----:B------:R-:W-:Y:S01]  /*6f30*/  IMAD.HI.U32 R18, R13, R14, RZ ;  /* 0x0000000e0d127227 */ /* 0x000fe200078e00ff */
[----:B------:R0:W-:Y:S03]  /*6f40*/  STL [R1+0x328], R7 ;  /* 0x0003280701007387 */ /* 0x0001e60000100800 */
[----:B------:R-:W-:Y:S01]  /*6f50*/  @!P4 IMAD.MOV R20, RZ, RZ, -R20 ;  /* 0x000000ffff14c224 */ /* 0x000fe200078e0a14 */
[----:B------:R-:W-:Y:S01]  /*6f60*/  ISETP.GT.U32.AND P4, PT, R10, R8, PT ;  /* 0x000000080a00720c */ /* 0x000fe20003f84070 */
[----:B------:R-:W-:-:S02]  /*6f70*/  @!P5 IMAD.IADD R0, R0, 0x1, -R10 ;  /* 0x000000010000d824 */ /* 0x000fc400078e0a0a */
[----:B------:R-:W-:Y:S01]  /*6f80*/  IMAD.HI.U32 R17, R13, R4, RZ ;  /* 0x000000040d117227 */ /* 0x000fe200078e00ff */
[----:B------:R-:W-:Y:S02]  /*6f90*/  STL [R1+0x324], R20 ;  /* 0x0003241401007387 */ /* 0x000fe40000100800 */
[----:B------:R-:W-:Y:S01]  /*6fa0*/  ISETP.GT.U32.AND P5, PT, R10, R0, PT ;  /* 0x000000000a00720c */ /* 0x000fe20003fa4070 */
[----:B0-----:R-:W-:Y:S02]  /*6fb0*/  IMAD.MOV.U32 R7, RZ, RZ, R19 ;  /* 0x000000ffff077224 */ /* 0x001fe400078e0013 */
[----:B------:R-:W-:Y:S01]  /*6fc0*/  @!P0 IMAD.IADD R5, R5, 0x1, -R10 ;  /* 0x0000000105058824 */ /* 0x000fe200078e0a0a */
[----:B------:R-:W-:Y:S01]  /*6fd0*/  ISETP.GE.AND P0, PT, R3, RZ, PT ;  /* 0x000000ff0300720c */ /* 0x000fe20003f06270 */
[----:B------:R-:W-:Y:S01]  /*6fe0*/  @!P2 IMAD.MOV R7, RZ, RZ, -R7 ;  /* 0x000000ffff07a224 */ /* 0x000fe200078e0a07 */
[----:B------:R-:W-:Y:S01]  /*6ff0*/  ISETP.GE.AND P2, PT, R16, RZ, PT ;  /* 0x000000ff1000720c */ /* 0x000fe20003f46270 */
[----:B------:R-:W-:-:S02]  /*7000*/  IMAD.MOV R16, RZ, RZ, -R18 ;  /* 0x000000ffff107224 */ /* 0x000fc400078e0a12 */
[----:B------:R-:W-:Y:S01]  /*7010*/  IMAD.MOV.U32 R19, RZ, RZ, R5 ;  /* 0x000000ffff137224 */ /* 0x000fe200078e0005 */
[----:B------:R0:W-:Y:S01]  /*7020*/  STL [R1+0x2a0], R7 ;  /* 0x0002a00701007387 */ /* 0x0001e20000100800 */
[C---:B------:R-:W-:Y:S01]  /*7030*/  IMAD R3, R10.reuse, R16, R14 ;  /* 0x000000100a037224 */ /* 0x040fe200078e020e */
[----:B------:R-:W-:Y:S01]  /*7040*/  LOP3.LUT R5, R11, 0xfc, RZ, 0xfc, !PT ;  /* 0x000000fc0b057812 */ /* 0x000fe200078efcff */
[----:B------:R-:W-:Y:S02]  /*7050*/  @!P1 IMAD.MOV R19, RZ, RZ, -R19 ;  /* 0x000000ffff139224 */ /* 0x000fe400078e0a13 */
[----:B------:R-:W-:Y:S01]  /*7060*/  IMAD.MOV R17, RZ, RZ, -R17 ;  /* 0x000000ffff117224 */ /* 0x000fe200078e0a11 */
[----:B------:R-:W-:Y:S01]  /*7070*/  ISETP.GT.U32.AND P1, PT, R10, R3, PT ;  /* 0x000000030a00720c */ /* 0x000fe20003f24070 */
[----:B------:R-:W-:Y:S01]  /*7080*/  @!P4 IMAD.IADD R8, R8, 0x1, -R10 ;  /* 0x000000010808c824 */ /* 0x000fe200078e0a0a */
[----:B------:R-:W-:Y:S01]  /*7090*/  IABS R16, R5 ;  /* 0x0000000500107213 */ /* 0x000fe20000000000 */
[C---:B------:R-:W-:Y:S01]  /*70a0*/  IMAD R4, R10.reuse, R17, R4 ;  /* 0x000000110a047224 */ /* 0x040fe200078e0204 */
[----:B------:R-:W-:Y:S01]  /*70b0*/  STL [R1+0x2fc], R19 ;  /* 0x0002fc1301007387 */ /* 0x000fe20000100800 */
[----:B------:R-:W-:Y:S01]  /*70c0*/  IMAD.HI.U32 R12, R13, R2, RZ ;  /* 0x000000020d0c7227 */ /* 0x000fe200078e00ff */
[----:B------:R-:W-:-:S03]  /*70d0*/  ISETP.GT.U32.AND P4, PT, R10, R8, PT ;  /* 0x000000080a00720c */ /* 0x000fc60003f84070 */
[----:B------:R-:W-:Y:S01]  /*70e0*/  @!P5 IMAD.IADD R0, R0, 0x1, -R10 ;  /* 0x000000010000d824 */ /* 0x000fe200078e0a0a */
[C---:B------:R-:W-:Y:S01]  /*70f0*/  ISETP.GT.U32.AND P5, PT, R10.reuse, R4, PT ;  /* 0x000000040a00720c */ /* 0x040fe20003fa4070 */
[----:B------:R-:W-:Y:S02]  /*7100*/  IMAD.MOV R12, RZ, RZ, -R12 ;  /* 0x000000ffff0c7224 */ /* 0x000fe400078e0a0c */
[----:B------:R-:W-:Y:S02]  /*7110*/  @!P1 IMAD.IADD R3, R3, 0x1, -R10 ;  /* 0x0000000103039824 */ /* 0x000fe400078e0a0a */
[----:B0-----:R-:W-:Y:S01]  /*7120*/  IMAD.MOV.U32 R7, RZ, RZ, R0 ;  /* 0x000000ffff077224 */ /* 0x001fe200078e0000 */
[----:B------:R-:W-:Y:S01]  /*7130*/  LOP3.LUT R0, R11, 0xfa, RZ, 0xfc, !PT ;  /* 0x000000fa0b007812 */ /* 0x000fe200078efcff */
[C---:B------:R-:W-:Y:S01]  /*7140*/  IMAD R2, R10.reuse, R12, R2 ;  /* 0x0000000c0a027224 */ /* 0x040fe200078e0202 */
[----:B------:R-:W-:Y:S01]  /*7150*/  ISETP.GT.U32.AND P1, PT, R10, R3, PT ;  /* 0x000000030a00720c */ /* 0x000fe20003f24070 */
[----:B------:R-:W-:Y:S01]  /*7160*/  @!P3 IMAD.MOV R7, RZ, RZ, -R7 ;  /* 0x000000ffff07b224 */ /* 0x000fe200078e0a07 */
[----:B------:R-:W-:Y:S01]  /*7170*/  IABS R17, R0 ;  /* 0x0000000000117213 */ /* 0x000fe20000000000 */
[--C-:B------:R-:W-:Y:S01]  /*7180*/  @!P4 IMAD.IADD R8, R8, 0x1, -R10.reuse ;  /* 0x000000010808c824 */ /* 0x100fe200078e0a0a */
[----:B------:R-:W-:Y:S01]  /*7190*/  ISETP.GT.U32.AND P4, PT, R10, R2, PT ;  /* 0x000000020a00720c */ /* 0x000fe20003f84070 */
[----:B------:R-:W-:Y:S01]  /*71a0*/  @!P5 IMAD.IADD R4, R4, 0x1, -R10 ;  /* 0x000000010404d824 */ /* 0x000fe200078e0a0a */
[----:B------:R0:W-:Y:S01]  /*71b0*/  STL [R1+0x31c], R7 ;  /* 0x00031c0701007387 */ /* 0x0001e20000100800 */
[----:B------:R-:W-:-:S02]  /*71c0*/  VIADD R14, R9, 0xfe ;  /* 0x000000fe090e7836 */ /* 0x000fc40000000000 */
[----:B------:R-:W-:Y:S01]  /*71d0*/  IMAD.HI.U32 R12, R13, R16, RZ ;  /* 0x000000100d0c7227 */ /* 0x000fe200078e00ff */
[----:B------:R-:W-:Y:S02]  /*71e0*/  ISETP.GT.U32.AND P5, PT, R10, R4, PT ;  /* 0x000000040a00720c */ /* 0x000fe40003fa4070 */
[----:B------:R-:W-:Y:S01]  /*71f0*/  ISETP.GE.AND P3, PT, R14, RZ, PT ;  /* 0x000000ff0e00720c */ /* 0x000fe20003f66270 */
[----:B------:R-:W-:Y:S01]  /*7200*/  IMAD.MOV R12, RZ, RZ, -R12 ;  /* 0x000000ffff0c7224 */ /* 0x000fe200078e0a0c */
[----:B------:R-:W-:Y:S01]  /*7210*/  IABS R14, R14 ;  /* 0x0000000e000e7213 */ /* 0x000fe20000000000 */
[----:B------:R-:W-:Y:S02]  /*7220*/  @!P1 IMAD.IADD R3, R3, 0x1, -R10 ;  /* 0x0000000103039824 */ /* 0x000fe400078e0a0a */
[----:B0-----:R-:W-:Y:S02]  /*7230*/  IMAD.MOV.U32 R7, RZ, RZ, R8 ;  /* 0x000000ffff077224 */ /* 0x001fe400078e0008 */
[----:B------:R-:W-:-:S02]  /*7240*/  @!P4 IMAD.IADD R2, R2, 0x1, -R10 ;  /* 0x000000010202c824 */ /* 0x000fc400078e0a0a */
[----:B------:R-:W-:Y:S01]  /*7250*/  @!P6 IMAD.MOV R7, RZ, RZ, -R7 ;  /* 0x000000ffff07e224 */ /* 0x000fe200078e0a07 */
[----:B------:R-:W-:Y:S01]  /*7260*/  ISETP.GE.AND P6, PT, R15, RZ, PT ;  /* 0x000000ff0f00720c */ /* 0x000fe20003fc6270 */
[C---:B------:R-:W-:Y:S01]  /*7270*/  IMAD R16, R10.reuse, R12, R16 ;  /* 0x0000000c0a107224 */ /* 0x040fe200078e0210 */
[----:B------:R-:W-:Y:S01]  /*7280*/  ISETP.GT.U32.AND P4, PT, R10, R2, PT ;  /* 0x000000020a00720c */ /* 0x000fe20003f84070 */
[----:B------:R-:W-:Y:S01]  /*7290*/  IMAD.HI.U32 R8, R13, R14, RZ ;  /* 0x0000000e0d087227 */ /* 0x000fe200078e00ff */
[----:B------:R0:W-:Y:S01]  /*72a0*/  STL [R1+0x320], R7 ;  /* 0x0003200701007387 */ /* 0x0001e20000100800 */
[----:B------:R-:W-:Y:S02]  /*72b0*/  LOP3.LUT R12, R11, 0xf8, RZ, 0xfc, !PT ;  /* 0x000000f80b0c7812 */ /* 0x000fe400078efcff */
[----:B------:R-:W-:Y:S02]  /*72c0*/  IMAD.MOV R8, RZ, RZ, -R8 ;  /* 0x000000ffff087224 */ /* 0x000fe400078e0a08 */
[----:B------:R-:W-:Y:S01]  /*72d0*/  @!P5 IMAD.IADD R4, R4, 0x1, -R10 ;  /* 0x000000010404d824 */ /* 0x000fe200078e0a0a */
[----:B------:R-:W-:Y:S01]  /*72e0*/  ISETP.GE.AND P5, PT, R5, RZ, PT ;  /* 0x000000ff0500720c */ /* 0x000fe20003fa6270 */
[----:B------:R-:W-:-:S02]  /*72f0*/  IMAD.MOV.U32 R15, RZ, RZ, R17 ;  /* 0x000000ffff0f7224 */ /* 0x000fc400078e0011 */
[C---:B------:R-:W-:Y:S01]  /*7300*/  IMAD R14, R10.reuse, R8, R14 ;  /* 0x000000080a0e7224 */ /* 0x040fe200078e020e */
[----:B------:R-:W-:Y:S01]  /*7310*/  LOP3.LUT R8, R11, 0xf6, RZ, 0xfc, !PT ;  /* 0x000000f60b087812 */ /* 0x000fe200078efcff */
[----:B0-----:R-:W-:Y:S02]  /*7320*/  IMAD.MOV.U32 R7, RZ, RZ, R3 ;  /* 0x000000ffff077224 */ /* 0x001fe400078e0003 */
[----:B------:R-:W-:Y:S01]  /*7330*/  IMAD.MOV.U32 R18, RZ, RZ, R4 ;  /* 0x000000ffff127224 */ /* 0x000fe200078e0004 */
[C---:B------:R-:W-:Y:S01]  /*7340*/  ISETP.GT.U32.AND P1, PT, R10.reuse, R14, PT ;  /* 0x0000000e0a00720c */ /* 0x040fe20003f24070 */
[----:B------:R-:W-:Y:S01]  /*7350*/  @!P0 IMAD.MOV R7, RZ, RZ, -R7 ;  /* 0x000000ffff078224 */ /* 0x000fe200078e0a07 */
[----:B------:R-:W-:Y:S01]  /*7360*/  ISETP.GT.U32.AND P0, PT, R10, R16, PT ;  /* 0x000000100a00720c */ /* 0x000fe20003f04070 */
[----:B------:R-:W-:Y:S01]  /*7370*/  IMAD.HI.U32 R5, R13, R15, RZ ;  /* 0x0000000f0d057227 */ /* 0x000fe200078e00ff */
[----:B------:R-:W-:-:S03]  /*7380*/  IABS R4, R8 ;  /* 0x0000000800047213 */ /* 0x000fc60000000000 */
[----:B------:R-:W-:Y:S01]  /*7390*/  @!P2 IMAD.MOV R18, RZ, RZ, -R18 ;  /* 0x000000ffff12a224 */ /* 0x000fe200078e0a12 */
[----:B------:R-:W-:Y:S01]  /*73a0*/  ISETP.GE.AND P2, PT, R0, RZ, PT ;  /* 0x000000ff0000720c */ /* 0x000fe20003f46270 */
[--C-:B------:R-:W-:Y:S01]  /*73b0*/  @!P4 IMAD.IADD R2, R2, 0x1, -R10.reuse ;  /* 0x000000010202c824 */ /* 0x100fe200078e0a0a */
[----:B------:R-:W-:Y:S01]  /*73c0*/  ISETP.GE.AND P4, PT, R12, RZ, PT ;  /* 0x000000ff0c00720c */ /* 0x000fe20003f86270 */
[----:B------:R-:W-:Y:S01]  /*73d0*/  IMAD.MOV R5, RZ, RZ, -R5 ;  /* 0x000000ffff057224 */ /* 0x000fe200078e0a05 */
[----:B------:R-:W-:Y:S01]  /*73e0*/  IABS R12, R12 ;  /* 0x0000000c000c7213 */ /* 0x000fe20000000000 */
[----:B------:R-:W-:Y:S01]  /*73f0*/  STL [R1+0x310], R18 ;  /* 0x0003101201007387 */ /* 0x000fe20000100800 */
[--C-:B------:R-:W-:Y:S01]  /*7400*/  @!P1 IMAD.IADD R14, R14, 0x1, -R10.reuse ;  /* 0x000000010e0e9824 */ /* 0x100fe200078e0a0a */
[----:B------:R-:W-:Y:S01]  /*7410*/  LOP3.LUT R0, R11, 0xf4, RZ, 0xfc, !PT ;  /* 0x000000f40b007812 */ /* 0x000fe200078efcff */
[----:B------:R-:W-:Y:S01]  /*7420*/  @!P0 IMAD.IADD R16, R16, 0x1, -R10 ;  /* 0x0000000110108824 */ /* 0x000fe200078e0a0a */
[----:B------:R0:W-:Y:S01]  /*7430*/  STL [R1+0x318], R7 ;  /* 0x0003180701007387 */ /* 0x0001e20000100800 */
[C---:B------:R-:W-:Y:S01]  /*7440*/  IMAD R15, R10.reuse, R5, R15 ;  /* 0x000000050a0f7224 */ /* 0x040fe200078e020f */
[C---:B------:R-:W-:Y:S01]  /*7450*/  ISETP.GT.U32.AND P1, PT, R10.reuse, R14, PT ;  /* 0x0000000e0a00720c */ /* 0x040fe20003f24070 */
[----:B------:R-:W-:Y:S01]  /*7460*/  IMAD.HI.U32 R17, R13, R12, RZ ;  /* 0x0000000c0d117227 */ /* 0x000fe200078e00ff */
[----:B------:R-:W-:-:S02]  /*7470*/  ISETP.GT.U32.AND P0, PT, R10, R16, PT ;  /* 0x000000100a00720c */ /* 0x000fc40003f04070 */
[----:B------:R-:W-:Y:S01]  /*7480*/  IABS R5, R0 ;  /* 0x0000000000057213 */ /* 0x000fe20000000000 */
[----:B------:R-:W-:Y:S02]  /*7490*/  IMAD.MOV R17, RZ, RZ, -R17 ;  /* 0x000000ffff117224 */ /* 0x000fe400078e0a11 */
[----:B------:R-:W-:-:S04]  /*74a0*/  IMAD.HI.U32 R3, R13, R4, RZ ;  /* 0x000000040d037227 */ /* 0x000fc800078e00ff */
[----:B0-----:R-:W-:Y:S02]  /*74b0*/  IMAD.MOV.U32 R7, RZ, RZ, R2 ;  /* 0x000000ffff077224 */ /* 0x001fe400078e0002 */
[C---:B------:R-:W-:Y:S02]  /*74c0*/  IMAD R12, R10.reuse, R17, R12 ;  /* 0x000000110a0c7224 */ /* 0x040fe400078e020c */
[----:B------:R-:W-:Y:S01]  /*74d0*/  @!P6 IMAD.MOV R7, RZ, RZ, -R7 ;  /* 0x000000ffff07e224 */ /* 0x000fe200078e0a07 */
[----:B------:R-:W-:Y:S01]  /*74e0*/  ISETP.GT.U32.AND P6, PT, R10, R15, PT ;  /* 0x0000000f0a00720c */ /* 0x000fe20003fc4070 */
[--C-:B------:R-:W-:Y:S01]  /*74f0*/  @!P0 IMAD.IADD R16, R16, 0x1, -R10.reuse ;  /* 0x0000000110108824 */ /* 0x100fe200078e0a0a */
[----:B------:R-:W-:Y:S01]  /*7500*/  ISETP.GT.U32.AND P0, PT, R10, R12, PT ;  /* 0x0000000c0a00720c */ /* 0x000fe20003f04070 */
[----:B------:R-:W-:Y:S01]  /*7510*/  IMAD.MOV R3, RZ, RZ, -R3 ;  /* 0x000000ffff037224 */ /* 0x000fe200078e0a03 */
[----:B------:R0:W-:Y:S01]  /*7520*/  STL [R1+0x314], R7 ;  /* 0x0003140701007387 */ /* 0x0001e20000100800 */
[----:B------:R-:W-:Y:S01]  /*7530*/  @!P1 IMAD.IADD R14, R14, 0x1, -R10 ;  /* 0x000000010e0e9824 */ /* 0x000fe200078e0a0a */
[----:B------:R-:W-:Y:S01]  /*7540*/  ISETP.GE.AND P1, PT, R8, RZ, PT ;  /* 0x000000ff0800720c */ /* 0x000fe20003f26270 */
[----:B------:R-:W-:Y:S01]  /*7550*/  IMAD R4, R10, R3, R4 ;  /* 0x000000030a047224 */ /* 0x000fe200078e0204 */
[C---:B------:R-:W-:Y:S01]  /*7560*/  LOP3.LUT R8, R11.reuse, 0xf0, RZ, 0xfc, !PT ;  /* 0x000000f00b087812 */ /* 0x040fe200078efcff */
[----:B------:R-:W-:Y:S01]  /*7570*/  IMAD.MOV.U32 R18, RZ, RZ, R14 ;  /* 0x000000ffff127224 */ /* 0x000fe200078e000e */
[----:B------:R-:W-:Y:S01]  /*7580*/  LOP3.LUT R3, R11, 0xf2, RZ, 0xfc, !PT ;  /* 0x000000f20b037812 */ /* 0x000fe200078efcff */
[----:B------:R-:W-:Y:S01]  /*7590*/  VIADD R17, R9, 0xee ;  /* 0x000000ee09117836 */ /* 0x000fe20000000000 */
[----:B------:R-:W-:Y:S01]  /*75a0*/  IABS R14, R8 ;  /* 0x00000008000e7213 */ /* 0x000fe20000000000 */
[----:B------:R-:W-:-:S02]  /*75b0*/  @!P6 IMAD.IADD R15, R15, 0x1, -R10 ;  /* 0x000000010f0fe824 */ /* 0x000fc400078e0a0a */
[----:B0-----:R-:W-:Y:S02]  /*75c0*/  IMAD.MOV.U32 R7, RZ, RZ, R16 ;  /* 0x000000ffff077224 */ /* 0x001fe400078e0010 */
[----:B------:R-:W-:Y:S01]  /*75d0*/  @!P0 IMAD.IADD R12, R12, 0x1, -R10 ;  /* 0x000000010c0c8824 */ /* 0x000fe200078e0a0a */
[C---:B------:R-:W-:Y:S01]  /*75e0*/  ISETP.GT.U32.AND P6, PT, R10.reuse, R15, PT ;  /* 0x0000000f0a00720c */ /* 0x040fe20003fc4070 */
[----:B------:R-:W-:Y:S01]  /*75f0*/  @!P3 IMAD.MOV R18, RZ, RZ, -R18 ;  /* 0x000000ffff12b224 */ /* 0x000fe200078e0a12 */
[C---:B------:R-:W-:Y:S01]  /*7600*/  ISETP.GT.U32.AND P3, PT, R10.reuse, R4, PT ;  /* 0x000000040a00720c */ /* 0x040fe20003f64070 */
[----:B------:R-:W-:Y:S01]  /*7610*/  @!P5 IMAD.MOV R7, RZ, RZ, -R7 ;  /* 0x000000ffff07d224 */ /* 0x000fe200078e0a07 */
[----:B------:R-:W-:Y:S01]  /*7620*/  ISETP.GT.U32.AND P5, PT, R10, R12, PT ;  /* 0x0000000c0a00720c */ /* 0x000fe20003fa4070 */
[----:B------:R-:W-:Y:S01]  /*7630*/  IMAD.HI.U32 R2, R13, R5, RZ ;  /* 0x000000050d027227 */ /* 0x000fe200078e00ff */
[----:B------:R-:W-:Y:S01]  /*7640*/  STL [R1+0x30c], R18 ;  /* 0x00030c1201007387 */ /* 0x000fe20000100800 */
[----:B------:R-:W-:-:S02]  /*7650*/  ISETP.GE.AND P0, PT, R17, RZ, PT ;  /* 0x000000ff1100720c */ /* 0x000fc40003f06270 */
[----:B------:R-:W-:Y:S01]  /*7660*/  IABS R17, R17 ;  /* 0x0000001100117213 */ /* 0x000fe20000000000 */
[----:B------:R0:W-:Y:S01]  /*7670*/  STL [R1+0x308], R7 ;  /* 0x0003080701007387 */ /* 0x0001e20000100800 */
[----:B------:R-:W-:Y:S02]  /*7680*/  IMAD.MOV R2, RZ, RZ, -R2 ;  /* 0x000000ffff027224 */ /* 0x000fe400078e0a02 */
[----:B------:R-:W-:Y:S02]  /*7690*/  @!P6 IMAD.IADD R15, R15, 0x1, -R10 ;  /* 0x000000010f0fe824 */ /* 0x000fe400078e0a0a */
[----:B------:R-:W-:-:S04]  /*76a0*/  IMAD.HI.U32 R16, R13, R14, RZ ;  /* 0x0000000e0d107227 */ /* 0x000fc800078e00ff */
[C---:B------:R-:W-:Y:S01]  /*76b0*/  IMAD R5, R10.reuse, R2, R5 ;  /* 0x000000020a057224 */ /* 0x040fe200078e0205 */
[----:B------:R-:W-:Y:S01]  /*76c0*/  IABS R2, R3 ;  /* 0x0000000300027213 */ /* 0x000fe20000000000 */
[----:B0-----:R-:W-:Y:S02]  /*76d0*/  IMAD.MOV.U32 R7, RZ, RZ, R15 ;  /* 0x000000ffff077224 */ /* 0x001fe400078e000f */
[----:B------:R-:W-:Y:S01]  /*76e0*/  IMAD.MOV.U32 R15, RZ, RZ, R17 ;  /* 0x000000ffff0f7224 */ /* 0x000fe200078e0011 */
[----:B------:R-:W-:Y:S01]  /*76f0*/  ISETP.GT.U32.AND P6, PT, R10, R5, PT ;  /* 0x000000050a00720c */ /* 0x000fe20003fc4070 */
[----:B------:R-:W-:Y:S02]  /*7700*/  @!P2 IMAD.MOV R7, RZ, RZ, -R7 ;  /* 0x000000ffff07a224 */ /* 0x000fe400078e0a07 */
[----:B------:R-:W-:Y:S02]  /*7710*/  @!P3 IMAD.IADD R4, R4, 0x1, -R10 ;  /* 0x000000010404b824 */ /* 0x000fe400078e0a0a */
[----:B------:R-:W-:Y:S01]  /*7720*/  IMAD.MOV R17, RZ, RZ, -R16 ;  /* 0x000000ffff117224 */ /* 0x000fe200078e0a10 */
[----:B------:R0:W-:Y:S01]  /*7730*/  STL [R1+0x304], R7 ;  /* 0x0003040701007387 */ /* 0x0001e20000100800 */
[----:B------:R-:W-:Y:S01]  /*7740*/  @!P5 IMAD.IADD R12, R12, 0x1, -R10 ;  /* 0x000000010c0cd824 */ /* 0x000fe200078e0a0a */
[----:B------:R-:W-:Y:S01]  /*7750*/  ISETP.GE.AND P5, PT, R0, RZ, PT ;  /* 0x000000ff0000720c */ /* 0x000fe20003fa6270 */
[C---:B------:R-:W-:Y:S01]  /*7760*/  IMAD R0, R10.reuse, R17, R14 ;  /* 0x000000110a007224 */ /* 0x040fe200078e020e */
[----:B------:R-:W-:Y:S01]  /*7770*/  ISETP.GT.U32.AND P3, PT, R10, R4, PT ;  /* 0x000000040a00720c */ /* 0x000fe20003f64070 */
[----:B------:R-:W-:-:S04]  /*7780*/  IMAD.HI.U32 R18, R13, R2, RZ ;  /* 0x000000020d127227 */ /* 0x000fc800078e00ff */
[----:B------:R-:W-:Y:S02]  /*7790*/  IMAD.MOV R18, RZ, RZ, -R18 ;  /* 0x000000ffff127224 */ /* 0x000fe400078e0a12 */
[----:B0-----:R-:W-:Y:S01]  /*77a0*/  IMAD.MOV.U32 R7, RZ, RZ, R12 ;  /* 0x000000ffff077224 */ /* 0x001fe200078e000c */
[----:B------:R-:W-:Y:S01]  /*77b0*/  LOP3.LUT R12, R11, 0xec, RZ, 0xfc, !PT ;  /* 0x000000ec0b0c7812 */ /* 0x000fe200078efcff */
[C---:B------:R-:W-:Y:S02]  /*77c0*/  IMAD R2, R10.reuse, R18, R2 ;  /* 0x000000120a027224 */ /* 0x040fe400078e0202 */
[----:B------:R-:W-:Y:S01]  /*77d0*/  @!P4 IMAD.MOV R7, RZ, RZ, -R7 ;  /* 0x000000ffff07c224 */ /* 0x000fe200078e0a07 */
[C---:B------:R-:W-:Y:S01]  /*77e0*/  ISETP.GT.U32.AND P4, PT, R10.reuse, R0, PT ;  /* 0x000000000a00720c */ /* 0x040fe20003f84070 */
[--C-:B------:R-:W-:Y:S01]  /*77f0*/  @!P6 IMAD.IADD R5, R5, 0x1, -R10.reuse ;  /* 0x000000010505e824 */ /* 0x100fe200078e0a0a */
[----:B------:R-:W-:Y:S01]  /*7800*/  ISETP.GT.U32.AND P2, PT, R10, R2, PT ;  /* 0x000000020a00720c */ /* 0x000fe20003f44070 */
[----:B------:R-:W-:Y:S01]  /*7810*/  @!P3 IMAD.IADD R4, R4, 0x1, -R10 ;  /* 0x000000010404b824 */ /* 0x000fe200078e0a0a */
[----:B------:R0:W-:Y:S01]  /*7820*/  STL [R1+0x300], R7 ;  /* 0x0003000701007387 */ /* 0x0001e20000100800 */
[----:B------:R-:W-:Y:S01]  /*7830*/  IMAD.HI.U32 R16, R13, R15, RZ ;  /* 0x0000000f0d107227 */ /* 0x000fe200078e00ff */
[----:B------:R-:W-:-:S02]  /*7840*/  ISETP.GT.U32.AND P6, PT, R10, R5, PT ;  /* 0x000000050a00720c */ /* 0x000fc40003fc4070 */
[----:B------:R-:W-:Y:S01]  /*7850*/  IABS R17, R12 ;  /* 0x0000000c00117213 */ /* 0x000fe20000000000 */
[----:B------:R-:W-:Y:S01]  /*7860*/  IMAD.MOV R16, RZ, RZ, -R16 ;  /* 0x000000ffff107224 */ /* 0x000fe200078e0a10 */
[----:B------:R-:W-:Y:S02]  /*7870*/  ISETP.GE.AND P3, PT, R3, RZ, PT ;  /* 0x000000ff0300720c */ /* 0x000fe40003f66270 */
[----:B------:R-:W-:Y:S01]  /*7880*/  LOP3.LUT R3, R11, 0xea, RZ, 0xfc, !PT ;  /* 0x000000ea0b037812 */ /* 0x000fe200078efcff */
[----:B------:R-:W-:Y:S02]  /*7890*/  @!P4 IMAD.IADD R0, R0, 0x1, -R10 ;  /* 0x000000010000c824 */ /* 0x000fe400078e0a0a */
[----:B0-----:R-:W-:Y:S01]  /*78a0*/  IMAD.MOV.U32 R7, RZ, RZ, R4 ;  /* 0x000000ffff077224 */ /* 0x001fe200078e0004 */
[----:B------:R-:W-:Y:S01]  /*78b0*/  IABS R14, R3 ;  /* 0x00000003000e7213 */ /* 0x000fe20000000000 */
[----:B------:R-:W-:Y:S01]  /*78c0*/  @!P2 IMAD.IADD R2, R2, 0x1, -R10 ;  /* 0x000000010202a824 */ /* 0x000fe200078e0a0a */
[----:B------:R-:W-:Y:S01]  /*78d0*/  ISETP.GT.U32.AND P4, PT, R10, R0, PT ;  /* 0x000000000a00720c */ /* 0x000fe20003f84070 */
[----:B------:R-:W-:Y:S01]  /*78e0*/  @!P1 IMAD.MOV R7, RZ, RZ, -R7 ;  /* 0x000000ffff079224 */ /* 0x000fe200078e0a07 */
[----:B------:R-:W-:Y:S01]  /*78f0*/  ISETP.GE.AND P1, PT, R8, RZ, PT ;  /* 0x000000ff0800720c */ /* 0x000fe20003f26270 */
[----:B------:R-:W-:Y:S01]  /*7900*/  IMAD.HI.U32 R8, R13, R17, RZ ;  /* 0x000000110d087227 */ /* 0x000fe200078e00ff */
[----:B------:R-:W-:-:S02]  /*7910*/  ISETP.GT.U32.AND P2, PT, R10, R2, PT ;  /* 0x000000020a00720c */ /* 0x000fc40003f44070 */
[----:B------:R-:W-:Y:S01]  /*7920*/  STL [R1+0x2e8], R7 ;  /* 0x0002e80701007387 */ /* 0x000fe20000100800 */
[C---:B------:R-:W-:Y:S02]  /*7930*/  IMAD R15, R10.reuse, R16, R15 ;  /* 0x000000100a0f7224 */ /* 0x040fe400078e020f */
[----:B------:R-:W-:Y:S02]  /*7940*/  IMAD.MOV R8, RZ, RZ, -R8 ;  /* 0x000000ffff087224 */ /* 0x000fe400078e0a08 */
[----:B------:R-:W-:Y:S02]  /*7950*/  IMAD.MOV.U32 R4, RZ, RZ, R14 ;  /* 0x000000ffff047224 */ /* 0x000fe400078e000e */
[----:B------:R-:W-:Y:S01]  /*7960*/  @!P6 IMAD.IADD R5, R5, 0x1, -R10 ;  /* 0x000000010505e824 */ /* 0x000fe200078e0a0a */
[C---:B------:R-:W-:Y:S01]  /*7970*/  ISETP.GT.U32.AND P6, PT, R10.reuse, R15, PT ;  /* 0x0000000f0a00720c */ /* 0x040fe20003fc4070 */
[----:B------:R-:W-:Y:S02]  /*7980*/  IMAD R17, R10, R8, R17 ;  /* 0x000000080a117224 */ /* 0x000fe400078e0211 */
[----:B------:R-:W-:-:S04]  /*7990*/  IMAD.HI.U32 R14, R13, R4, RZ ;  /* 0x000000040d0e7227 */ /* 0x000fc800078e00ff */
[----:B------:R-:W-:Y:S01]  /*79a0*/  @!P5 IMAD.MOV R5, RZ, RZ, -R5 ;  /* 0x000000ffff05d224 */ /* 0x000fe200078e0a05 */
[----:B------:R-:W-:Y:S01]  /*79b0*/  ISETP.GE.AND P5, PT, R3, RZ, PT ;  /* 0x000000ff0300720c */ /* 0x000fe20003fa6270 */
[----:B------:R-:W-:Y:S01]  /*79c0*/  @!P4 IMAD.IADD R0, R0, 0x1, -R10 ;  /* 0x000000010000c824 */ /* 0x000fe200078e0a0a */
[----:B------:R-:W-:Y:S01]  /*79d0*/  ISETP.GT.U32.AND P4, PT, R10, R17, PT ;  /* 0x000000110a00720c */ /* 0x000fe20003f84070 */
[----:B------:R-:W-:Y:S01]  /*79e0*/  IMAD.MOV R14, RZ, RZ, -R14 ;  /* 0x000000ffff0e7224 */ /* 0x000fe200078e0a0e */
[----:B------:R0:W-:Y:S01]  /*79f0*/  STL [R1+0x2ec], R5 ;  /* 0x0002ec0501007387 */ /* 0x0001e20000100800 */
[----:B------:R-:W-:Y:S01]  /*7a00*/  @!P2 IMAD.IADD R2, R2, 0x1, -R10 ;  /* 0x000000010202a824 */ /* 0x000fe200078e0a0a */
[----:B------:R-:W-:Y:S01]  /*7a10*/  LOP3.LUT R3, R11, 0xe8, RZ, 0xfc, !PT ;  /* 0x000000e80b037812 */ /* 0x000fe200078efcff */
[----:B------:R-:W-:Y:S01]  /*7a20*/  IMAD R4, R10, R14, R4 ;  /* 0x0000000e0a047224 */ /* 0x000fe200078e0204 */
[----:B------:R-:W-:Y:S01]  /*7a30*/  ISETP.GE.AND P2, PT, R12, RZ, PT ;  /* 0x000000ff0c00720c */ /* 0x000fe20003f46270 */
[----:B------:R-:W-:-:S02]  /*7a40*/  @!P6 IMAD.IADD R15, R15, 0x1, -R10 ;  /* 0x000000010f0fe824 */ /* 0x000fc400078e0a0a */
[----:B------:R-:W-:Y:S01]  /*7a50*/  @!P3 IMAD.MOV R2, RZ, RZ, -R2 ;  /* 0x000000ffff02b224 */ /* 0x000fe200078e0a02 */
[----:B------:R-:W-:Y:S01]  /*7a60*/  ISETP.GE.AND P3, PT, R3, RZ, PT ;  /* 0x000000ff0300720c */ /* 0x000fe20003f66270 */
[----:B------:R-:W-:Y:S01]  /*7a70*/  VIADD R14, R9, 0xde ;  /* 0x000000de090e7836 */ /* 0x000fe20000000000 */
[C---:B------:R-:W-:Y:S01]  /*7a80*/  ISETP.GT.U32.AND P6, PT, R10.reuse, R15, PT ;  /* 0x0000000f0a00720c */ /* 0x040fe20003fc4070 */
[----:B0-----:R-:W-:Y:S01]  /*7a90*/  IMAD.MOV.U32 R5, RZ, RZ, R0 ;  /* 0x000000ffff057224 */ /* 0x001fe200078e0000 */
[----:B------:R-:W-:Y:S01]  /*7aa0*/  IABS R3, R3 ;  /* 0x0000000300037213 */ /* 0x000fe20000000000 */
[----:B------:R-:W-:Y:S01]  /*7ab0*/  @!P4 IMAD.IADD R17, R17, 0x1, -R10 ;  /* 0x000000011111c824 */ /* 0x000fe200078e0a0a */
[----:B------:R-:W-:Y:S01]  /*7ac0*/  LOP3.LUT R0, R11, 0xe6, RZ, 0xfc, !PT ;  /* 0x000000e60b007812 */ /* 0x000fe200078efcff */
[----:B------:R-:W-:Y:S01]  /*7ad0*/  @!P1 IMAD.MOV R5, RZ, RZ, -R5 ;  /* 0x000000ffff059224 */ /* 0x000fe200078e0a05 */
[C---:B------:R-:W-:Y:S01]  /*7ae0*/  ISETP.GT.U32.AND P1, PT, R10.reuse, R4, PT ;  /* 0x000000040a00720c */ /* 0x040fe20003f24070 */
[----:B------:R-:W-:Y:S01]  /*7af0*/  IMAD.HI.U32 R12, R13, R3, RZ ;  /* 0x000000030d0c7227 */ /* 0x000fe200078e00ff */
[----:B------:R-:W-:Y:S01]  /*7b00*/  ISETP.GT.U32.AND P4, PT, R10, R17, PT ;  /* 0x000000110a00720c */ /* 0x000fe20003f84070 */
[----:B------:R0:W-:Y:S02]  /*7b10*/  STL [R1+0x2f4], R2 ;  /* 0x0002f40201007387 */ /* 0x0001e40000100800 */
[----:B------:R-:W-:-:S02]  /*7b20*/  IMAD.MOV R12, RZ, RZ, -R12 ;  /* 0x000000ffff0c7224 */ /* 0x000fc400078e0a0c */
[----:B------:R1:W-:Y:S01]  /*7b30*/  STL [R1+0x2f8], R5 ;  /* 0x0002f80501007387 */ /* 0x0003e20000100800 */
[--C-:B------:R-:W-:Y:S01]  /*7b40*/  @!P6 IMAD.IADD R15, R15, 0x1, -R10.reuse ;  /* 0x000000010f0fe824 */ /* 0x100fe200078e0a0a */
[----:B------:R-:W-:Y:S01]  /*7b50*/  ISETP.GE.AND P6, PT, R0, RZ, PT ;  /* 0x000000ff0000720c */ /* 0x000fe20003fc6270 */
[----:B------:R-:W-:Y:S01]  /*7b60*/  IMAD R3, R10, R12, R3 ;  /* 0x0000000c0a037224 */ /* 0x000fe200078e0203 */
[----:B------:R-:W-:Y:S01]  /*7b70*/  LOP3.LUT R12, R11, 0xe0, RZ, 0xfc, !PT ;  /* 0x000000e00b0c7812 */ /* 0x000fe200078efcff */
[----:B------:R-:W-:Y:S01]  /*7b80*/  IMAD.MOV.U32 R7, RZ, RZ, R15 ;  /* 0x000000ffff077224 */ /* 0x000fe200078e000f */
[----:B0-----:R-:W-:Y:S01]  /*7b90*/  IABS R2, R0 ;  /* 0x0000000000027213 */ /* 0x001fe20000000000 */
[--C-:B------:R-:W-:Y:S01]  /*7ba0*/  @!P1 IMAD.IADD R4, R4, 0x1, -R10.reuse ;  /* 0x0000000104049824 */ /* 0x100fe200078e0a0a */
[----:B------:R-:W-:Y:S01]  /*7bb0*/  IABS R16, R12 ;  /* 0x0000000c00107213 */ /* 0x000fe20000000000 */
[----:B------:R-:W-:Y:S01]  /*7bc0*/  @!P4 IMAD.IADD R17, R17, 0x1, -R10 ;  /* 0x000000011111c824 */ /* 0x000fe200078e0a0a */
[----:B-1----:R-:W-:Y:S01]  /*7bd0*/  LOP3.LUT R5, R11, 0xe4, RZ, 0xfc, !PT ;  /* 0x000000e40b057812 */ /* 0x002fe200078efcff */
[----:B------:R-:W-:Y:S01]  /*7be0*/  IMAD.HI.U32 R8, R13, R2, RZ ;  /* 0x000000020d087227 */ /* 0x000fe200078e00ff */
[----:B------:R-:W-:-:S02]  /*7bf0*/  ISETP.GT.U32.AND P1, PT, R10, R4, PT ;  /* 0x000000040a00720c */ /* 0x000fc40003f24070 */
[----:B------:R-:W-:Y:S01]  /*7c00*/  IABS R0, R5 ;  /* 0x0000000500007213 */ /* 0x000fe20000000000 */
[----:B------:R-:W-:Y:S01]  /*7c10*/  IMAD.MOV R8, RZ, RZ, -R8 ;  /* 0x000000ffff087224 */ /* 0x000fe200078e0a08 */
[----:B------:R-:W-:Y:S01]  /*7c20*/  ISETP.GT.U32.AND P4, PT, R10, R3, PT ;  /* 0x000000030a00720c */ /* 0x000fe20003f84070 */
[----:B------:R-:W-:Y:S01]  /*7c30*/  @!P0 IMAD.MOV R7, RZ, RZ, -R7 ;  /* 0x000000ffff078224 */ /* 0x000fe200078e0a07 */
[----:B------:R-:W-:Y:S01]  /*7c40*/  ISETP.GE.AND P0, PT, R14, RZ, PT ;  /* 0x000000ff0e00720c */ /* 0x000fe20003f06270 */
[----:B------:R-:W-:Y:S01]  /*7c50*/  IMAD.HI.U32 R18, R13, R0, RZ ;  /* 0x000000000d127227 */ /* 0x000fe200078e00ff */
[----:B------:R-:W-:Y:S02]  /*7c60*/  IABS R14, R14 ;  /* 0x0000000e000e7213 */ /* 0x000fe40000000000 */
[----:B------:R0:W-:Y:S01]  /*7c70*/  STL [R1+0x2f0], R7 ;  /* 0x0002f00701007387 */ /* 0x0001e20000100800 */
[----:B------:R-:W-:Y:S01]  /*7c80*/  IMAD R2, R10, R8, R2 ;  /* 0x000000080a027224 */ /* 0x000fe200078e0202 */
[----:B------:R-:W-:Y:S01]  /*7c90*/  LOP3.LUT R8, R11, 0xe2, RZ, 0xfc, !PT ;  /* 0x000000e20b087812 */ /* 0x000fe200078efcff */
[----:B------:R-:W-:-:S02]  /*7ca0*/  IMAD.MOV R18, RZ, RZ, -R18 ;  /* 0x000000ffff127224 */ /* 0x000fc400078e0a12 */
[----:B------:R-:W-:Y:S01]  /*7cb0*/  @!P1 IMAD.IADD R4, R4, 0x1, -R10 ;  /* 0x0000000104049824 */ /* 0x000fe200078e0a0a */
[C---:B------:R-:W-:Y:S01]  /*7cc0*/  ISETP.GT.U32.AND P1, PT, R10.reuse, R2, PT ;  /* 0x000000020a00720c */ /* 0x040fe20003f24070 */
[C---:B------:R-:W-:Y:S01]  /*7cd0*/  IMAD R0, R10.reuse, R18, R0 ;  /* 0x000000120a007224 */ /* 0x040fe200078e0200 */
[----:B------:R-:W-:Y:S01]  /*7ce0*/  IABS R15, R8 ;  /* 0x00000008000f7213 */ /* 0x000fe20000000000 */
[----:B------:R-:W-:Y:S02]  /*7cf0*/  @!P4 IMAD.IADD R3, R3, 0x1, -R10 ;  /* 0x000000010303c824 */ /* 0x000fe400078e0a0a */
[----:B0-----:R-:W-:Y:S01]  /*7d00*/  IMAD.MOV.U32 R7, RZ, RZ, R17 ;  /* 0x000000ffff077224 */ /* 0x001fe200078e0011 */
[----:B------:R-:W-:Y:S01]  /*7d10*/  ISETP.GT.U32.AND P4, PT, R10, R0, PT ;  /* 0x000000000a00720c */ /* 0x000fe20003f84070 */
[----:B------:R-:W-:-:S04]  /*7d20*/  IMAD.HI.U32 R17, R13, R15, RZ ;  /* 0x0000000f0d117227 */ /* 0x000fc800078e00ff */
[----:B------:R-:W-:Y:S01]  /*7d30*/  @!P2 IMAD.MOV R7, RZ, RZ, -R7 ;  /* 0x000000ffff07a224 */ /* 0x000fe200078e0a07 */
[----:B------:R-:W-:Y:S01]  /*7d40*/  ISETP.GT.U32.AND P2, PT, R10, R3, PT ;  /* 0x000000030a00720c */ /* 0x000fe20003f44070 */
[----:B------:R-:W-:Y:S02]  /*7d50*/  @!P1 IMAD.IADD R2, R2, 0x1, -R10 ;  /* 0x0000000102029824 */ /* 0x000fe400078e0a0a */
[----:B------:R-:W-:Y:S01]  /*7d60*/  IMAD.MOV R17, RZ, RZ, -R17 ;  /* 0x000000ffff117224 */ /* 0x000fe200078e0a11 */
[----:B------:R0:W-:Y:S01]  /*7d70*/  STL [R1+0x2e4], R7 ;  /* 0x0002e40701007387 */ /* 0x0001e20000100800 */
[----:B------:R-:W-:Y:S01]  /*7d80*/  @!P5 IMAD.MOV R4, RZ, RZ, -R4 ;  /* 0x000000ffff04d224 */ /* 0x000fe200078e0a04 */
[----:B------:R-:W-:Y:S01]  /*7d90*/  ISETP.GT.U32.AND P1, PT, R10, R2, PT ;  /* 0x000000020a00720c */ /* 0x000fe20003f24070 */
[----:B------:R-:W-:Y:S01]  /*7da0*/  @!P4 IMAD.IADD R0, R0, 0x1, -R10 ;  /* 0x000000010000c824 */ /* 0x000fe200078e0a0a */
[----:B------:R-:W-:Y:S01]  /*7db0*/  ISETP.GE.AND P5, PT, R5, RZ, PT ;  /* 0x000000ff0500720c */ /* 0x000fe20003fa6270 */
[C---:B------:R-:W-:Y:S01]  /*7dc0*/  IMAD R17, R10.reuse, R17, R15 ;  /* 0x000000110a117224 */ /* 0x040fe200078e020f */
[----:B------:R1:W-:Y:S01]  /*7dd0*/  STL [R1+0x2d8], R4 ;  /* 0x0002d80401007387 */ /* 0x0003e20000100800 */
[----:B------:R-:W-:Y:S01]  /*7de0*/  IMAD.HI.U32 R18, R13, R16, RZ ;  /* 0x000000100d127227 */ /* 0x000fe200078e00ff */
[----:B------:R-:W-:-:S03]  /*7df0*/  ISETP.GT.U32.AND P4, PT, R10, R0, PT ;  /* 0x000000000a00720c */ /* 0x000fc60003f84070 */
[----:B------:R-:W-:Y:S01]  /*7e00*/  @!P2 IMAD.IADD R3, R3, 0x1, -R10 ;  /* 0x000000010303a824 */ /* 0x000fe200078e0a0a */
[----:B------:R-:W-:Y:S01]  /*7e10*/  ISETP.GT.U32.AND P2, PT, R10, R17, PT ;  /* 0x000000110a00720c */ /* 0x000fe20003f44070 */
[----:B------:R-:W-:Y:S02]  /*7e20*/  IMAD.MOV R18, RZ, RZ, -R18 ;  /* 0x000000ffff127224 */ /* 0x000fe400078e0a12 */
[----:B------:R-:W-:Y:S02]  /*7e30*/  @!P1 IMAD.IADD R2, R2, 0x1, -R10 ;  /* 0x0000000102029824 */ /* 0x000fe400078e0a0a */
[----:B0-----:R-:W-:Y:S01]  /*7e40*/  IMAD.MOV.U32 R7, RZ, RZ, R3 ;  /* 0x000000ffff077224 */ /* 0x001fe200078e0003 */
[----:B------:R-:W-:Y:S01]  /*7e50*/  LOP3.LUT R3, R11, 0xdc, RZ, 0xfc, !PT ;  /* 0x000000dc0b037812 */ /* 0x000fe200078efcff */
[----:B-1----:R-:W-:Y:S02]  /*7e60*/  IMAD.MOV.U32 R4, RZ, RZ, R2 ;  /* 0x000000ffff047224 */ /* 0x002fe400078e0002 */
[----:B------:R-:W-:Y:S01]  /*7e70*/  @!P4 IMAD.IADD R0, R0, 0x1, -R10 ;  /* 0x000000010000c824 */ /* 0x000fe200078e0a0a */
[----:B------:R-:W-:Y:S01]  /*7e80*/  IABS R15, R3 ;  /* 0x00000003000f7213 */ /* 0x000fe20000000000 */
[----:B------:R-:W-:Y:S01]  /*7e90*/  @!P3 IMAD.MOV R7, RZ, RZ, -R7 ;  /* 0x000000ffff07b224 */ /* 0x000fe200078e0a07 */
[----:B------:R-:W-:Y:S01]  /*7ea0*/  ISETP.GE.AND P3, PT, R8, RZ, PT ;  /* 0x000000ff0800720c */ /* 0x000fe20003f66270 */
[----:B------:R-:W-:Y:S01]  /*7eb0*/  IMAD R16, R10, R18, R16 ;  /* 0x000000120a107224 */ /* 0x000fe200078e0210 */
[----:B------:R-:W-:Y:S01]  /*7ec0*/  ISETP.GE.AND P4, PT, R12, RZ, PT ;  /* 0x000000ff0c00720c */ /* 0x000fe20003f86270 */
[----:B------:R-:W-:Y:S01]  /*7ed0*/  @!P6 IMAD.MOV R4, RZ, RZ, -R4 ;  /* 0x000000ffff04e224 */ /* 0x000fe200078e0a04 */
[----:B------:R-:W-:Y:S01]  /*7ee0*/  STL [R1+0x2d4], R7 ;  /* 0x0002d40701007387 */ /* 0x000fe20000100800 */
[----:B------:R-:W-:Y:S01]  /*7ef0*/  @!P2 IMAD.IADD R17, R17, 0x1, -R10 ;  /* 0x000000011111a824 */ /* 0x000fe200078e0a0a */
[----:B------:R-:W-:Y:S01]  /*7f00*/  ISETP.GT.U32.AND P1, PT, R10, R16, PT ;  /* 0x000000100a00720c */ /* 0x000fe20003f24070 */
[----:B------:R-:W-:Y:S01]  /*7f10*/  IMAD.MOV.U32 R2, RZ, RZ, R0 ;  /* 0x000000ffff027224 */ /* 0x000fe200078e0000 */
[----:B------:R0:W-:Y:S01]  /*7f20*/  STL [R1+0x2d0], R4 ;  /* 0x0002d00401007387 */ /* 0x0001e20000100800 */
[----:B------:R-:W-:Y:S01]  /*7f30*/  IMAD.HI.U32 R19, R13, R14, RZ ;  /* 0x0000000e0d137227 */ /* 0x000fe200078e00ff */
[----:B------:R-:W-:-:S02]  /*7f40*/  ISETP.GE.AND P2, PT, R3, RZ, PT ;  /* 0x000000ff0300720c */ /* 0x000fc40003f46270 */
[----:B------:R-:W-:Y:S01]  /*7f50*/  LOP3.LUT R3, R11, 0xd8, RZ, 0xfc, !PT ;  /* 0x000000d80b037812 */ /* 0x000fe200078efcff */
[----:B------:R-:W-:Y:S01]  /*7f60*/  @!P5 IMAD.MOV R2, RZ, RZ, -R2 ;  /* 0x000000ffff02d224 */ /* 0x000fe200078e0a02 */
[C---:B------:R-:W-:Y:S01]  /*7f70*/  ISETP.GT.U32.AND P5, PT, R10.reuse, R17, PT ;  /* 0x000000110a00720c */ /* 0x040fe20003fa4070 */
[----:B------:R-:W-:Y:S01]  /*7f80*/  IMAD.MOV R19, RZ, RZ, -R19 ;  /* 0x000000ffff137224 */ /* 0x000fe200078e0a13 */
[----:B------:R-:W-:Y:S01]  /*7f90*/  IABS R23, R3 ;  /* 0x0000000300177213 */ /* 0x000fe20000000000 */
[----:B0-----:R-:W-:Y:S01]  /*7fa0*/  IMAD.HI.U32 R4, R13, R15, RZ ;  /* 0x0000000f0d047227 */ /* 0x001fe200078e00ff */
[----:B------:R0:W-:Y:S01]  /*7fb0*/  STL [R1+0x2cc], R2 ;  /* 0x0002cc0201007387 */ /* 0x0001e20000100800 */
[----:B------:R-:W-:Y:S02]  /*7fc0*/  LOP3.LUT R0, R11, 0xd6, RZ, 0xfc, !PT ;  /* 0x000000d60b007812 */ /* 0x000fe400078efcff */
[----:B------:R-:W-:Y:S02]  /*7fd0*/  IMAD.MOV R4, RZ, RZ, -R4 ;  /* 0x000000ffff047224 */ /* 0x000fe400078e0a04 */
[C---:B------:R-:W-:Y:S01]  /*7fe0*/  IMAD R14, R10.reuse, R19, R14 ;  /* 0x000000130a0e7224 */ /* 0x040fe200078e020e */
[----:B------:R-:W-:Y:S01]  /*7ff0*/  IABS R5, R0 ;  /* 0x0000000000057213 */ /* 0x000fe20000000000 */
[----:B------:R-:W-:-:S02]  /*8000*/  IMAD R15, R10, R4, R15 ;  /* 0x000000040a0f7224 */ /* 0x000fc400078e020f */
[--C-:B------:R-:W-:Y:S01]  /*8010*/  @!P1 IMAD.IADD R16, R16, 0x1, -R10.reuse ;  /* 0x0000000110109824 */ /* 0x100fe200078e0a0a */
[C---:B------:R-:W-:Y:S01]  /*8020*/  ISETP.GT.U32.AND P6, PT, R10.reuse, R14, PT ;  /* 0x0000000e0a00720c */ /* 0x040fe20003fc4070 */
[----:B------:R-:W-:Y:S01]  /*8030*/  @!P5 IMAD.IADD R17, R17, 0x1, -R10 ;  /* 0x000000011111d824 */ /* 0x000fe200078e0a0a */
[C---:B------:R-:W-:Y:S02]  /*8040*/  ISETP.GT.U32.AND P5, PT, R10.reuse, R15, PT ;  /* 0x0000000f0a00720c */ /* 0x040fe40003fa4070 */
[C---:B0-----:R-:W-:Y:S01]  /*8050*/  LOP3.LUT R2, R11.reuse, 0xda, RZ, 0xfc, !PT ;  /* 0x000000da0b027812 */ /* 0x041fe200078efcff */
[----:B------:R-:W-:Y:S01]  /*8060*/  IMAD.MOV.U32 R7, RZ, RZ, R17 ;  /* 0x000000ffff077224 */ /* 0x000fe200078e0011 */
[----:B------:R-:W-:Y:S02]  /*8070*/  ISETP.GT.U32.AND P1, PT, R10, R16, PT ;  /* 0x000000100a00720c */ /* 0x000fe40003f24070 */
[----:B------:R-:W-:Y:S01]  /*8080*/  IABS R12, R2 ;  /* 0x00000002000c7213 */ /* 0x000fe20000000000 */
[----:B------:R-:W-:Y:S01]  /*8090*/  @!P3 IMAD.MOV R7, RZ, RZ, -R7 ;  /* 0x000000ffff07b224 */ /* 0x000fe200078e0a07 */
[----:B------:R-:W-:-:S03]  /*80a0*/  LOP3.LUT R17, R11, 0xd2, RZ, 0xfc, !PT ;  /* 0x000000d20b117812 */ /* 0x000fc600078efcff */
[----:B------:R-:W-:Y:S01]  /*80b0*/  IMAD.HI.U32 R4, R13, R12, RZ ;  /* 0x0000000c0d047227 */ /* 0x000fe200078e00ff */
[----:B------:R0:W-:Y:S03]  /*80c0*/  STL [R1+0x2c8], R7 ;  /* 0x0002c80701007387 */ /* 0x0001e60000100800 */
[--C-:B------:R-:W-:Y:S01]  /*80d0*/  @!P5 IMAD.IADD R15, R15, 0x1, -R10.reuse ;  /* 0x000000010f0fd824 */ /* 0x100fe200078e0a0a */
[----:B------:R-:W-:Y:S01]  /*80e0*/  ISETP.GE.AND P5, PT, R0, RZ, PT ;  /* 0x000000ff0000720c */ /* 0x000fe20003fa6270 */
[--C-:B------:R-:W-:Y:S02]  /*80f0*/  @!P6 IMAD.IADD R14, R14, 0x1, -R10.reuse ;  /* 0x000000010e0ee824 */ /* 0x100fe400078e0a0a */
[----:B------:R-:W-:Y:S01]  /*8100*/  @!P1 IMAD.IADD R16, R16, 0x1, -R10 ;  /* 0x0000000110109824 */ /* 0x000fe200078e0a0a */
[----:B------:R-:W-:Y:S01]  /*8110*/  ISETP.GE.AND P1, PT, R2, RZ, PT ;  /* 0x000000ff0200720c */ /* 0x000fe20003f26270 */
[----:B------:R-:W-:Y:S01]  /*8120*/  IMAD.MOV R4, RZ, RZ, -R4 ;  /* 0x000000ffff047224 */ /* 0x000fe200078e0a04 */
[C---:B------:R-:W-:Y:S01]  /*8130*/  ISETP.GT.U32.AND P3, PT, R10.reuse, R15, PT ;  /* 0x0000000f0a00720c */ /* 0x040fe20003f64070 */
[----:B------:R-:W-:Y:S01]  /*8140*/  IMAD.HI.U32 R2, R13, R23, RZ ;  /* 0x000000170d027227 */ /* 0x000fe200078e00ff */
[----:B------:R-:W-:-:S03]  /*8150*/  ISETP.GT.U32.AND P6, PT, R10, R14, PT ;  /* 0x0000000e0a00720c */ /* 0x000fc60003fc4070 */
[C---:B------:R-:W-:Y:S01]  /*8160*/  IMAD R12, R10.reuse, R4, R12 ;  /* 0x000000040a0c7224 */ /* 0x040fe200078e020c */
[C---:B------:R-:W-:Y:S01]  /*8170*/  LOP3.LUT R4, R11.reuse, 0xd4, RZ, 0xfc, !PT ;  /* 0x000000d40b047812 */ /* 0x040fe200078efcff */
[----:B------:R-:W-:Y:S01]  /*8180*/  IMAD.MOV.U32 R8, RZ, RZ, R16 ;  /* 0x000000ffff087224 */ /* 0x000fe200078e0010 */
[----:B------:R-:W-:Y:S01]  /*8190*/  LOP3.LUT R16, R11, 0xd0, RZ, 0xfc, !PT ;  /* 0x000000d00b107812 */ /* 0x000fe200078efcff */
[----:B------:R-:W-:Y:S01]  /*81a0*/  IMAD.MOV R2, RZ, RZ, -R2 ;  /* 0x000000ffff027224 */ /* 0x000fe200078e0a02 */
[----:B------:R-:W-:Y:S01]  /*81b0*/  IABS R18, R4 ;  /* 0x0000000400127213 */ /* 0x000fe20000000000 */
[----:B------:R-:W-:Y:S01]  /*81c0*/  @!P4 IMAD.MOV R8, RZ, RZ, -R8 ;  /* 0x000000ffff08c224 */ /* 0x000fe200078e0a08 */
[C---:B------:R-:W-:Y:S01]  /*81d0*/  ISETP.GT.U32.AND P4, PT, R10.reuse, R12, PT ;  /* 0x0000000c0a00720c */ /* 0x040fe20003f84070 */
[----:B------:R-:W-:Y:S01]  /*81e0*/  IMAD R23, R10, R2, R23 ;  /* 0x000000020a177224 */ /* 0x000fe200078e0217 */
[----:B------:R-:W-:Y:S01]  /*81f0*/  IABS R2, R16 ;  /* 0x0000001000027213 */ /* 0x000fe20000000000 */
[--C-:B------:R-:W-:Y:S01]  /*8200*/  @!P3 IMAD.IADD R15, R15, 0x1, -R10.reuse ;  /* 0x000000010f0fb824 */ /* 0x100fe200078e0a0a */
[----:B------:R-:W-:Y:S01]  /*8210*/  STL [R1+0x2c4], R8 ;  /* 0x0002c40801007387 */ /* 0x000fe20000100800 */
[----:B------:R-:W-:Y:S01]  /*8220*/  @!P6 IMAD.IADD R14, R14, 0x1, -R10 ;  /* 0x000000010e0ee824 */ /* 0x000fe200078e0a0a */
[----:B------:R-:W-:Y:S01]  /*8230*/  ISETP.GT.U32.AND P3, PT, R10, R23, PT ;  /* 0x000000170a00720c */ /* 0x000fe20003f64070 */
[----:B------:R-:W-:Y:S01]  /*8240*/  IMAD.HI.U32 R19, R13, R18, RZ ;  /* 0x000000120d137227 */ /* 0x000fe200078e00ff */
[----:B------:R-:W-:-:S03]  /*8250*/  ISETP.GE.AND P6, PT, R3, RZ, PT ;  /* 0x000000ff0300720c */ /* 0x000fc60003fc6270 */
[----:B0-----:R-:W-:Y:S02]  /*8260*/  IMAD.MOV.U32 R7, RZ, RZ, R14 ;  /* 0x000000ffff077224 */ /* 0x001fe400078e000e */
[----:B------:R-:W-:Y:S02]  /*8270*/  @!P4 IMAD.IADD R12, R12, 0x1, -R10 ;  /* 0x000000010c0cc824 */ /* 0x000fe400078e0a0a */
[----:B------:R-:W-:-:S03]  /*8280*/  IMAD.HI.U32 R3, R13, R5, RZ ;  /* 0x000000050d037227 */ /* 0x000fc600078e00ff */
[C---:B------:R-:W-:Y:S01]  /*8290*/  ISETP.GT.U32.AND P4, PT, R10.reuse, R12, PT ;  /* 0x0000000c0a00720c */ /* 0x040fe20003f84070 */
[----:B------:R-:W-:Y:S02]  /*82a0*/  @!P0 IMAD.MOV R7, RZ, RZ, -R7 ;  /* 0x000000ffff078224 */ /* 0x000fe400078e0a07 */
[----:B------:R-:W-:Y:S01]  /*82b0*/  IMAD.MOV R0, RZ, RZ, -R3 ;  /* 0x000000ffff007224 */ /* 0x000fe200078e0a03 */
[----:B------:R-:W-:Y:S01]  /*82c0*/  IABS R3, R17 ;  /* 0x0000001100037213 */ /* 0x000fe20000000000 */
[----:B------:R-:W-:Y:S01]  /*82d0*/  @!P3 IMAD.IADD R23, R23, 0x1, -R10 ;  /* 0x000000011717b824 */ /* 0x000fe200078e0a0a */
[----:B------:R0:W-:Y:S01]  /*82e0*/  STL [R1+0x2c0], R7 ;  /* 0x0002c00701007387 */ /* 0x0001e20000100800 */
[C---:B------:R-:W-:Y:S02]  /*82f0*/  IMAD R5, R10.reuse, R0, R5 ;  /* 0x000000000a057224 */ /* 0x040fe400078e0205 */
[----:B------:R-:W-:Y:S01]  /*8300*/  IMAD.HI.U32 R20, R13, R3, RZ ;  /* 0x000000030d147227 */ /* 0x000fe200078e00ff */
[----:B------:R-:W-:-:S03]  /*8310*/  ISETP.GT.U32.AND P3, PT, R10, R23, PT ;  /* 0x000000170a00720c */ /* 0x000fc60003f64070 */
[----:B------:R-:W-:Y:S02]  /*8320*/  IMAD.MOV R19, RZ, RZ, -R19 ;  /* 0x000000ffff137224 */ /* 0x000fe400078e0a13 */
[----:B------:R-:W-:Y:S01]  /*8330*/  @!P4 IMAD.IADD R12, R12, 0x1, -R10 ;  /* 0x000000010c0cc824 */ /* 0x000fe200078e0a0a */
[----:B------:R-:W-:Y:S01]  /*8340*/  ISETP.GE.AND P4, PT, R4, RZ, PT ;  /* 0x000000ff0400720c */ /* 0x000fe20003f86270 */
[----:B0-----:R-:W-:Y:S02]  /*8350*/  IMAD.MOV.U32 R7, RZ, RZ, R15 ;  /* 0x000000ffff077224 */ /* 0x001fe400078e000f */
[----:B------:R-:W-:Y:S01]  /*8360*/  IMAD.MOV R15, RZ, RZ, -R20 ;  /* 0x000000ffff0f7224 */ /* 0x000fe200078e0a14 */
[----:B------:R-:W-:Y:S01]  /*8370*/  LOP3.LUT R20, R11, 0xc8, RZ, 0xfc, !PT ;  /* 0x000000c80b147812 */ /* 0x000fe200078efcff */
[----:B------:R-:W-:Y:S01]  /*8380*/  @!P2 IMAD.MOV R7, RZ, RZ, -R7 ;  /* 0x000000ffff07a224 */ /* 0x000fe200078e0a07 */
[C---:B------:R-:W-:Y:S01]  /*8390*/  ISETP.GT.U32.AND P2, PT, R10.reuse, R5, PT ;  /* 0x000000050a00720c */ /* 0x040fe20003f44070 */
[C---:B------:R-:W-:Y:S01]  /*83a0*/  IMAD R4, R10.reuse, R19, R18 ;  /* 0x000000130a047224 */ /* 0x040fe200078e0212 */
[----:B------:R-:W-:Y:S01]  /*83b0*/  IABS R18, R20 ;  /* 0x0000001400127213 */ /* 0x000fe20000000000 */
[C---:B------:R-:W-:Y:S01]  /*83c0*/  IMAD R3, R10.reuse, R15, R3 ;  /* 0x0000000f0a037224 */ /* 0x040fe200078e0203 */
[----:B------:R0:W-:Y:S01]  /*83d0*/  STL [R1+0x2bc], R7 ;  /* 0x0002bc0701007387 */ /* 0x0001e20000100800 */
[----:B------:R-:W-:Y:S01]  /*83e0*/  @!P3 IMAD.IADD R23, R23, 0x1, -R10 ;  /* 0x000000011717b824 */ /* 0x000fe200078e0a0a */
[----:B------:R-:W-:Y:S01]  /*83f0*/  ISETP.GT.U32.AND P3, PT, R10, R4, PT ;  /* 0x000000040a00720c */ /* 0x000fe20003f64070 */
[----:B------:R-:W-:Y:S01]  /*8400*/  VIADD R0, R9, 0xce ;  /* 0x000000ce09007836 */ /* 0x000fe20000000000 */
[----:B------:R-:W-:Y:S01]  /*8410*/  LOP3.LUT R15, R11, 0xcc, RZ, 0xfc, !PT ;  /* 0x000000cc0b0f7812 */ /* 0x000fe200078efcff */
[----:B------:R-:W-:Y:S01]  /*8420*/  IMAD.HI.U32 R14, R13, R2, RZ ;  /* 0x000000020d0e7227 */ /* 0x000fe200078e00ff */
[----:B------:R-:W-:-:S02]  /*8430*/  LOP3.LUT R19, R11, 0xc6, RZ, 0xfc, !PT ;  /* 0x000000c60b137812 */ /* 0x000fc400078efcff */
[----:B------:R-:W-:Y:S01]  /*8440*/  ISETP.GE.AND P0, PT, R0, RZ, PT ;  /* 0x000000ff0000720c */ /* 0x000fe20003f06270 */
[----:B------:R-:W-:Y:S01]  /*8450*/  @!P2 IMAD.IADD R5, R5, 0x1, -R10 ;  /* 0x000000010505a824 */ /* 0x000fe200078e0a0a */
[----:B------:R-:W-:Y:S01]  /*8460*/  ISETP.GT.U32.AND P2, PT, R10, R3, PT ;  /* 0x000000030a00720c */ /* 0x000fe20003f44070 */
[----:B0-----:R-:W-:Y:S01]  /*8470*/  IMAD.MOV.U32 R7, RZ, RZ, R12 ;  /* 0x000000ffff077224 */ /* 0x001fe200078e000c */
[----:B------:R-:W-:Y:S01]  /*8480*/  IABS R0, R0 ;  /* 0x0000000000007213 */ /* 0x000fe20000000000 */
[----:B------:R-:W-:Y:S01]  /*8490*/  IMAD.MOV R14, RZ, RZ, -R14 ;  /* 0x000000ffff0e7224 */ /* 0x000fe200078e0a0e */
[----:B------:R-:W-:Y:S01]  /*84a0*/  IABS R22, R15 ;  /* 0x0000000f00167213 */ /* 0x000fe20000000000 */
[----:B------:R-:W-:Y:S01]  /*84b0*/  @!P3 IMAD.IADD R4, R4, 0x1, -R10 ;  /* 0x000000010404b824 */ /* 0x000fe200078e0a0a */
[----:B------:R-:W-:Y:S01]  /*84c0*/  ISETP.GT.U32.AND P3, PT, R10, R5, PT ;  /* 0x000000050a00720c */ /* 0x000fe20003f64070 */
[----:B------:R-:W-:Y:S01]  /*84d0*/  IMAD.HI.U32 R8, R13, R0, RZ ;  /* 0x000000000d087227 */ /* 0x000fe200078e00ff */
[----:B------:R-:W-:-:S03]  /*84e0*/  IABS R24, R19 ;  /* 0x0000001300187213 */ /* 0x000fc60000000000 */
[----:B------:R-:W-:Y:S01]  /*84f0*/  @!P1 IMAD.MOV R7, RZ, RZ, -R7 ;  /* 0x000000ffff079224 */ /* 0x000fe200078e0a07 */
[C---:B------:R-:W-:Y:S01]  /*8500*/  ISETP.GT.U32.AND P1, PT, R10.reuse, R4, PT ;  /* 0x000000040a00720c */ /* 0x040fe20003f24070 */
[----:B------:R-:W-:Y:S02]  /*8510*/  IMAD.MOV R8, RZ, RZ, -R8 ;  /* 0x000000ffff087224 */ /* 0x000fe400078e0a08 */
[C---:B------:R-:W-:Y:S01]  /*8520*/  IMAD R2, R10.reuse, R14, R2 ;  /* 0x0000000e0a027224 */ /* 0x040fe200078e0202 */
[----:B------:R-:W-:Y:S01]  /*8530*/  LOP3.LUT R14, R11, 0xca, RZ, 0xfc, !PT ;  /* 0x000000ca0b0e7812 */ /* 0x000fe200078efcff */
[----:B------:R-:W-:Y:S01]  /*8540*/  @!P2 IMAD.IADD R3, R3, 0x1, -R10 ;  /* 0x000000010303a824 */ /* 0x000fe200078e0a0a */
[----:B------:R0:W-:Y:S01]  /*8550*/  STL [R1+0x29c], R7 ;  /* 0x00029c0701007387 */ /* 0x0001e20000100800 */
[C---:B------:R-:W-:Y:S01]  /*8560*/  IMAD R0, R10.reuse, R8, R0 ;  /* 0x000000080a007224 */ /* 0x040fe200078e0200 */
[----:B------:R-:W-:Y:S01]  /*8570*/  IABS R8, R14 ;  /* 0x0000000e00087213 */ /* 0x000fe20000000000 */
[----:B------:R-:W-:Y:S01]  /*8580*/  IMAD.HI.U32 R12, R13, R22, RZ ;  /* 0x000000160d0c7227 */ /* 0x000fe200078e00ff */
[----:B------:R-:W-:-:S03]  /*8590*/  ISETP.GT.U32.AND P2, PT, R10, R3, PT ;  /* 0x000000030a00720c */ /* 0x000fc60003f44070 */
[----:B------:R-:W-:-:S04]  /*85a0*/  IMAD.HI.U32 R21, R13, R8, RZ ;  /* 0x000000080d157227 */ /* 0x000fc800078e00ff */
[----:B0-----:R-:W-:Y:S02]  /*85b0*/  IMAD.MOV.U32 R7, RZ, RZ, R23 ;  /* 0x000000ffff077224 */ /* 0x001fe400078e0017 */
[----:B------:R-:W-:Y:S02]  /*85c0*/  IMAD.MOV R12, RZ, RZ, -R12 ;  /* 0x000000ffff0c7224 */ /* 0x000fe400078e0a0c */
[----:B------:R-:W-:Y:S01]  /*85d0*/  @!P6 IMAD.MOV R7, RZ, RZ, -R7 ;  /* 0x000000ffff07e224 */ /* 0x000fe200078e0a07 */
[C---:B------:R-:W-:Y:S01]  /*85e0*/  ISETP.GT.U32.AND P6, PT, R10.reuse, R2, PT ;  /* 0x000000020a00720c */ /* 0x040fe20003fc4070 */
[----:B------:R-:W-:Y:S01]  /*85f0*/  @!P3 IMAD.IADD R5, R5, 0x1, -R10 ;  /* 0x000000010505b824 */ /* 0x000fe200078e0a0a */
[C---:B------:R-:W-:Y:S01]  /*8600*/  ISETP.GT.U32.AND P3, PT, R10.reuse, R0, PT ;  /* 0x000000000a00720c */ /* 0x040fe20003f64070 */
[----:B------:R-:W-:Y:S01]  /*8610*/  IMAD.MOV R21, RZ, RZ, -R21 ;  /* 0x000000ffff157224 */ /* 0x000fe200078e0a15 */
[----:B------:R0:W-:Y:S01]  /*8620*/  STL [R1+0x298], R7 ;  /* 0x0002980701007387 */ /* 0x0001e20000100800 */
[----:B------:R-:W-:-:S02]  /*8630*/  IMAD R12, R10, R12, R22 ;  /* 0x0000000c0a0c7224 */ /* 0x000fc400078e0216 */
[C---:B------:R-:W-:Y:S01]  /*8640*/  IMAD R8, R10.reuse, R21, R8 ;  /* 0x000000150a087224 */ /* 0x040fe200078e0208 */
[----:B------:R-:W-:Y:S01]  /*8650*/  LOP3.LUT R21, R11, 0xc2, RZ, 0xfc, !PT ;  /* 0x000000c20b157812 */ /* 0x000fe200078efcff */
[--C-:B------:R-:W-:Y:S01]  /*8660*/  @!P2 IMAD.IADD R3, R3, 0x1, -R10.reuse ;  /* 0x000000010303a824 */ /* 0x100fe200078e0a0a */
[----:B------:R-:W-:Y:S01]  /*8670*/  ISETP.GT.U32.AND P2, PT, R10, R12, PT ;  /* 0x0000000c0a00720c */ /* 0x000fe20003f44070 */
[--C-:B------:R-:W-:Y:S01]  /*8680*/  @!P1 IMAD.IADD R4, R4, 0x1, -R10.reuse ;  /* 0x0000000104049824 */ /* 0x100fe200078e0a0a */
[----:B------:R-:W-:Y:S01]  /*8690*/  ISETP.GE.AND P1, PT, R17, RZ, PT ;  /* 0x000000ff1100720c */ /* 0x000fe20003f26270 */
[----:B------:R-:W-:Y:S01]  /*86a0*/  @!P6 IMAD.IADD R2, R2, 0x1, -R10 ;  /* 0x000000010202e824 */ /* 0x000fe200078e0a0a */
[----:B------:R-:W-:Y:S01]  /*86b0*/  ISETP.GT.U32.AND P6, PT, R10, R8, PT ;  /* 0x000000080a00720c */ /* 0x000fe20003fc4070 */
[----:B------:R-:W-:Y:S01]  /*86c0*/  IMAD.HI.U32 R17, R13, R18, RZ ;  /* 0x000000120d117227 */ /* 0x000fe200078e00ff */
[----:B------:R-:W-:-:S03]  /*86d0*/  IABS R23, R21 ;  /* 0x0000001500177213 */ /* 0x000fc60000000000 */
[--C-:B------:R-:W-:Y:S01]  /*86e0*/  @!P3 IMAD.IADD R0, R0, 0x1, -R10.reuse ;  /* 0x000000010000b824 */ /* 0x100fe200078e0a0a */
[----:B------:R-:W-:Y:S01]  /*86f0*/  ISETP.GE.AND P3, PT, R16, RZ, PT ;  /* 0x000000ff1000720c */ /* 0x000fe20003f66270 */
[----:B------:R-:W-:Y:S01]  /*8700*/  IMAD.MOV.U32 R25, RZ, RZ, R5 ;  /* 0x000000ffff197224 */ /* 0x000fe200078e0005 */
[----:B------:R-:W-:Y:S01]  /*8710*/  LOP3.LUT R16, R11, 0xc4, RZ, 0xfc, !PT ;  /* 0x000000c40b107812 */ /* 0x000fe200078efcff */
[----:B------:R-:W-:Y:S02]  /*8720*/  IMAD.MOV R17, RZ, RZ, -R17 ;  /* 0x000000ffff117224 */ /* 0x000fe400078e0a11 */
[----:B------:R-:W-:Y:S01]  /*8730*/  @!P5 IMAD.MOV R25, RZ, RZ, -R25 ;  /* 0x000000ffff19d224 */ /* 0x000fe200078e0a19 */
[----:B------:R-:W-:Y:S01]  /*8740*/  ISETP.GT.U32.AND P5, PT, R10, R0, PT ;  /* 0x000000000a00720c */ /* 0x000fe20003fa4070 */
[----:B------:R-:W-:Y:S01]  /*8750*/  @!P2 IMAD.IADD R12, R12, 0x1, -R10 ;  /* 0x000000010c0ca824 */ /* 0x000fe200078e0a0a */
[C---:B------:R-:W-:Y:S01]  /*8760*/  ISETP.GT.U32.AND P2, PT, R10.reuse, R2, PT ;  /* 0x000000020a00720c */ /* 0x040fe20003f44070 */
[----:B------:R-:W-:Y:S01]  /*8770*/  IMAD R17, R10, R17, R18 ;  /* 0x000000110a117224 */ /* 0x000fe200078e0212 */
[----:B------:R-:W-:Y:S01]  /*8780*/  IABS R18, R16 ;  /* 0x0000001000127213 */ /* 0x000fe20000000000 */
[----:B------:R-:W-:Y:S01]  /*8790*/  @!P6 IMAD.IADD R8, R8, 0x1, -R10 ;  /* 0x000000010808e824 */ /* 0x000fe200078e0a0a */
[----:B------:R-:W-:Y:S01]  /*87a0*/  ISETP.GT.U32.AND P6, PT, R10, R12, PT ;  /* 0x0000000c0a00720c */ /* 0x000fe20003fc4070 */
[----:B0-----:R-:W-:Y:S01]  /*87b0*/  IMAD.MOV.U32 R7, RZ, RZ, R4 ;  /* 0x000000ffff077224 */ /* 0x001fe200078e0004 */
[----:B------:R0:W-:Y:S01]  /*87c0*/  STL [R1+0x274], R25 ;  /* 0x0002741901007387 */ /* 0x0001e20000100800 */
[----:B------:R-:W-:-:S04]  /*87d0*/  IMAD.HI.U32 R22, R13, R24, RZ ;  /* 0x000000180d167227 */ /* 0x000fc800078e00ff */
[----:B------:R-:W-:-:S04]  /*87e0*/  IMAD.HI.U32 R4, R13, R18, RZ ;  /* 0x000000120d047227 */ /* 0x000fc800078e00ff */
[----:B------:R-:W-:Y:S01]  /*87f0*/  @!P4 IMAD.MOV R7, RZ, RZ, -R7 ;  /* 0x000000ffff07c224 */ /* 0x000fe200078e0a07 */
[----:B------:R-:W-:Y:S01]  /*8800*/  ISETP.GT.U32.AND P4, PT, R10, R8, PT ;  /* 0x000000080a00720c */ /* 0x000fe20003f84070 */
[----:B------:R-:W-:Y:S01]  /*8810*/  IMAD.MOV R22, RZ, RZ, -R22 ;  /* 0x000000ffff167224 */ /* 0x000fe200078e0a16 */
[----:B0-----:R-:W-:Y:S01]  /*8820*/  LOP3.LUT R25, R11, 0x28, RZ, 0xfc, !PT ;  /* 0x000000280b197812 */ /* 0x001fe200078efcff */
[----:B------:R-:W-:Y:S01]  /*8830*/  @!P5 IMAD.IADD R0, R0, 0x1, -R10 ;  /* 0x000000010000d824 */ /* 0x000fe200078e0a0a */
[----:B------:R0:W-:Y:S01]  /*8840*/  STL [R1+0x270], R7 ;  /* 0x0002700701007387 */ /* 0x0001e20000100800 */
[----:B------:R-:W-:Y:S01]  /*8850*/  IMAD.MOV R4, RZ, RZ, -R4 ;  /* 0x000000ffff047224 */ /* 0x000fe200078e0a04 */
[----:B------:R-:W-:Y:S01]  /*8860*/  IABS R25, R25 ;  /* 0x0000001900197213 */ /* 0x000fe20000000000 */
[----:B------:R-:W-:Y:S01]  /*8870*/  @!P1 IMAD.MOV R3, RZ, RZ, -R3 ;  /* 0x000000ffff039224 */ /* 0x000fe200078e0a03 */
[----:B------:R-:W-:Y:S01]  /*8880*/  ISETP.GT.U32.AND P1, PT, R10, R17, PT ;  /* 0x000000110a00720c */ /* 0x000fe20003f24070 */
[----:B------:R-:W-:Y:S01]  /*8890*/  @!P2 IMAD.IADD R2, R2, 0x1, -R10 ;  /* 0x000000010202a824 */ /* 0x000fe200078e0a0a */
[----:B------:R-:W-:Y:S01]  /*88a0*/  ISETP.GE.AND P2, PT, R15, RZ, PT ;  /* 0x000000ff0f00720c */ /* 0x000fe20003f46270 */
[C---:B------:R-:W-:Y:S01]  /*88b0*/  IMAD R22, R10.reuse, R22, R24 ;  /* 0x000000160a167224 */ /* 0x040fe200078e0218 */
[----:B------:R1:W-:Y:S01]  /*88c0*/  STL [R1+0x26c], R3 ;  /* 0x00026c0301007387 */ /* 0x0003e20000100800 */
[C---:B------:R-:W-:Y:S01]  /*88d0*/  IMAD R5, R10.reuse, R4, R18 ;  /* 0x000000040a057224 */ /* 0x040fe200078e0212 */
[C---:B------:R-:W-:Y:S01]  /*88e0*/  LOP3.LUT R15, R11.reuse, 0xb8, RZ, 0xfc, !PT ;  /* 0x000000b80b0f7812 */ /* 0x040fe200078efcff */
[----:B0-----:R-:W-:Y:S01]  /*88f0*/  IMAD.MOV.U32 R7, RZ, RZ, R0 ;  /* 0x000000ffff077224 */ /* 0x001fe200078e0000 */
[----:B------:R-:W-:Y:S01]  /*8900*/  ISETP.GT.U32.AND P5, PT, R10, R22, PT ;  /* 0x000000160a00720c */ /* 0x000fe20003fa4070 */
[----:B------:R-:W-:Y:S01]  /*8910*/  @!P6 IMAD.IADD R12, R12, 0x1, -R10 ;  /* 0x000000010c0ce824 */ /* 0x000fe200078e0a0a */
[----:B------:R-:W-:Y:S01]  /*8920*/  ISETP.GE.AND P6, PT, R14, RZ, PT ;  /* 0x000000ff0e00720c */ /* 0x000fe20003fc6270 */
[----:B------:R-:W-:Y:S01]  /*8930*/  @!P0 IMAD.MOV R7, RZ, RZ, -R7 ;  /* 0x000000ffff078224 */ /* 0x000fe200078e0a07 */
[----:B------:R-:W-:Y:S01]  /*8940*/  ISETP.GT.U32.AND P0, PT, R10, R5, PT ;  /* 0x000000050a00720c */ /* 0x000fe20003f04070 */
[----:B------:R-:W-:Y:S01]  /*8950*/  IMAD.MOV.U32 R24, RZ, RZ, R2 ;  /* 0x000000ffff187224 */ /* 0x000fe200078e0002 */
[----:B------:R-:W-:Y:S01]  /*8960*/  LOP3.LUT R0, R11, 0xc0, RZ, 0xfc, !PT ;  /* 0x000000c00b007812 */ /* 0x000fe200078efcff */
[----:B-1----:R-:W-:-:S04]  /*8970*/  IMAD.HI.U32 R3, R13, R23, RZ ;  /* 0x000000170d037227 */ /* 0x002fc800078e00ff */
[----:B------:R-:W-:Y:S01]  /*8980*/  @!P4 IMAD.IADD R8, R8, 0x1, -R10 ;  /* 0x000000010808c824 */ /* 0x000fe200078e0a0a */
[----:B------:R-:W-:Y:S01]  /*8990*/  ISETP.GE.AND P4, PT, R20, RZ, PT ;  /* 0x000000ff1400720c */ /* 0x000fe20003f86270 */
[----:B------:R-:W-:Y:S02]  /*89a0*/  IMAD.MOV R3, RZ, RZ, -R3 ;  /* 0x000000ffff037224 */ /* 0x000fe400078e0a03 */
[----:B------:R-:W-:Y:S02]  /*89b0*/  IMAD.MOV.U32 R4, RZ, RZ, R12 ;  /* 0x000000ffff047224 */ /* 0x000fe400078e000c */
[----:B------:R-:W-:Y:S02]  /*89c0*/  @!P3 IMAD.MOV R24, RZ, RZ, -R24 ;  /* 0x000000ffff18b224 */ /* 0x000fe400078e0a18 */
[----:B------:R-:W-:Y:S02]  /*89d0*/  IMAD R3, R10, R3, R23 ;  /* 0x000000030a037224 */ /* 0x000fe400078e0217 */
[----:B------:R-:W-:Y:S01]  /*89e0*/  IMAD.MOV.U32 R2, RZ, RZ, R8 ;  /* 0x000000ffff027224 */ /* 0x000fe200078e0008 */
[----:B------:R-:W-:Y:S01]  /*89f0*/  STL [R1+0x268], R24 ;  /* 0x0002681801007387 */ /* 0x000fe20000100800 */
[----:B------:R-:W-:Y:S01]  /*8a00*/  @!P2 IMAD.MOV R4, RZ, RZ, -R4 ;  /* 0x000000ffff04a224 */ /* 0x000fe200078e0a04 */
[----:B------:R-:W-:Y:S01]  /*8a10*/  ISETP.GE.AND P2, PT, R16, RZ, PT ;  /* 0x000000ff1000720c */ /* 0x000fe20003f46270 */
[----:B------:R-:W-:Y:S01]  /*8a20*/  @!P6 IMAD.MOV R2, RZ, RZ, -R2 ;  /* 0x000000ffff02e224 */ /* 0x000fe200078e0a02 */
[----:B------:R-:W-:Y:S01]  /*8a30*/  STL [R1+0x264], R7 ;  /* 0x0002640701007387 */ /* 0x000fe20000100800 */
[--C-:B------:R-:W-:Y:S01]  /*8a40*/  @!P5 IMAD.IADD R22, R22, 0x1, -R10.reuse ;  /* 0x000000011616d824 */ /* 0x100fe200078e0a0a */
[C---:B------:R-:W-:Y:S01]  /*8a50*/  ISETP.GT.U32.AND P6, PT, R10.reuse, R3, PT ;  /* 0x000000030a00720c */ /* 0x040fe20003fc4070 */
[--C-:B------:R-:W-:Y:S01]  /*8a60*/  @!P0 IMAD.IADD R5, R5, 0x1, -R10.reuse ;  /* 0x0000000105058824 */ /* 0x100fe200078e0a0a */
[----:B------:R0:W-:Y:S01]  /*8a70*/  STL [R1+0x260], R4 ;  /* 0x0002600401007387 */ /* 0x0001e20000100800 */
[----:B------:R-:W-:Y:S01]  /*8a80*/  @!P1 IMAD.IADD R17, R17, 0x1, -R10 ;  /* 0x0000000111119824 */ /* 0x000fe200078e0a0a */
[C---:B------:R-:W-:Y:S01]  /*8a90*/  ISETP.GT.U32.AND P5, PT, R10.reuse, R22, PT ;  /* 0x000000160a00720c */ /* 0x040fe20003fa4070 */
[----:B------:R-:W-:Y:S01]  /*8aa0*/  VIADD R20, R9, 0xbe ;  /* 0x000000be09147836 */ /* 0x000fe20000000000 */
[C---:B------:R-:W-:Y:S01]  /*8ab0*/  ISETP.GT.U32.AND P0, PT, R10.reuse, R5, PT ;  /* 0x000000050a00720c */ /* 0x040fe20003f04070 */
[----:B------:R1:W-:Y:S01]  /*8ac0*/  STL [R1+0x25c], R2 ;  /* 0x00025c0201007387 */ /* 0x0003e20000100800 */
[----:B------:R-:W-:-:S02]  /*8ad0*/  ISETP.GT.U32.AND P3, PT, R10, R17, PT ;  /* 0x000000110a00720c */ /* 0x000fc40003f64070 */
[----:B------:R-:W-:Y:S02]  /*8ae0*/  ISETP.GE.AND P1, PT, R19, RZ, PT ;  /* 0x000000ff1300720c */ /* 0x000fe40003f26270 */
[----:B0-----:R-:W-:Y:S01]  /*8af0*/  IABS R4, R0 ;  /* 0x0000000000047213 */ /* 0x001fe20000000000 */
[----:B------:R-:W-:Y:S01]  /*8b00*/  @!P6 IMAD.IADD R3, R3, 0x1, -R10 ;  /* 0x000000010303e824 */ /* 0x000fe200078e0a0a */
[C---:B------:R-:W-:Y:S02]  /*8b10*/  LOP3.LUT R8, R11.reuse, 0xbc, RZ, 0xfc, !PT ;  /* 0x000000bc0b087812 */ /* 0x040fe400078efcff */
[----:B------:R-:W-:Y:S01]  /*8b20*/  LOP3.LUT R16, R11, 0xba, RZ, 0xfc, !PT ;  /* 0x000000ba0b107812 */ /* 0x000fe200078efcff */
[----:B------:R-:W-:Y:S01]  /*8b30*/  IMAD.HI.U32 R12, R13, R4, RZ ;  /* 0x000000040d0c7227 */ /* 0x000fe200078e00ff */
[----:B------:R-:W-:Y:S02]  /*8b40*/  ISETP.GT.U32.AND P6, PT, R10, R3, PT ;  /* 0x000000030a00720c */ /* 0x000fe40003fc4070 */
[----:B-1----:R-:W-:Y:S01]  /*8b50*/  IABS R2, R8 ;  /* 0x0000000800027213 */ /* 0x002fe20000000000 */
[----:B------:R-:W-:Y:S01]  /*8b60*/  IMAD.MOV R12, RZ, RZ, -R12 ;  /* 0x000000ffff0c7224 */ /* 0x000fe200078e0a0c */
[----:B------:R-:W-:Y:S01]  /*8b70*/  IABS R14, R16 ;  /* 0x00000010000e7213 */ /* 0x000fe20000000000 */
[----:B------:R-:W-:Y:S01]  /*8b80*/  @!P5 IMAD.IADD R22, R22, 0x1, -R10 ;  /* 0x000000011616d824 */ /* 0x000fe200078e0a0a */
[----:B------:R-:W-:Y:S01]  /*8b90*/  ISETP.GE.AND P5, PT, R20, RZ, PT ;  /* 0x000000ff1400720c */ /* 0x000fe20003fa6270 */
[C---:B------:R-:W-:Y:S01]  /*8ba0*/  IMAD R4, R10.reuse, R12, R4 ;  /* 0x0000000c0a047224 */ /* 0x040fe200078e0204 */
[----:B------:R-:W-:Y:S01]  /*8bb0*/  IABS R20, R20 ;  /* 0x0000001400147213 */ /* 0x000fe20000000000 */
[--C-:B------:R-:W-:Y:S01]  /*8bc0*/  @!P0 IMAD.IADD R5, R5, 0x1, -R10.reuse ;  /* 0x0000000105058824 */ /* 0x100fe200078e0a0a */
[----:B------:R-:W-:Y:S01]  /*8bd0*/  IABS R12, R15 ;  /* 0x0000000f000c7213 */ /* 0x000fe20000000000 */
[--C-:B------:R-:W-:Y:S01]  /*8be0*/  @!P3 IMAD.IADD R17, R17, 0x1, -R10.reuse ;  /* 0x000000011111b824 */ /* 0x100fe200078e0a0a */
[----:B------:R-:W-:Y:S01]  /*8bf0*/  ISETP.GT.U32.AND P0, PT, R10, R4, PT ;  /* 0x000000040a00720c */ /* 0x000fe20003f04070 */
[----:B------:R-:W-:Y:S01]  /*8c00*/  @!P6 IMAD.IADD R3, R3, 0x1, -R10 ;  /* 0x000000010303e824 */ /* 0x000fe200078e0a0a */
[----:B------:R-:W-:Y:S01]  /*8c10*/  ISETP.GE.AND P3, PT, R21, RZ, PT ;  /* 0x000000ff1500720c */ /* 0x000fe20003f66270 */
[----:B------:R-:W-:Y:S01]  /*8c20*/  IMAD.HI.U32 R21, R13, R20, RZ ;  /* 0x000000140d157227 */ /* 0x000fe200078e00ff */
[----:B------:R-:W-:-:S03]  /*8c30*/  ISETP.GE.AND P6, PT, R0, RZ, PT ;  /* 0x000000ff0000720c */ /* 0x000fc60003fc6270 */
[----:B------:R-:W-:Y:S01]  /*8c40*/  IMAD.MOV.U32 R7, RZ, RZ, R17 ;  /* 0x000000ffff077224 */ /* 0x000fe200078e0011 */
[----:B------:R-:W-:Y:S01]  /*8c50*/  LOP3.LUT R17, R11, 0xb6, RZ, 0xfc, !PT ;  /* 0x000000b60b117812 */ /* 0x000fe200078efcff */
[----:B------:R-:W-:Y:S02]  /*8c60*/  IMAD.MOV R21, RZ, RZ, -R21 ;  /* 0x000000ffff157224 */ /* 0x000fe400078e0a15 */
[----:B------:R-:W-:Y:S02]  /*8c70*/  @!P4 IMAD.MOV R7, RZ, RZ, -R7 ;  /* 0x000000ffff07c224 */ /* 0x000fe400078e0a07 */
[----:B------:R-:W-:Y:S02]  /*8c80*/  @!P0 IMAD.IADD R4, R4, 0x1, -R10 ;  /* 0x0000000104048824 */ /* 0x000fe400078e0a0a */
[C---:B------:R-:W-:Y:S01]  /*8c90*/  IMAD R0, R10.reuse, R21, R20 ;  /* 0x000000150a007224 */ /* 0x040fe200078e0214 */
[----:B------:R0:W-:Y:S01]  /*8ca0*/  STL [R1+0x1c0], R7 ;  /* 0x0001c00701007387 */ /* 0x0001e20000100800 */
[----:B------:R-:W-:Y:S01]  /*8cb0*/  IMAD.HI.U32 R19, R13, R2, RZ ;  /* 0x000000020d137227 */ /* 0x000fe200078e00ff */
[----:B------:R-:W-:-:S02]  /*8cc0*/  ISETP.GT.U32.AND P4, PT, R10, R4, PT ;  /* 0x000000040a00720c */ /* 0x000fc40003f84070 */
[----:B------:R-:W-:Y:S01]  /*8cd0*/  ISETP.GT.U32.AND P0, PT, R10, R0, PT ;  /* 0x000000000a00720c */ /* 0x000fe20003f04070 */
[----:B------:R-:W-:-:S04]  /*8ce0*/  IMAD.HI.U32 R18, R13, R14, RZ ;  /* 0x0000000e0d127227 */ /* 0x000fc800078e00ff */
[----:B------:R-:W-:Y:S01]  /*8cf0*/  @!P2 IMAD.MOV R5, RZ, RZ, -R5 ;  /* 0x000000ffff05a224 */ /* 0x000fe200078e0a05 */
[----:B------:R-:W-:Y:S01]  /*8d00*/  ISETP.GE.AND P2, PT, R8, RZ, PT ;  /* 0x000000ff0800720c */ /* 0x000fe20003f46270 */
[----:B0-----:R-:W-:Y:S01]  /*8d10*/  IMAD.MOV.U32 R7, RZ, RZ, R22 ;  /* 0x000000ffff077224 */ /* 0x001fe200078e0016 */
[----:B------:R-:W-:Y:S01]  /*8d20*/  LOP3.LUT R8, R11, 0xb4, RZ, 0xfc, !PT ;  /* 0x000000b40b087812 */ /* 0x000fe200078efcff */
[----:B------:R-:W-:Y:S02]  /*8d30*/  IMAD.MOV R19, RZ, RZ, -R19 ;  /* 0x000000ffff137224 */ /* 0x000fe400078e0a13 */
[----:B------:R-:W-:Y:S02]  /*8d40*/  @!P1 IMAD.MOV R7, RZ, RZ, -R7 ;  /* 0x000000ffff079224 */ /* 0x000fe400078e0a07 */
[----:B------:R-:W-:Y:S01]  /*8d50*/  @!P3 IMAD.MOV R3, RZ, RZ, -R3 ;  /* 0x000000ffff03b224 */ /* 0x000fe200078e0a03 */
[----:B------:R-:W-:Y:S01]  /*8d60*/  ISETP.GE.AND P3, PT, R16, RZ, PT ;  /* 0x000000ff1000720c */ /* 0x000fe20003f66270 */
[----:B------:R-:W-:Y:S01]  /*8d70*/  IMAD.MOV R18, RZ, RZ, -R18 ;  /* 0x000000ffff127224 */ /* 0x000fe200078e0a12 */
[----:B------:R0:W-:Y:S01]  /*8d80*/  STL [R1+0x1d0], R7 ;  /* 0x0001d00701007387 */ /* 0x0001e20000100800 */
[----:B------:R-:W-:-:S02]  /*8d90*/  IMAD R2, R10, R19, R2 ;  /* 0x000000130a027224 */ /* 0x000fc400078e0202 */
[--C-:B------:R-:W-:Y:S01]  /*8da0*/  @!P4 IMAD.IADD R4, R4, 0x1, -R10.reuse ;  /* 0x000000010404c824 */ /* 0x100fe200078e0a0a */
[----:B------:R1:W-:Y:S01]  /*8db0*/  STL [R1+0x1ec], R5 ;  /* 0x0001ec0501007387 */ /* 0x0003e20000100800 */
[----:B------:R-:W-:Y:S01]  /*8dc0*/  @!P0 IMAD.IADD R0, R0, 0x1, -R10 ;  /* 0x0000000100008824 */ /* 0x000fe200078e0a0a */
[C---:B------:R-:W-:Y:S02]  /*8dd0*/  ISETP.GT.U32.AND P1, PT, R10.reuse, R2, PT ;  /* 0x000000020a00720c */ /* 0x040fe40003f24070 */
[----:B------:R2:W-:Y:S01]  /*8de0*/  STL [R1+0x228], R3 ;  /* 0x0002280301007387 */ /* 0x0005e20000100800 */
[----:B0-----:R-:W-:Y:S01]  /*8df0*/  IMAD.MOV.U32 R7, RZ, RZ, R4 ;  /* 0x000000ffff077224 */ /* 0x001fe200078e0004 */
[C---:B------:R-:W-:Y:S02]  /*8e00*/  ISETP.GT.U32.AND P0, PT, R10.reuse, R0, PT ;  /* 0x000000000a00720c */ /* 0x040fe40003f04070 */
[----:B------:R-:W-:Y:S01]  /*8e10*/  LOP3.LUT R4, R11, 0xb2, RZ, 0xfc, !PT ;  /* 0x000000b20b047812 */ /* 0x000fe200078efcff */
[C---:B-1----:R-:W-:Y:S01]  /*8e20*/  IMAD R5, R10.reuse, R18, R14 ;  /* 0x000000120a057224 */ /* 0x042fe200078e020e */
[----:B------:R-:W-:Y:S01]  /*8e30*/  IABS R14, R17 ;  /* 0x00000011000e7213 */ /* 0x000fe20000000000 */
[----:B------:R-:W-:Y:S01]  /*8e40*/  @!P6 IMAD.MOV R7, RZ, RZ, -R7 ;  /* 0x000000ffff07e224 */ /* 0x000fe200078e0a07 */
[----:B------:R-:W-:Y:S01]  /*8e50*/  IABS R21, R4 ;  /* 0x0000000400157213 */ /* 0x000fe20000000000 */
[----:B--2---:R-:W-:Y:S01]  /*8e60*/  IMAD.HI.U32 R3, R13, R12, RZ ;  /* 0x0000000c0d037227 */ /* 0x004fe200078e00ff */
[----:B------:R-:W-:-:S02]  /*8e70*/  ISETP.GT.U32.AND P4, PT, R10, R5, PT ;  /* 0x000000050a00720c */ /* 0x000fc40003f84070 */
[----:B------:R0:W-:Y:S01]  /*8e80*/  STL [R1+0x258], R7 ;  /* 0x0002580701007387 */ /* 0x0001e20000100800 */
[----:B------:R-:W-:Y:S01]  /*8e90*/  IMAD.MOV R3, RZ, RZ, -R3 ;  /* 0x000000ffff037224 */ /* 0x000fe200078e0a03 */
[----:B------:R-:W-:Y:S01]  /*8ea0*/  LOP3.LUT R18, R11, 0xa0, RZ, 0xfc, !PT ;  /* 0x000000a00b127812 */ /* 0x000fe200078efcff */
[----:B------:R-:W-:Y:S02]  /*8eb0*/  @!P1 IMAD.IADD R2, R2, 0x1, -R10 ;  /* 0x0000000102029824 */ /* 0x000fe400078e0a0a */
[----:B------:R-:W-:Y:S01]  /*8ec0*/  IMAD R3, R10, R3, R12 ;  /* 0x000000030a037224 */ /* 0x000fe200078e020c */
[----:B------:R-:W-:Y:S01]  /*8ed0*/  IABS R12, R8 ;  /* 0x00000008000c7213 */ /* 0x000fe20000000000 */
[--C-:B------:R-:W-:Y:S01]  /*8ee0*/  @!P0 IMAD.IADD R0, R0, 0x1, -R10.reuse ;  /* 0x0000000100008824 */ /* 0x100fe200078e0a0a */
[C---:B------:R-:W-:Y:S02]  /*8ef0*/  ISETP.GT.U32.AND P1, PT, R10.reuse, R2, PT ;  /* 0x000000020a00720c */ /* 0x040fe40003f24070 */
[----:B------:R-:W-:Y:S01]  /*8f00*/  ISETP.GT.U32.AND P6, PT, R10, R3, PT ;  /* 0x000000030a00720c */ /* 0x000fe20003fc4070 */
[----:B------:R-:W-:Y:S01]  /*8f10*/  @!P4 IMAD.IADD R5, R5, 0x1, -R10 ;  /* 0x000000010505c824 */ /* 0x000fe200078e0a0a */
[----:B------:R-:W-:Y:S01]  /*8f20*/  ISETP.GE.AND P0, PT, R15, RZ, PT ;  /* 0x000000ff0f00720c */ /* 0x000fe20003f06270 */
[----:B0-----:R-:W-:-:S02]  /*8f30*/  IMAD.MOV.U32 R7, RZ, RZ, R0 ;  /* 0x000000ffff077224 */ /* 0x001fc400078e0000 */
[----:B------:R-:W-:Y:S01]  /*8f40*/  IMAD.HI.U32 R15, R13, R14, RZ ;  /* 0x0000000e0d0f7227 */ /* 0x000fe200078e00ff */
[----:B------:R-:W-:-:S03]  /*8f50*/  ISETP.GT.U32.AND P4, PT, R10, R5, PT ;  /* 0x000000050a00720c */ /* 0x000fc60003f84070 */
[----:B------:R-:W-:Y:S02]  /*8f60*/  @!P5 IMAD.MOV R7, RZ, RZ, -R7 ;  /* 0x000000ffff07d224 */ /* 0x000fe400078e0a07 */
[----:B------:R-:W-:-:S03]  /*8f70*/  IMAD.HI.U32 R16, R13, R12, RZ ;  /* 0x0000000c0d107227 */ /* 0x000fc600078e00ff */
[----:B------:R0:W-:Y:S01]  /*8f80*/  STL [R1+0x240], R7 ;  /* 0x0002400701007387 */ /* 0x0001e20000100800 */
[--C-:B------:R-:W-:Y:S01]  /*8f90*/  @!P6 IMAD.IADD R3, R3, 0x1, -R10.reuse ;  /* 0x000000010303e824 */ /* 0x100fe200078e0a0a */
[----:B------:R-:W-:Y:S01]  /*8fa0*/  ISETP.GE.AND P6, PT, R8, RZ, PT ;  /* 0x000000ff0800720c */ /* 0x000fe20003fc6270 */
[----:B------:R-:W-:Y:S02]  /*8fb0*/  IMAD.MOV R15, RZ, RZ, -R15 ;  /* 0x000000ffff0f7224 */ /* 0x000fe400078e0a0f */
[--C-:B------:R-:W-:Y:S01]  /*8fc0*/  @!P1 IMAD.IADD R2, R2, 0x1, -R10.reuse ;  /* 0x0000000102029824 */ /* 0x100fe200078e0a0a */
[C---:B------:R-:W-:Y:S01]  /*8fd0*/  ISETP.GT.U32.AND P5, PT, R10.reuse, R3, PT ;  /* 0x000000030a00720c */ /* 0x040fe20003fa4070 */
[----:B------:R-:W-:Y:S01]  /*8fe0*/  @!P4 IMAD.IADD R5, R5, 0x1, -R10 ;  /* 0x000000010505c824 */ /* 0x000fe200078e0a0a */
[----:B------:R-:W-:Y:S01]  /*8ff0*/  ISETP.GE.AND P1, PT, R17, RZ, PT ;  /* 0x000000ff1100720c */ /* 0x000fe20003f26270 */
[----:B------:R-:W-:Y:S02]  /*9000*/  IMAD.MOV R16, RZ, RZ, -R16 ;  /* 0x000000ffff107224 */ /* 0x000fe400078e0a10 */
[----:B------:R-:W-:-:S02]  /*9010*/  IMAD R8, R10, R15, R14 ;  /* 0x0000000f0a087224 */ /* 0x000fc400078e020e */
[----:B------:R-:W-:Y:S02]  /*9020*/  IMAD.MOV.U32 R17, RZ, RZ, R2 ;  /* 0x000000ffff117224 */ /* 0x000fe400078e0002 */
[----:B0-----:R-:W-:Y:S01]  /*9030*/  IMAD.MOV.U32 R7, RZ, RZ, R5 ;  /* 0x000000ffff077224 */ /* 0x001fe200078e0005 */
[C---:B------:R-:W-:Y:S01]  /*9040*/  ISETP.GT.U32.AND P4, PT, R10.reuse, R8, PT ;  /* 0x000000080a00720c */ /* 0x040fe20003f84070 */
[----:B------:R-:W-:Y:S01]  /*9050*/  IMAD R0, R10, R16, R12 ;  /* 0x000000100a007224 */ /* 0x000fe200078e020c */
[----:B------:R-:W-:Y:S01]  /*9060*/  LOP3.LUT R16, R11, 0xa4, RZ, 0xfc, !PT ;  /* 0x000000a40b107812 */ /* 0x000fe200078efcff */
[----:B------:R-:W-:Y:S02]  /*9070*/  VIADD R2, R9, 0xae ;  /* 0x000000ae09027836 */ /* 0x000fe40000000000 */
[----:B------:R-:W-:-:S03]  /*9080*/  IMAD.HI.U32 R12, R13, R21, RZ ;  /* 0x000000150d0c7227 */ /* 0x000fc600078e00ff */
[----:B------:R-:W-:Y:S01]  /*9090*/  IABS R20, R2 ;  /* 0x0000000200147213 */ /* 0x000fe20000000000 */
[----:B------:R-:W-:Y:S01]  /*90a0*/  @!P2 IMAD.MOV R17, RZ, RZ, -R17 ;  /* 0x000000ffff11a224 */ /* 0x000fe200078e0a11 */
[----:B------:R-:W-:Y:S01]  /*90b0*/  ISETP.GT.U32.AND P2, PT, R10, R0, PT ;  /* 0x000000000a00720c */ /* 0x000fe20003f44070 */
[----:B------:R-:W-:Y:S01]  /*90c0*/  @!P3 IMAD.MOV R7, RZ, RZ, -R7 ;  /* 0x000000ffff07b224 */ /* 0x000fe200078e0a07 */
[----:B------:R-:W-:Y:S01]  /*90d0*/  ISETP.GE.AND P3, PT, R4, RZ, PT ;  /* 0x000000ff0400720c */ /* 0x000fe20003f66270 */
[----:B------:R-:W-:Y:S01]  /*90e0*/  @!P5 IMAD.IADD R3, R3, 0x1, -R10 ;  /* 0x000000010303d824 */ /* 0x000fe200078e0a0a */
[----:B------:R-:W-:Y:S01]  /*90f0*/  ISETP.GE.AND P5, PT, R2, RZ, PT ;  /* 0x000000ff0200720c */ /* 0x000fe20003fa6270 */
[----:B------:R-:W-:Y:S01]  /*9100*/  IMAD.MOV R12, RZ, RZ, -R12 ;  /* 0x000000ffff0c7224 */ /* 0x000fe200078e0a0c */
[C---:B------:R-:W-:Y:S01]  /*9110*/  LOP3.LUT R2, R11.reuse, 0xb0, RZ, 0xfc, !PT ;  /* 0x000000b00b027812 */ /* 0x040fe200078efcff */
[----:B------:R-:W-:Y:S01]  /*9120*/  STL [R1+0x24c], R17 ;  /* 0x00024c1101007387 */ /* 0x000fe20000100800 */
[--C-:B------:R-:W-:Y:S01]  /*9130*/  @!P4 IMAD.IADD R8, R8, 0x1, -R10.reuse ;  /* 0x000000010808c824 */ /* 0x100fe200078e0a0a */
[----:B------:R-:W-:Y:S01]  /*9140*/  LOP3.LUT R4, R11, 0xaa, RZ, 0xfc, !PT ;  /* 0x000000aa0b047812 */ /* 0x000fe200078efcff */
[----:B------:R-:W-:Y:S01]  /*9150*/  IMAD R21, R10, R12, R21 ;  /* 0x0000000c0a157224 */ /* 0x000fe200078e0215 */
[----:B------:R0:W-:Y:S01]  /*9160*/  STL [R1+0x254], R7 ;  /* 0x0002540701007387 */ /* 0x0001e20000100800 */
[----:B------:R-:W-:Y:S01]  /*9170*/  IABS R22, R2 ;  /* 0x0000000200167213 */ /* 0x000fe20000000000 */
[----:B------:R-:W-:Y:S01]  /*9180*/  @!P2 IMAD.IADD R0, R0, 0x1, -R10 ;  /* 0x000000010000a824 */ /* 0x000fe200078e0a0a */
[----:B------:R-:W-:-:S02]  /*9190*/  ISETP.GT.U32.AND P4, PT, R10, R8, PT ;  /* 0x000000080a00720c */ /* 0x000fc40003f84070 */
[----:B------:R-:W-:Y:S01]  /*91a0*/  LOP3.LUT R12, R11, 0xac, RZ, 0xfc, !PT ;  /* 0x000000ac0b0c7812 */ /* 0x000fe200078efcff */
[----:B------:R-:W-:Y:S01]  /*91b0*/  IMAD.HI.U32 R14, R13, R22, RZ ;  /* 0x000000160d0e7227 */ /* 0x000fe200078e00ff */
[C---:B------:R-:W-:Y:S02]  /*91c0*/  ISETP.GT.U32.AND P2, PT, R10.reuse, R0, PT ;  /* 0x000000000a00720c */ /* 0x040fe40003f44070 */
[----:B------:R-:W-:Y:S01]  /*91d0*/  IABS R19, R12 ;  /* 0x0000000c00137213 */ /* 0x000fe20000000000 */
[----:B0-----:R-:W-:Y:S01]  /*91e0*/  IMAD.MOV.U32 R7, RZ, RZ, R3 ;  /* 0x000000ffff077224 */ /* 0x001fe200078e0003 */
[----:B------:R-:W-:Y:S01]  /*91f0*/  IABS R5, R4 ;  /* 0x0000000400057213 */ /* 0x000fe20000000000 */
[----:B------:R-:W-:Y:S02]  /*9200*/  IMAD.MOV R14, RZ, RZ, -R14 ;  /* 0x000000ffff0e7224 */ /* 0x000fe400078e0a0e */
[----:B------:R-:W-:Y:S01]  /*9210*/  @!P0 IMAD.MOV R7, RZ, RZ, -R7 ;  /* 0x000000ffff078224 */ /* 0x000fe200078e0a07 */
[C---:B------:R-:W-:Y:S01]  /*9220*/  ISETP.GT.U32.AND P0, PT, R10.reuse, R21, PT ;  /* 0x000000150a00720c */ /* 0x040fe20003f04070 */
[----:B------:R-:W-:-:S02]  /*9230*/  IMAD R22, R10, R14, R22 ;  /* 0x0000000e0a167224 */ /* 0x000fc400078e0216 */
[----:B------:R-:W-:Y:S01]  /*9240*/  @!P4 IMAD.IADD R8, R8, 0x1, -R10 ;  /* 0x000000010808c824 */ /* 0x000fe200078e0a0a */
[----:B------:R0:W-:Y:S01]  /*9250*/  STL [R1+0x250], R7 ;  /* 0x0002500701007387 */ /* 0x0001e20000100800 */
[----:B------:R-:W-:Y:S01]  /*9260*/  ISETP.GE.AND P4, PT, R2, RZ, PT ;  /* 0x000000ff0200720c */ /* 0x000fe20003f86270 */
[----:B------:R-:W-:-:S04]  /*9270*/  IMAD.HI.U32 R2, R13, R19, RZ ;  /* 0x000000130d027227 */ /* 0x000fc800078e00ff */
[----:B------:R-:W-:-:S04]  /*9280*/  IMAD.HI.U32 R3, R13, R20, RZ ;  /* 0x000000140d037227 */ /* 0x000fc800078e00ff */
[----:B------:R-:W-:Y:S01]  /*9290*/  @!P0 IMAD.IADD R21, R21, 0x1, -R10 ;  /* 0x0000000115158824 */ /* 0x000fe200078e0a0a */
[----:B------:R-:W-:Y:S01]  /*92a0*/  ISETP.GT.U32.AND P0, PT, R10, R22, PT ;  /* 0x000000160a00720c */ /* 0x000fe20003f04070 */
[----:B0-----:R-:W-:Y:S02]  /*92b0*/  IMAD.MOV.U32 R7, RZ, RZ, R8 ;  /* 0x000000ffff077224 */ /* 0x001fe400078e0008 */
[----:B------:R-:W-:Y:S01]  /*92c0*/  @!P2 IMAD.IADD R0, R0, 0x1, -R10 ;  /* 0x000000010000a824 */ /* 0x000fe200078e0a0a */
[----:B------:R-:W-:Y:S01]  /*92d0*/  ISETP.GE.AND P2, PT, R12, RZ, PT ;  /* 0x000000ff0c00720c */ /* 0x000fe20003f46270 */
[----:B------:R-:W-:Y:S01]  /*92e0*/  @!P1 IMAD.MOV R7, RZ, RZ, -R7 ;  /* 0x000000ffff079224 */ /* 0x000fe200078e0a07 */
[----:B------:R-:W-:Y:S01]  /*92f0*/  ISETP.GT.U32.AND P1, PT, R10, R21, PT ;  /* 0x000000150a00720c */ /* 0x000fe20003f24070 */
[----:B------:R-:W-:-:S03]  /*9300*/  IMAD.HI.U32 R12, R13, R5, RZ ;  /* 0x000000050d0c7227 */ /* 0x000fc600078e00ff */
[----:B------:R-:W-:Y:S01]  /*9310*/  STL [R1+0x248], R7 ;  /* 0x0002480701007387 */ /* 0x000fe20000100800 */
[----:B------:R-:W-:Y:S02]  /*9320*/  IMAD.MOV R2, RZ, RZ, -R2 ;  /* 0x000000ffff027224 */ /* 0x000fe400078e0a02 */
[----:B------:R-:W-:Y:S02]  /*9330*/  @!P0 IMAD.IADD R22, R22, 0x1, -R10 ;  /* 0x0000000116168824 */ /* 0x000fe400078e0a0a */
[----:B------:R-:W-:Y:S02]  /*9340*/  IMAD.MOV R3, RZ, RZ, -R3 ;  /* 0x000000ffff037224 */ /* 0x000fe400078e0a03 */
[----:B------:R-:W-:Y:S01]  /*9350*/  IMAD.MOV R12, RZ, RZ, -R12 ;  /* 0x000000ffff0c7224 */ /* 0x000fe200078e0a0c */
[C---:B------:R-:W-:Y:S01]  /*9360*/  ISETP.GT.U32.AND P0, PT, R10.reuse, R22, PT ;  /* 0x000000160a00720c */ /* 0x040fe20003f04070 */
[C---:B------:R-:W-:Y:S01]  /*9370*/  IMAD R19, R10.reuse, R2, R19 ;  /* 0x000000020a137224 */ /* 0x040fe200078e0213 */
[C---:B------:R-:W-:Y:S01]  /*9380*/  LOP3.LUT R2, R11.reuse, 0xa6, RZ, 0xfc, !PT ;  /* 0x000000a60b027812 */ /* 0x040fe200078efcff */
[C---:B------:R-:W-:Y:S01]  /*9390*/  IMAD R20, R10.reuse, R3, R20 ;  /* 0x000000030a147224 */ /* 0x040fe200078e0214 */
[----:B------:R-:W-:Y:S01]  /*93a0*/  LOP3.LUT R3, R11, 0xa8, RZ, 0xfc, !PT ;  /* 0x000000a80b037812 */ /* 0x000fe200078efcff */
[C---:B------:R-:W-:Y:S01]  /*93b0*/  IMAD R5, R10.reuse, R12, R5 ;  /* 0x0000000c0a057224 */ /* 0x040fe200078e0205 */
[----:B------:R-:W-:Y:S01]  /*93c0*/  IABS R14, R2 ;  /* 0x00000002000e7213 */ /* 0x000fe20000000000 */
[----:B------:R-:W-:Y:S01]  /*93d0*/  @!P1 IMAD.IADD R21, R21, 0x1, -R10 ;  /* 0x0000000115159824 */ /* 0x000fe200078e0a0a */
[C---:B------:R-:W-:Y:S01]  /*93e0*/  ISETP.GT.U32.AND P1, PT, R10.reuse, R19, PT ;  /* 0x000000130a00720c */ /* 0x040fe20003f24070 */
[----:B------:R-:W-:Y:S01]  /*93f0*/  @!P6 IMAD.MOV R0, RZ, RZ, -R0 ;  /* 0x000000ffff00e224 */ /* 0x000fe200078e0a00 */
[----:B------:R-:W-:Y:S01]  /*9400*/  IABS R15, R3 ;  /* 0x00000003000f7213 */ /* 0x000fe20000000000 */
[----:B------:R-:W-:Y:S01]  /*9410*/  IMAD.HI.U32 R8, R13, R14, RZ ;  /* 0x0000000e0d087227 */ /* 0x000fe200078e00ff */
[----:B------:R-:W-:-:S02]  /*9420*/  ISETP.GT.U32.AND P6, PT, R10, R20, PT ;  /* 0x000000140a00720c */ /* 0x000fc40003fc4070 */
[----:B------:R-:W-:Y:S01]  /*9430*/  IABS R12, R16 ;  /* 0x00000010000c7213 */ /* 0x000fe20000000000 */
[----:B------:R-:W-:Y:S01]  /*9440*/  @!P0 IMAD.IADD R22, R22, 0x1, -R10 ;  /* 0x0000000116168824 */ /* 0x000fe200078e0a0a */
[C---:B------:R-:W-:Y:S01]  /*9450*/  ISETP.GT.U32.AND P0, PT, R10.reuse, R5, PT ;  /* 0x000000050a00720c */ /* 0x040fe20003f04070 */
[----:B------:R-:W-:Y:S01]  /*9460*/  IMAD.HI.U32 R17, R13, R15, RZ ;  /* 0x0000000f0d117227 */ /* 0x000fe200078e00ff */
[----:B------:R0:W-:Y:S03]  /*9470*/  STL [R1+0x244], R0 ;  /* 0x0002440001007387 */ /* 0x0001e60000100800 */
[----:B------:R-:W-:Y:S02]  /*9480*/  IMAD.MOV R8, RZ, RZ, -R8 ;  /* 0x000000ffff087224 */ /* 0x000fe400078e0a08 */
[----:B------:R-:W-:Y:S02]  /*9490*/  IMAD.MOV R17, RZ, RZ, -R17 ;  /* 0x000000ffff117224 */ /* 0x000fe400078e0a11 */
[----:B------:R-:W-:-:S02]  /*94a0*/  IMAD R14, R10, R8, R14 ;  /* 0x000000080a0e7224 */ /* 0x000fc400078e020e */
[----:B------:R-:W-:Y:S02]  /*94b0*/  @!P1 IMAD.IADD R19, R19, 0x1, -R10 ;  /* 0x0000000113139824 */ /* 0x000fe400078e0a0a */
[----:B0-----:R-:W-:-:S04]  /*94c0*/  IMAD.HI.U32 R0, R13, R12, RZ ;  /* 0x0000000c0d007227 */ /* 0x001fc800078e00ff */
[----:B------:R-:W-:Y:S01]  /*94d0*/  IMAD R15, R10, R17, R15 ;  /* 0x000000110a0f7224 */ /* 0x000fe200078e020f */
[----:B------:R-:W-:Y:S01]  /*94e0*/  LOP3.LUT R17, R11, 0xa2, RZ, 0xfc, !PT ;  /* 0x000000a20b117812 */ /* 0x000fe200078efcff */
[----:B------:R-:W-:Y:S02]  /*94f0*/  IMAD.MOV R8, RZ, RZ, -R0 ;  /* 0x000000ffff087224 */ /* 0x000fe400078e0a00 */
[--C-:B------:R-:W-:Y:S02]  /*9500*/  @!P6 IMAD.IADD R20, R20, 0x1, -R10.reuse ;  /* 0x000000011414e824 */ /* 0x100fe400078e0a0a */
[----:B------:R-:W-:Y:S01]  /*9510*/  @!P0 IMAD.IADD R5, R5, 0x1, -R10 ;  /* 0x0000000105058824 */ /* 0x000fe200078e0a0a */
[C---:B------:R-:W-:Y:S01]  /*9520*/  ISETP.GT.U32.AND P0, PT, R10.reuse, R19, PT ;  /* 0x000000130a00720c */ /* 0x040fe20003f04070 */
[C---:B------:R-:W-:Y:S01]  /*9530*/  IMAD R12, R10.reuse, R8, R12 ;  /* 0x000000080a0c7224 */ /* 0x040fe200078e020c */
[----:B------:R-:W-:Y:S01]  /*9540*/  IABS R8, R17 ;  /* 0x0000001100087213 */ /* 0x000fe20000000000 */
[----:B------:R-:W-:Y:S01]  /*9550*/  IMAD.MOV.U32 R7, RZ, RZ, R22 ;  /* 0x000000ffff077224 */ /* 0x000fe200078e0016 */
[C---:B------:R-:W-:Y:S01]  /*9560*/  ISETP.GT.U32.AND P1, PT, R10.reuse, R20, PT ;  /* 0x000000140a00720c */ /* 0x040fe20003f24070 */
[----:B------:R-:W-:Y:S01]  /*9570*/  IMAD.MOV.U32 R23, RZ, RZ, R21 ;  /* 0x000000ffff177224 */ /* 0x000fe200078e0015 */
[----:B------:R-:W-:Y:S01]  /*9580*/  IABS R22, R18 ;  /* 0x0000001200167213 */ /* 0x000fe20000000000 */
[----:B------:R-:W-:Y:S01]  /*9590*/  @!P4 IMAD.MOV R7, RZ, RZ, -R7 ;  /* 0x000000ffff07c224 */ /* 0x000fe200078e0a07 */
[----:B------:R-:W-:Y:S01]  /*95a0*/  ISETP.GT.U32.AND P4, PT, R10, R15, PT ;  /* 0x0000000f0a00720c */ /* 0x000fe20003f84070 */
[----:B------:R-:W-:-:S04]  /*95b0*/  IMAD.HI.U32 R21, R13, R8, RZ ;  /* 0x000000080d157227 */ /* 0x000fc800078e00ff */
[----:B------:R-:W-:Y:S01]  /*95c0*/  @!P3 IMAD.MOV R23, RZ, RZ, -R23 ;  /* 0x000000ffff17b224 */ /* 0x000fe200078e0a17 */
[C---:B------:R-:W-:Y:S01]  /*95d0*/  ISETP.GT.U32.AND P3, PT, R10.reuse, R5, PT ;  /* 0x000000050a00720c */ /* 0x040fe20003f64070 */
[----:B------:R-:W-:Y:S02]  /*95e0*/  IMAD.MOV R21, RZ, RZ, -R21 ;  /* 0x000000ffff157224 */ /* 0x000fe400078e0a15 */
[--C-:B------:R-:W-:Y:S01]  /*95f0*/  @!P0 IMAD.IADD R19, R19, 0x1, -R10.reuse ;  /* 0x0000000113138824 */ /* 0x100fe200078e0a0a */
[----:B------:R-:W-:Y:S01]  /*9600*/  ISETP.GT.U32.AND P0, PT, R10, R12, PT ;  /* 0x0000000c0a00720c */ /* 0x000fe20003f04070 */
[----:B------:R-:W-:Y:S01]  /*9610*/  @!P1 IMAD.IADD R20, R20, 0x1, -R10 ;  /* 0x0000000114149824 */ /* 0x000fe200078e0a0a */
[C---:B------:R-:W-:Y:S01]  /*9620*/  ISETP.GT.U32.AND P1, PT, R10.reuse, R14, PT ;  /* 0x0000000e0a00720c */ /* 0x040fe20003f24070 */
[----:B------:R-:W-:Y:S01]  /*9630*/  IMAD R8, R10, R21, R8 ;  /* 0x000000150a087224 */ /* 0x000fe200078e0208 */
[----:B------:R0:W-:Y:S01]  /*9640*/  STL [R1+0x1d8], R23 ;  /* 0x0001d81701007387 */ /* 0x0001e20000100800 */
[----:B------:R-:W-:-:S02]  /*9650*/  VIADD R0, R9, 0x9e ;  /* 0x0000009e09007836 */ /* 0x000fc40000000000 */
[----:B------:R-:W-:Y:S01]  /*9660*/  @!P4 IMAD.IADD R15, R15, 0x1, -R10 ;  /* 0x000000010f0fc824 */ /* 0x000fe200078e0a0a */
[----:B------:R-:W-:Y:S01]  /*9670*/  ISETP.GT.U32.AND P4, PT, R10, R8, PT ;  /* 0x000000080a00720c */ /* 0x000fe20003f84070 */
[----:B------:R1:W-:Y:S01]  /*9680*/  STL [R1+0x1d4], R7 ;  /* 0x0001d40701007387 */ /* 0x0003e20000100800 */
[----:B------:R-:W-:Y:S01]  /*9690*/  IMAD.MOV.U32 R24, RZ, RZ, R20 ;  /* 0x000000ffff187224 */ /* 0x000fe200078e0014 */
[----:B------:R-:W-:Y:S01]  /*96a0*/  ISETP.GE.AND P6, PT, R0, RZ, PT ;  /* 0x000000ff0000720c */ /* 0x000fe20003fc6270 */
[----:B------:R-:W-:Y:S01]  /*96b0*/  @!P3 IMAD.IADD R5, R5, 0x1, -R10 ;  /* 0x000000010505b824 */ /* 0x000fe200078e0a0a */
[----:B------:R-:W-:Y:S01]  /*96c0*/  ISETP.GE.AND P3, PT, R4, RZ, PT ;  /* 0x000000ff0400720c */ /* 0x000fe20003f66270 */
[----:B0-----:R-:W-:Y:S01]  /*96d0*/  IMAD.HI.U32 R23, R13, R22, RZ ;  /* 0x000000160d177227 */ /* 0x001fe200078e00ff */
[----:B------:R-:W-:Y:S02]  /*96e0*/  IABS R0, R0 ;  /* 0x0000000000007213 */ /* 0x000fe40000000000 */
[----:B------:R-:W-:Y:S01]  /*96f0*/  LOP3.LUT R4, R11, 0x9c, RZ, 0xfc, !PT ;  /* 0x0000009c0b047812 */ /* 0x000fe200078efcff */
[----:B------:R-:W-:-:S02]  /*9700*/  @!P5 IMAD.MOV R24, RZ, RZ, -R24 ;  /* 0x000000ffff18d224 */ /* 0x000fc400078e0a18 */
[----:B-1----:R-:W-:Y:S02]  /*9710*/  IMAD.MOV.U32 R7, RZ, RZ, R19 ;  /* 0x000000ffff077224 */ /* 0x002fe400078e0013 */
[--C-:B------:R-:W-:Y:S01]  /*9720*/  @!P0 IMAD.IADD R12, R12, 0x1, -R10.reuse ;  /* 0x000000010c0c8824 */ /* 0x100fe200078e0a0a */
[C---:B------:R-:W-:Y:S01]  /*9730*/  ISETP.GT.U32.AND P0, PT, R10.reuse, R15, PT ;  /* 0x0000000f0a00720c */ /* 0x040fe20003f04070 */
[----:B------:R-:W-:Y:S01]  /*9740*/  @!P2 IMAD.MOV R7, RZ, RZ, -R7 ;  /* 0x000000ffff07a224 */ /* 0x000fe200078e0a07 */
[----:B------:R-:W-:Y:S01]  /*9750*/  STL [R1+0x1cc], R24 ;  /* 0x0001cc1801007387 */ /* 0x000fe20000100800 */
[----:B------:R-:W-:Y:S01]  /*9760*/  IMAD.MOV R23, RZ, RZ, -R23 ;  /* 0x000000ffff177224 */ /* 0x000fe200078e0a17 */
[----:B------:R-:W-:Y:S01]  /*9770*/  ISETP.GT.U32.AND P5, PT, R10, R12, PT ;  /* 0x0000000c0a00720c */ /* 0x000fe20003fa4070 */
[----:B------:R-:W-:Y:S01]  /*9780*/  @!P1 IMAD.IADD R14, R14, 0x1, -R10 ;  /* 0x000000010e0e9824 */ /* 0x000fe200078e0a0a */
[----:B------:R-:W-:Y:S01]  /*9790*/  ISETP.GE.AND P1, PT, R3, RZ, PT ;  /* 0x000000ff0300720c */ /* 0x000fe20003f26270 */
[----:B------:R-:W-:Y:S01]  /*97a0*/  IMAD.HI.U32 R21, R13, R0, RZ ;  /* 0x000000000d157227 */ /* 0x000fe200078e00ff */
[----:B------:R0:W-:Y:S03]  /*97b0*/  STL [R1+0x1c8], R7 ;  /* 0x0001c80701007387 */ /* 0x0001e60000100800 */
[----:B------:R-:W-:-:S02]  /*97c0*/  IMAD R3, R10, R23, R22 ;  /* 0x000000170a037224 */ /* 0x000fc400078e0216 */
[--C-:B------:R-:W-:Y:S01]  /*97d0*/  @!P4 IMAD.IADD R8, R8, 0x1, -R10.reuse ;  /* 0x000000010808c824 */ /* 0x100fe200078e0a0a */
[C---:B------:R-:W-:Y:S01]  /*97e0*/  ISETP.GT.U32.AND P4, PT, R10.reuse, R14, PT ;  /* 0x0000000e0a00720c */ /* 0x040fe20003f84070 */
[----:B------:R-:W-:Y:S02]  /*97f0*/  IMAD.MOV R21, RZ, RZ, -R21 ;  /* 0x000000ffff157224 */ /* 0x000fe400078e0a15 */
[----:B------:R-:W-:Y:S01]  /*9800*/  @!P0 IMAD.IADD R15, R15, 0x1, -R10 ;  /* 0x000000010f0f8824 */ /* 0x000fe200078e0a0a */
[C---:B------:R-:W-:Y:S01]  /*9810*/  ISETP.GT.U32.AND P2, PT, R10.reuse, R8, PT ;  /* 0x000000080a00720c */ /* 0x040fe20003f44070 */
        /* <DEDUP_REMOVED lines=8> */
[----:B------:R-:W-:Y:S01]  /*98a0*/  IMAD.HI.U32 R2, R13, R21, RZ ;  /* 0x000000150d027227 */ /* 0x000fe200078e00ff */
[----:B------:R-:W-:Y:S01]  /*98b0*/  IABS R19, R5 ;  /* 0x0000000500137213 */ /* 0x000fe20000000000 */
[----:B------:R0:W-:Y:S01]  /*98c0*/  STL [R1+0x1c4], R7 ;  /* 0x0001c40701007387 */ /* 0x0001e20000100800 */
[----:B------:R-:W-:Y:S01]  /*98d0*/  ISETP.GE.AND P5, PT, R16, RZ, PT ;  /* 0x000000ff1000720c */ /* 0x000fe20003fa6270 */
[----:B------:R-:W-:Y:S01]  /*98e0*/  @!P4 IMAD.IADD R14, R14, 0x1, -R10 ;  /* 0x000000010e0ec824 */ /* 0x000fe200078e0a0a */
[----:B------:R-:W-:Y:S01]  /*98f0*/  ISETP.GT.U32.AND P4, PT, R10, R0, PT ;  /* 0x000000000a00720c */ /* 0x000fe20003f84070 */
[----:B------:R-:W-:-:S02]  /*9900*/  IMAD.MOV R2, RZ, RZ, -R2 ;  /* 0x000000ffff027224 */ /* 0x000fc400078e0a02 */
[----:B------:R-:W-:-:S04]  /*9910*/  IMAD.HI.U32 R16, R13, R19, RZ ;  /* 0x000000130d107227 */ /* 0x000fc800078e00ff */
[----:B------:R-:W-:Y:S01]  /*9920*/  @!P3 IMAD.IADD R3, R3, 0x1, -R10 ;  /* 0x000000010303b824 */ /* 0x000fe200078e0a0a */
[----:B------:R-:W-:Y:S01]  /*9930*/  ISETP.GE.AND P3, PT, R18, RZ, PT ;  /* 0x000000ff1200720c */ /* 0x000fe20003f66270 */
[----:B------:R-:W-:Y:S01]  /*9940*/  IMAD.MOV.U32 R20, RZ, RZ, R15 ;  /* 0x000000ffff147224 */ /* 0x000fe200078e000f */
[C---:B------:R-:W-:Y:S01]  /*9950*/  LOP3.LUT R18, R11.reuse, 0x78, RZ, 0xfc, !PT ;  /* 0x000000780b127812 */ /* 0x040fe200078efcff */
[----:B------:R-:W-:Y:S02]  /*9960*/  IMAD R2, R10, R2, R21 ;  /* 0x000000020a027224 */ /* 0x000fe400078e0215 */
[----:B------:R-:W-:Y:S02]  /*9970*/  IMAD.MOV R16, RZ, RZ, -R16 ;  /* 0x000000ffff107224 */ /* 0x000fe400078e0a10 */
[----:B0-----:R-:W-:Y:S01]  /*9980*/  IMAD.MOV.U32 R7, RZ, RZ, R14 ;  /* 0x000000ffff077224 */ /* 0x001fe200078e000e */
[----:B------:R-:W-:Y:S01]  /*9990*/  LOP3.LUT R14, R11, 0x96, RZ, 0xfc, !PT ;  /* 0x000000960b0e7812 */ /* 0x000fe200078efcff */
[----:B------:R-:W-:Y:S01]  /*99a0*/  @!P2 IMAD.IADD R8, R8, 0x1, -R10 ;  /* 0x000000010808a824 */ /* 0x000fe200078e0a0a */
[----:B------:R-:W-:Y:S01]  /*99b0*/  ISETP.GE.AND P2, PT, R17, RZ, PT ;  /* 0x000000ff1100720c */ /* 0x000fe20003f46270 */
[----:B------:R-:W-:Y:S01]  /*99c0*/  @!P1 IMAD.MOV R20, RZ, RZ, -R20 ;  /* 0x000000ffff149224 */ /* 0x000fe200078e0a14 */
[C---:B------:R-:W-:Y:S01]  /*99d0*/  ISETP.GT.U32.AND P1, PT, R10.reuse, R3, PT ;  /* 0x000000030a00720c */ /* 0x040fe20003f24070 */
[C---:B------:R-:W-:Y:S01]  /*99e0*/  IMAD R16, R10.reuse, R16, R19 ;  /* 0x000000100a107224 */ /* 0x040fe200078e0213 */
[----:B------:R-:W-:Y:S01]  /*99f0*/  LOP3.LUT R17, R11, 0x94, RZ, 0xfc, !PT ;  /* 0x000000940b117812 */ /* 0x000fe200078efcff */
[----:B------:R-:W-:Y:S01]  /*9a00*/  @!P0 IMAD.MOV R7, RZ, RZ, -R7 ;  /* 0x000000ffff078224 */ /* 0x000fe200078e0a07 */
[----:B------:R-:W-:Y:S01]  /*9a10*/  ISETP.GT.U32.AND P0, PT, R10, R2, PT ;  /* 0x000000020a00720c */ /* 0x000fe20003f04070 */
[----:B------:R-:W-:Y:S01]  /*9a20*/  @!P5 IMAD.MOV R12, RZ, RZ, -R12 ;  /* 0x000000ffff0cd224 */ /* 0x000fe200078e0a0c */
[----:B------:R-:W-:Y:S01]  /*9a30*/  STL [R1+0x158], R20 ;  /* 0x0001581401007387 */ /* 0x000fe20000100800 */
[----:B------:R-:W-:Y:S01]  /*9a40*/  @!P4 IMAD.IADD R0, R0, 0x1, -R10 ;  /* 0x000000010000c824 */ /* 0x000fe200078e0a0a */
[----:B------:R-:W-:-:S02]  /*9a50*/  ISETP.GT.U32.AND P5, PT, R10, R16, PT ;  /* 0x000000100a00720c */ /* 0x000fc40003fa4070 */
[----:B------:R0:W-:Y:S02]  /*9a60*/  STL [R1+0xe8], R7 ;  /* 0x0000e80701007387 */ /* 0x0001e40000100800 */
[----:B------:R-:W-:Y:S01]  /*9a70*/  ISETP.GT.U32.AND P4, PT, R10, R0, PT ;  /* 0x000000000a00720c */ /* 0x000fe20003f84070 */
[--C-:B------:R-:W-:Y:S01]  /*9a80*/  @!P1 IMAD.IADD R3, R3, 0x1, -R10.reuse ;  /* 0x0000000103039824 */ /* 0x100fe200078e0a0a */
[----:B------:R1:W-:Y:S01]  /*9a90*/  STL [R1+0x90], R12 ;  /* 0x0000900c01007387 */ /* 0x0003e20000100800 */
[----:B------:R-:W-:Y:S01]  /*9aa0*/  ISETP.GE.AND P1, PT, R5, RZ, PT ;  /* 0x000000ff0500720c */ /* 0x000fe20003f26270 */
[----:B------:R-:W-:Y:S02]  /*9ab0*/  VIADD R5, R9, 0x8e ;  /* 0x0000008e09057836 */ /* 0x000fe40000000000 */
[----:B------:R-:W-:Y:S01]  /*9ac0*/  @!P0 IMAD.IADD R2, R2, 0x1, -R10 ;  /* 0x0000000102028824 */ /* 0x000fe200078e0a0a */
[----:B------:R-:W-:Y:S01]  /*9ad0*/  ISETP.GE.AND P0, PT, R14, RZ, PT ;  /* 0x000000ff0e00720c */ /* 0x000fe20003f06270 */
[----:B0-----:R-:W-:Y:S01]  /*9ae0*/  IMAD.MOV.U32 R7, RZ, RZ, R8 ;  /* 0x000000ffff077224 */ /* 0x001fe200078e0008 */
[----:B------:R-:W-:Y:S01]  /*9af0*/  LOP3.LUT R8, R11, 0x98, RZ, 0xfc, !PT ;  /* 0x000000980b087812 */ /* 0x000fe200078efcff */
[--C-:B------:R-:W-:Y:S01]  /*9b00*/  @!P5 IMAD.IADD R16, R16, 0x1, -R10.reuse ;  /* 0x000000011010d824 */ /* 0x100fe200078e0a0a */
[----:B------:R-:W-:Y:S01]  /*9b10*/  ISETP.GT.U32.AND P5, PT, R10, R2, PT ;  /* 0x000000020a00720c */ /* 0x000fe20003fa4070 */
[----:B------:R-:W-:Y:S01]  /*9b20*/  @!P2 IMAD.MOV R7, RZ, RZ, -R7 ;  /* 0x000000ffff07a224 */ /* 0x000fe200078e0a07 */
[----:B------:R-:W-:Y:S01]  /*9b30*/  ISETP.GE.AND P2, PT, R4, RZ, PT ;  /* 0x000000ff0400720c */ /* 0x000fe20003f46270 */
[----:B------:R-:W-:Y:S01]  /*9b40*/  @!P4 IMAD.IADD R0, R0, 0x1, -R10 ;  /* 0x000000010000c824 */ /* 0x000fe200078e0a0a */
[----:B------:R-:W-:-:S02]  /*9b50*/  IABS R4, R8 ;  /* 0x0000000800047213 */ /* 0x000fc40000000000 */
[----:B------:R0:W-:Y:S01]  /*9b60*/  STL [R1+0x180], R7 ;  /* 0x0001800701007387 */ /* 0x0001e20000100800 */
[----:B------:R-:W-:Y:S02]  /*9b70*/  IABS R14, R14 ;  /* 0x0000000e000e7213 */ /* 0x000fe40000000000 */
[----:B------:R-:W-:Y:S02]  /*9b80*/  ISETP.GE.AND P4, PT, R8, RZ, PT ;  /* 0x000000ff0800720c */ /* 0x000fe40003f86270 */
[----:B-1----:R-:W-:Y:S02]  /*9b90*/  LOP3.LUT R12, R11, 0x90, RZ, 0xfc, !PT ;  /* 0x000000900b0c7812 */ /* 0x002fe400078efcff */
[----:B------:R-:W-:Y:S02]  /*9ba0*/  @!P5 IMAD.IADD R2, R2, 0x1, -R10 ;  /* 0x000000010202d824 */ /* 0x000fe400078e0a0a */
[----:B0-----:R-:W-:Y:S02]  /*9bb0*/  IMAD.MOV.U32 R7, RZ, RZ, R3 ;  /* 0x000000ffff077224 */ /* 0x001fe400078e0003 */
[----:B------:R-:W-:-:S04]  /*9bc0*/  IMAD.HI.U32 R3, R13, R4, RZ ;  /* 0x000000040d037227 */ /* 0x000fc800078e00ff */
[----:B------:R-:W-:Y:S01]  /*9bd0*/  @!P3 IMAD.MOV R7, RZ, RZ, -R7 ;  /* 0x000000ffff07b224 */ /* 0x000fe200078e0a07 */
[----:B------:R-:W-:Y:S01]  /*9be0*/  ISETP.GT.U32.AND P3, PT, R10, R16, PT ;  /* 0x000000100a00720c */ /* 0x000fe20003f64070 */
[----:B------:R-:W-:-:S03]  /*9bf0*/  IMAD.MOV R3, RZ, RZ, -R3 ;  /* 0x000000ffff037224 */ /* 0x000fc600078e0a03 */
[----:B------:R0:W-:Y:S09]  /*9c00*/  STL [R1+0x184], R7 ;  /* 0x0001840701007387 */ /* 0x0001f20000100800 */
[----:B------:R-:W-:Y:S01]  /*9c10*/  @!P3 IMAD.IADD R16, R16, 0x1, -R10 ;  /* 0x000000011010b824 */ /* 0x000fe200078e0a0a */
[----:B------:R-:W-:Y:S01]  /*9c20*/  ISETP.GE.AND P3, PT, R17, RZ, PT ;  /* 0x000000ff1100720c */ /* 0x000fe20003f66270 */
[----:B0-----:R-:W-:Y:S01]  /*9c30*/  IMAD.MOV.U32 R7, RZ, RZ, R0 ;  /* 0x000000ffff077224 */ /* 0x001fe200078e0000 */
[----:B------:R-:W-:Y:S01]  /*9c40*/  IABS R17, R17 ;  /* 0x0000001100117213 */ /* 0x000fe20000000000 */
[----:B------:R-:W-:Y:S01]  /*9c50*/  IMAD R0, R10, R3, R4 ;  /* 0x000000030a007224 */ /* 0x000fe200078e0204 */
[----:B------:R-:W-:Y:S01]  /*9c60*/  LOP3.LUT R4, R11, 0x92, RZ, 0xfc, !PT ;  /* 0x000000920b047812 */ /* 0x000fe200078efcff */
[----:B------:R-:W-:-:S03]  /*9c70*/  IMAD.HI.U32 R3, R13, R14, RZ ;  /* 0x0000000e0d037227 */ /* 0x000fc600078e00ff */
[C---:B------:R-:W-:Y:S01]  /*9c80*/  ISETP.GT.U32.AND P5, PT, R10.reuse, R0, PT ;  /* 0x000000000a00720c */ /* 0x040fe20003fa4070 */
[----:B------:R-:W-:Y:S01]  /*9c90*/  @!P6 IMAD.MOV R7, RZ, RZ, -R7 ;  /* 0x000000ffff07e224 */ /* 0x000fe200078e0a07 */
[----:B------:R-:W-:Y:S01]  /*9ca0*/  IABS R15, R4 ;  /* 0x00000004000f7213 */ /* 0x000fe20000000000 */
[----:B------:R-:W-:Y:S01]  /*9cb0*/  IMAD.MOV R3, RZ, RZ, -R3 ;  /* 0x000000ffff037224 */ /* 0x000fe200078e0a03 */
[----:B------:R-:W-:Y:S01]  /*9cc0*/  ISETP.GE.AND P6, PT, R5, RZ, PT ;  /* 0x000000ff0500720c */ /* 0x000fe20003fc6270 */
[----:B------:R-:W-:Y:S01]  /*9cd0*/  IMAD.HI.U32 R8, R13, R17, RZ ;  /* 0x000000110d087227 */ /* 0x000fe200078e00ff */
[----:B------:R0:W-:Y:S01]  /*9ce0*/  STL [R1+0x1a4], R7 ;  /* 0x0001a40701007387 */ /* 0x0001e20000100800 */
[----:B------:R-:W-:Y:S02]  /*9cf0*/  IABS R5, R5 ;  /* 0x0000000500057213 */ /* 0x000fe40000000000 */
[----:B------:R-:W-:Y:S02]  /*9d00*/  IMAD R14, R10, R3, R14 ;  /* 0x000000030a0e7224 */ /* 0x000fe400078e020e */
[----:B------:R-:W-:-:S02]  /*9d10*/  IMAD.MOV R8, RZ, RZ, -R8 ;  /* 0x000000ffff087224 */ /* 0x000fc400078e0a08 */
[----:B------:R-:W-:Y:S02]  /*9d20*/  @!P5 IMAD.IADD R0, R0, 0x1, -R10 ;  /* 0x000000010000d824 */ /* 0x000fe400078e0a0a */
[----:B------:R-:W-:-:S03]  /*9d30*/  IMAD.HI.U32 R3, R13, R15, RZ ;  /* 0x0000000f0d037227 */ /* 0x000fc600078e00ff */
[C---:B------:R-:W-:Y:S01]  /*9d40*/  ISETP.GT.U32.AND P5, PT, R10.reuse, R0, PT ;  /* 0x000000000a00720c */ /* 0x040fe20003fa4070 */
[----:B0-----:R-:W-:Y:S01]  /*9d50*/  IMAD.MOV.U32 R7, RZ, RZ, R2 ;  /* 0x000000ffff077224 */ /* 0x001fe200078e0002 */
[----:B------:R-:W-:Y:S01]  /*9d60*/  IABS R2, R12 ;  /* 0x0000000c00027213 */ /* 0x000fe20000000000 */
[C---:B------:R-:W-:Y:S02]  /*9d70*/  IMAD R17, R10.reuse, R8, R17 ;  /* 0x000000080a117224 */ /* 0x040fe400078e0211 */
[----:B------:R-:W-:Y:S01]  /*9d80*/  @!P2 IMAD.MOV R7, RZ, RZ, -R7 ;  /* 0x000000ffff07a224 */ /* 0x000fe200078e0a07 */
[----:B------:R-:W-:Y:S01]  /*9d90*/  ISETP.GT.U32.AND P2, PT, R10, R14, PT ;  /* 0x0000000e0a00720c */ /* 0x000fe20003f44070 */
[----:B------:R-:W-:-:S03]  /*9da0*/  IMAD.MOV R3, RZ, RZ, -R3 ;  /* 0x000000ffff037224 */ /* 0x000fc600078e0a03 */
[----:B------:R0:W-:Y:S01]  /*9db0*/  STL [R1+0x1bc], R7 ;  /* 0x0001bc0701007387 */ /* 0x0001e20000100800 */
[----:B------:R-:W-:Y:S02]  /*9dc0*/  IMAD R15, R10, R3, R15 ;  /* 0x000000030a0f7224 */ /* 0x000fe400078e020f */
[----:B------:R-:W-:Y:S01]  /*9dd0*/  @!P5 IMAD.IADD R0, R0, 0x1, -R10 ;  /* 0x000000010000d824 */ /* 0x000fe200078e0a0a */
[----:B------:R-:W-:Y:S01]  /*9de0*/  ISETP.GT.U32.AND P5, PT, R10, R17, PT ;  /* 0x000000110a00720c */ /* 0x000fe20003fa4070 */
[----:B------:R-:W-:-:S04]  /*9df0*/  IMAD.HI.U32 R3, R13, R2, RZ ;  /* 0x000000020d037227 */ /* 0x000fc800078e00ff */
[----:B------:R-:W-:Y:S02]  /*9e00*/  @!P2 IMAD.IADD R14, R14, 0x1, -R10 ;  /* 0x000000010e0ea824 */ /* 0x000fe400078e0a0a */
[----:B0-----:R-:W-:Y:S01]  /*9e10*/  IMAD.MOV.U32 R7, RZ, RZ, R16 ;  /* 0x000000ffff077224 */ /* 0x001fe200078e0010 */
[----:B------:R-:W-:Y:S01]  /*9e20*/  LOP3.LUT R16, R11, 0x8c, RZ, 0xfc, !PT ;  /* 0x0000008c0b107812 */ /* 0x000fe200078efcff */
[----:B------:R-:W-:Y:S01]  /*9e30*/  IMAD.MOV R3, RZ, RZ, -R3 ;  /* 0x000000ffff037224 */ /* 0x000fe200078e0a03 */
[----:B------:R-:W-:Y:S01]  /*9e40*/  ISETP.GT.U32.AND P2, PT, R10, R14, PT ;  /* 0x0000000e0a00720c */ /* 0x000fe20003f44070 */
[----:B------:R-:W-:Y:S01]  /*9e50*/  @!P1 IMAD.MOV R7, RZ, RZ, -R7 ;  /* 0x000000ffff079224 */ /* 0x000fe200078e0a07 */
[----:B------:R-:W-:Y:S01]  /*9e60*/  ISETP.GE.AND P1, PT, R4, RZ, PT ;  /* 0x000000ff0400720c */ /* 0x000fe20003f26270 */
[----:B------:R-:W-:-:S03]  /*9e70*/  IMAD.HI.U32 R4, R13, R5, RZ ;  /* 0x000000050d047227 */ /* 0x000fc600078e00ff */
[----:B------:R0:W-:Y:S01]  /*9e80*/  STL [R1+0x1b4], R7 ;  /* 0x0001b40701007387 */ /* 0x0001e20000100800 */
[----:B------:R-:W-:Y:S01]  /*9e90*/  IMAD R2, R10, R3, R2 ;  /* 0x000000030a027224 */ /* 0x000fe200078e0202 */
[----:B------:R-:W-:Y:S01]  /*9ea0*/  LOP3.LUT R3, R11, 0x8a, RZ, 0xfc, !PT ;  /* 0x0000008a0b037812 */ /* 0x000fe200078efcff */
[----:B------:R-:W-:-:S03]  /*9eb0*/  @!P5 IMAD.IADD R17, R17, 0x1, -R10 ;  /* 0x000000011111d824 */ /* 0x000fc600078e0a0a */
[----:B------:R-:W-:Y:S01]  /*9ec0*/  IABS R8, R3 ;  /* 0x0000000300087213 */ /* 0x000fe20000000000 */
[----:B------:R-:W-:Y:S01]  /*9ed0*/  @!P2 IMAD.IADD R14, R14, 0x1, -R10 ;  /* 0x000000010e0ea824 */ /* 0x000fe200078e0a0a */
[C---:B------:R-:W-:Y:S01]  /*9ee0*/  ISETP.GT.U32.AND P2, PT, R10.reuse, R2, PT ;  /* 0x000000020a00720c */ /* 0x040fe20003f44070 */
[----:B0-----:R-:W-:Y:S01]  /*9ef0*/  IMAD.MOV.U32 R7, RZ, RZ, R0 ;  /* 0x000000ffff077224 */ /* 0x001fe200078e0000 */
[C---:B------:R-:W-:Y:S01]  /*9f00*/  ISETP.GT.U32.AND P5, PT, R10.reuse, R17, PT ;  /* 0x000000110a00720c */ /* 0x040fe20003fa4070 */
[----:B------:R-:W-:Y:S01]  /*9f10*/  IMAD.MOV R0, RZ, RZ, -R4 ;  /* 0x000000ffff007224 */ /* 0x000fe200078e0a04 */
[----:B------:R-:W-:Y:S01]  /*9f20*/  LOP3.LUT R4, R11, 0x88, RZ, 0xfc, !PT ;  /* 0x000000880b047812 */ /* 0x000fe200078efcff */
[----:B------:R-:W-:Y:S01]  /*9f30*/  @!P4 IMAD.MOV R7, RZ, RZ, -R7 ;  /* 0x000000ffff07c224 */ /* 0x000fe200078e0a07 */
[C---:B------:R-:W-:Y:S01]  /*9f40*/  ISETP.GT.U32.AND P4, PT, R10.reuse, R15, PT ;  /* 0x0000000f0a00720c */ /* 0x040fe20003f84070 */
[----:B------:R-:W-:Y:S01]  /*9f50*/  IMAD R5, R10, R0, R5 ;  /* 0x000000000a057224 */ /* 0x000fe200078e0205 */
[----:B------:R-:W-:-:S02]  /*9f60*/  IABS R0, R16 ;  /* 0x0000001000007213 */ /* 0x000fc40000000000 */
[----:B------:R0:W-:Y:S01]  /*9f70*/  STL [R1+0x1b8], R7 ;  /* 0x0001b80701007387 */ /* 0x0001e20000100800 */
[----:B------:R-:W-:Y:S02]  /*9f80*/  IABS R19, R4 ;  /* 0x0000000400137213 */ /* 0x000fe40000000000 */
[--C-:B------:R-:W-:Y:S02]  /*9f90*/  @!P2 IMAD.IADD R2, R2, 0x1, -R10.reuse ;  /* 0x000000010202a824 */ /* 0x100fe400078e0a0a */
[----:B------:R-:W-:Y:S01]  /*9fa0*/  @!P5 IMAD.IADD R17, R17, 0x1, -R10 ;  /* 0x000000011111d824 */ /* 0x000fe200078e0a0a */
[----:B------:R-:W-:Y:S01]  /*9fb0*/  ISETP.GE.AND P5, PT, R12, RZ, PT ;  /* 0x000000ff0c00720c */ /* 0x000fe20003fa6270 */
[----:B------:R-:W-:Y:S01]  /*9fc0*/  IMAD.HI.U32 R12, R13, R8, RZ ;  /* 0x000000080d0c7227 */ /* 0x000fe200078e00ff */
[----:B------:R-:W-:-:S03]  /*9fd0*/  ISETP.GT.U32.AND P2, PT, R10, R2, PT ;  /* 0x000000020a00720c */ /* 0x000fc60003f44070 */
[----:B0-----:R-:W-:Y:S02]  /*9fe0*/  IMAD.MOV.U32 R7, RZ, RZ, R14 ;  /* 0x000000ffff077224 */ /* 0x001fe400078e000e */
[----:B------:R-:W-:Y:S02]  /*9ff0*/  @!P4 IMAD.IADD R15, R15, 0x1, -R10 ;  /* 0x000000010f0fc824 */ /* 0x000fe400078e0a0a */
[----:B------:R-:W-:Y:S01]  /*a000*/  @!P0 IMAD.MOV R7, RZ, RZ, -R7 ;  /* 0x000000ffff078224 */ /* 0x000fe200078e0a07 */
[C---:B------:R-:W-:Y:S01]  /*a010*/  ISETP.GT.U32.AND P0, PT, R10.reuse, R5, PT ;  /* 0x000000050a00720c */ /* 0x040fe20003f04070 */
[----:B------:R-:W-:Y:S01]  /*a020*/  IMAD.HI.U32 R14, R13, R0, RZ ;  /* 0x000000000d0e7227 */ /* 0x000fe200078e00ff */
[----:B------:R-:W-:Y:S02]  /*a030*/  ISETP.GT.U32.AND P4, PT, R10, R15, PT ;  /* 0x0000000f0a00720c */ /* 0x000fe40003f84070 */
[----:B------:R0:W-:Y:S01]  /*a040*/  STL [R1+0x1ac], R7 ;  /* 0x0001ac0701007387 */ /* 0x0001e20000100800 */
[----:B------:R-:W-:-:S02]  /*a050*/  IMAD.MOV R14, RZ, RZ, -R14 ;  /* 0x000000ffff0e7224 */ /* 0x000fc400078e0a0e */
[----:B------:R-:W-:Y:S02]  /*a060*/  IMAD.MOV R12, RZ, RZ, -R12 ;  /* 0x000000ffff0c7224 */ /* 0x000fe400078e0a0c */
[----:B------:R-:W-:Y:S02]  /*a070*/  IMAD R0, R10, R14, R0 ;  /* 0x0000000e0a007224 */ /* 0x000fe400078e0200 */
[--C-:B------:R-:W-:Y:S01]  /*a080*/  @!P2 IMAD.IADD R2, R2, 0x1, -R10.reuse ;  /* 0x000000010202a824 */ /* 0x100fe200078e0a0a */
[----:B------:R-:W-:Y:S01]  /*a090*/  ISETP.GE.AND P2, PT, R4, RZ, PT ;  /* 0x000000ff0400720c */ /* 0x000fe20003f46270 */
[--C-:B------:R-:W-:Y:S01]  /*a0a0*/  @!P0 IMAD.IADD R5, R5, 0x1, -R10.reuse ;  /* 0x0000000105058824 */ /* 0x100fe200078e0a0a */
[----:B------:R-:W-:Y:S01]  /*a0b0*/  ISETP.GE.AND P0, PT, R16, RZ, PT ;  /* 0x000000ff1000720c */ /* 0x000fe20003f06270 */
[----:B0-----:R-:W-:Y:S01]  /*a0c0*/  IMAD.MOV.U32 R7, RZ, RZ, R17 ;  /* 0x000000ffff077224 */ /* 0x001fe200078e0011 */
[----:B------:R-:W-:Y:S01]  /*a0d0*/  LOP3.LUT R17, R11, 0x7a, RZ, 0xfc, !PT ;  /* 0x0000007a0b117812 */ /* 0x000fe200078efcff */
[----:B------:R-:W-:Y:S01]  /*a0e0*/  @!P4 IMAD.IADD R15, R15, 0x1, -R10 ;  /* 0x000000010f0fc824 */ /* 0x000fe200078e0a0a */
[C---:B------:R-:W-:Y:S01]  /*a0f0*/  ISETP.GT.U32.AND P4, PT, R10.reuse, R0, PT ;  /* 0x000000000a00720c */ /* 0x040fe20003f84070 */
[----:B------:R-:W-:Y:S01]  /*a100*/  @!P3 IMAD.MOV R7, RZ, RZ, -R7 ;  /* 0x000000ffff07b224 */ /* 0x000fe200078e0a07 */
[C---:B------:R-:W-:Y:S01]  /*a110*/  ISETP.GT.U32.AND P3, PT, R10.reuse, R5, PT ;  /* 0x000000050a00720c */ /* 0x040fe20003f64070 */
[----:B------:R-:W-:Y:S01]  /*a120*/  IMAD R4, R10, R12, R8 ;  /* 0x0000000c0a047224 */ /* 0x000fe200078e0208 */
[----:B------:R-:W-:Y:S01]  /*a130*/  LOP3.LUT R12, R11, 0x84, RZ, 0xfc, !PT ;  /* 0x000000840b0c7812 */ /* 0x000fe200078efcff */
[----:B------:R-:W-:Y:S01]  /*a140*/  IMAD.HI.U32 R14, R13, R19, RZ ;  /* 0x000000130d0e7227 */ /* 0x000fe200078e00ff */
[----:B------:R0:W-:Y:S01]  /*a150*/  STL [R1+0x188], R7 ;  /* 0x0001880701007387 */ /* 0x0001e20000100800 */
[----:B------:R-:W-:-:S02]  /*a160*/  IABS R16, R18 ;  /* 0x0000001200107213 */ /* 0x000fc40000000000 */
[----:B------:R-:W-:-:S03]  /*a170*/  IMAD.MOV R14, RZ, RZ, -R14 ;  /* 0x000000ffff0e7224 */ /* 0x000fc600078e0a0e */
[----:B------:R-:W-:-:S04]  /*a180*/  IMAD.HI.U32 R21, R13, R16, RZ ;  /* 0x000000100d157227 */ /* 0x000fc800078e00ff */
[--C-:B------:R-:W-:Y:S02]  /*a190*/  @!P4 IMAD.IADD R0, R0, 0x1, -R10.reuse ;  /* 0x000000010000c824 */ /* 0x100fe400078e0a0a */
[----:B------:R-:W-:Y:S01]  /*a1a0*/  @!P3 IMAD.IADD R5, R5, 0x1, -R10 ;  /* 0x000000010505b824 */ /* 0x000fe200078e0a0a */
[C---:B------:R-:W-:Y:S01]  /*a1b0*/  ISETP.GT.U32.AND P3, PT, R10.reuse, R4, PT ;  /* 0x000000040a00720c */ /* 0x040fe20003f64070 */
[----:B0-----:R-:W-:Y:S01]  /*a1c0*/  IMAD.MOV.U32 R7, RZ, RZ, R15 ;  /* 0x000000ffff077224 */ /* 0x001fe200078e000f */
[C---:B------:R-:W-:Y:S01]  /*a1d0*/  ISETP.GT.U32.AND P4, PT, R10.reuse, R0, PT ;  /* 0x000000000a00720c */ /* 0x040fe20003f84070 */
[----:B------:R-:W-:Y:S01]  /*a1e0*/  IMAD R19, R10, R14, R19 ;  /* 0x0000000e0a137224 */ /* 0x000fe200078e0213 */
[C---:B------:R-:W-:Y:S01]  /*a1f0*/  LOP3.LUT R14, R11.reuse, 0x86, RZ, 0xfc, !PT ;  /* 0x000000860b0e7812 */ /* 0x040fe200078efcff */
[----:B------:R-:W-:Y:S01]  /*a200*/  IMAD.MOV.U32 R15, RZ, RZ, R2 ;  /* 0x000000ffff0f7224 */ /* 0x000fe200078e0002 */
[----:B------:R-:W-:Y:S01]  /*a210*/  LOP3.LUT R2, R11, 0x80, RZ, 0xfc, !PT ;  /* 0x000000800b027812 */ /* 0x000fe200078efcff */
[----:B------:R-:W-:Y:S01]  /*a220*/  @!P1 IMAD.MOV R7, RZ, RZ, -R7 ;  /* 0x000000ffff079224 */ /* 0x000fe200078e0a07 */
[----:B------:R-:W-:Y:S01]  /*a230*/  ISETP.GE.AND P1, PT, R3, RZ, PT ;  /* 0x000000ff0300720c */ /* 0x000fe20003f26270 */
[----:B------:R-:W-:Y:S01]  /*a240*/  @!P5 IMAD.MOV R15, RZ, RZ, -R15 ;  /* 0x000000ffff0fd224 */ /* 0x000fe200078e0a0f */
[----:B------:R-:W-:Y:S01]  /*a250*/  ISETP.GE.AND P5, PT, R14, RZ, PT ;  /* 0x000000ff0e00720c */ /* 0x000fe20003fa6270 */
[----:B------:R-:W-:Y:S01]  /*a260*/  IMAD.MOV R21, RZ, RZ, -R21 ;  /* 0x000000ffff157224 */ /* 0x000fe200078e0a15 */
[----:B------:R-:W-:Y:S01]  /*a270*/  IABS R14, R14 ;  /* 0x0000000e000e7213 */ /* 0x000fe20000000000 */
[--C-:B------:R-:W-:Y:S01]  /*a280*/  @!P3 IMAD.IADD R4, R4, 0x1, -R10.reuse ;  /* 0x000000010404b824 */ /* 0x100fe200078e0a0a */
[----:B------:R0:W-:Y:S01]  /*a290*/  STL [R1+0x18c], R7 ;  /* 0x00018c0701007387 */ /* 0x0001e20000100800 */
[----:B------:R-:W-:Y:S01]  /*a2a0*/  @!P4 IMAD.IADD R0, R0, 0x1, -R10 ;  /* 0x000000010000c824 */ /* 0x000fe200078e0a0a */
[----:B------:R-:W-:Y:S01]  /*a2b0*/  LOP3.LUT R3, R11, 0x82, RZ, 0xfc, !PT ;  /* 0x000000820b037812 */ /* 0x000fe200078efcff */
[C---:B------:R-:W-:Y:S01]  /*a2c0*/  IMAD R16, R10.reuse, R21, R16 ;  /* 0x000000150a107224 */ /* 0x040fe200078e0210 */
[----:B------:R-:W-:Y:S01]  /*a2d0*/  ISETP.GT.U32.AND P3, PT, R10, R4, PT ;  /* 0x000000040a00720c */ /* 0x000fe20003f64070 */
[----:B------:R1:W-:Y:S01]  /*a2e0*/  STL [R1+0x198], R15 ;  /* 0x0001980f01007387 */ /* 0x0003e20000100800 */
[----:B------:R-:W-:-:S02]  /*a2f0*/  IABS R8, R3 ;  /* 0x0000000300087213 */ /* 0x000fc40000000000 */
[----:B------:R-:W-:Y:S01]  /*a300*/  ISETP.GT.U32.AND P4, PT, R10, R19, PT ;  /* 0x000000130a00720c */ /* 0x000fe20003f84070 */
[----:B0-----:R-:W-:Y:S02]  /*a310*/  IMAD.MOV.U32 R7, RZ, RZ, R5 ;  /* 0x000000ffff077224 */ /* 0x001fe400078e0005 */
[----:B------:R-:W-:Y:S02]  /*a320*/  IMAD.MOV.U32 R5, RZ, RZ, R0 ;  /* 0x000000ffff057224 */ /* 0x000fe400078e0000 */
[----:B------:R-:W-:-:S04]  /*a330*/  IMAD.HI.U32 R0, R13, R14, RZ ;  /* 0x0000000e0d007227 */ /* 0x000fc800078e00ff */
[----:B------:R-:W-:Y:S01]  /*a340*/  @!P6 IMAD.MOV R7, RZ, RZ, -R7 ;  /* 0x000000ffff07e224 */ /* 0x000fe200078e0a07 */
[----:B------:R-:W-:Y:S01]  /*a350*/  ISETP.GE.AND P6, PT, R12, RZ, PT ;  /* 0x000000ff0c00720c */ /* 0x000fe20003fc6270 */
[----:B------:R-:W-:Y:S01]  /*a360*/  IMAD.MOV R0, RZ, RZ, -R0 ;  /* 0x000000ffff007224 */ /* 0x000fe200078e0a00 */
[----:B------:R-:W-:Y:S01]  /*a370*/  IABS R12, R12 ;  /* 0x0000000c000c7213 */ /* 0x000fe20000000000 */
[----:B------:R-:W-:Y:S01]  /*a380*/  @!P0 IMAD.MOV R5, RZ, RZ, -R5 ;  /* 0x000000ffff058224 */ /* 0x000fe200078e0a05 */
[----:B------:R-:W-:Y:S01]  /*a390*/  ISETP.GE.AND P0, PT, R3, RZ, PT ;  /* 0x000000ff0300720c */ /* 0x000fe20003f06270 */
[----:B------:R-:W-:Y:S01]  /*a3a0*/  IMAD R14, R10, R0, R14 ;  /* 0x000000000a0e7224 */ /* 0x000fe200078e020e */
[----:B------:R-:W-:Y:S01]  /*a3b0*/  STL [R1+0x19c], R7 ;  /* 0x00019c0701007387 */ /* 0x000fe20000100800 */
[----:B-1----:R-:W-:-:S03]  /*a3c0*/  IMAD.HI.U32 R15, R13, R12, RZ ;  /* 0x0000000c0d0f7227 */ /* 0x002fc600078e00ff */
[----:B------:R0:W-:Y:S01]  /*a3d0*/  STL [R1+0x1a0], R5 ;  /* 0x0001a00501007387 */ /* 0x0001e20000100800 */
[----:B------:R-:W-:Y:S01]  /*a3e0*/  @!P3 IMAD.IADD R4, R4, 0x1, -R10 ;  /* 0x000000010404b824 */ /* 0x000fe200078e0a0a */
[----:B------:R-:W-:Y:S01]  /*a3f0*/  ISETP.GT.U32.AND P3, PT, R10, R14, PT ;  /* 0x0000000e0a00720c */ /* 0x000fe20003f64070 */
[----:B------:R-:W-:-:S04]  /*a400*/  IMAD.HI.U32 R3, R13, R8, RZ ;  /* 0x000000080d037227 */ /* 0x000fc800078e00ff */
[----:B------:R-:W-:Y:S02]  /*a410*/  IMAD.MOV R15, RZ, RZ, -R15 ;  /* 0x000000ffff0f7224 */ /* 0x000fe400078e0a0f */
[----:B------:R-:W-:Y:S01]  /*a420*/  IMAD.MOV R3, RZ, RZ, -R3 ;  /* 0x000000ffff037224 */ /* 0x000fe200078e0a03 */
[----:B0-----:R-:W-:Y:S01]  /*a430*/  IABS R5, R2 ;  /* 0x0000000200057213 */ /* 0x001fe20000000000 */
[C---:B------:R-:W-:Y:S01]  /*a440*/  IMAD R12, R10.reuse, R15, R12 ;  /* 0x0000000f0a0c7224 */ /* 0x040fe200078e020c */
[----:B------:R-:W-:Y:S01]  /*a450*/  LOP3.LUT R15, R11, 0x7c, RZ, 0xfc, !PT ;  /* 0x0000007c0b0f7812 */ /* 0x000fe200078efcff */
[----:B------:R-:W-:Y:S02]  /*a460*/  IMAD.MOV.U32 R7, RZ, RZ, R4 ;  /* 0x000000ffff077224 */ /* 0x000fe400078e0004 */
[C---:B------:R-:W-:Y:S02]  /*a470*/  IMAD R8, R10.reuse, R3, R8 ;  /* 0x000000030a087224 */ /* 0x040fe400078e0208 */
[----:B------:R-:W-:Y:S01]  /*a480*/  @!P1 IMAD.MOV R7, RZ, RZ, -R7 ;  /* 0x000000ffff079224 */ /* 0x000fe200078e0a07 */
[----:B------:R-:W-:Y:S01]  /*a490*/  ISETP.GT.U32.AND P1, PT, R10, R12, PT ;  /* 0x0000000c0a00720c */ /* 0x000fe20003f24070 */
[--C-:B------:R-:W-:Y:S01]  /*a4a0*/  @!P3 IMAD.IADD R14, R14, 0x1, -R10.reuse ;  /* 0x000000010e0eb824 */ /* 0x100fe200078e0a0a */
[----:B------:R-:W-:Y:S01]  /*a4b0*/  ISETP.GT.U32.AND P3, PT, R10, R8, PT ;  /* 0x000000080a00720c */ /* 0x000fe20003f64070 */
[----:B------:R-:W-:Y:S01]  /*a4c0*/  @!P4 IMAD.IADD R19, R19, 0x1, -R10 ;  /* 0x000000011313c824 */ /* 0x000fe200078e0a0a */
[----:B------:R0:W-:Y:S01]  /*a4d0*/  STL [R1+0x194], R7 ;  /* 0x0001940701007387 */ /* 0x0001e20000100800 */
[----:B------:R-:W-:-:S02]  /*a4e0*/  VIADD R3, R9, 0x7e ;  /* 0x0000007e09037836 */ /* 0x000fc40000000000 */
[C---:B------:R-:W-:Y:S01]  /*a4f0*/  IMAD.HI.U32 R0, R13.reuse, R5, RZ ;  /* 0x000000050d007227 */ /* 0x040fe200078e00ff */
[----:B------:R-:W-:Y:S02]  /*a500*/  ISETP.GT.U32.AND P4, PT, R10, R19, PT ;  /* 0x000000130a00720c */ /* 0x000fe40003f84070 */
[----:B------:R-:W-:Y:S01]  /*a510*/  IABS R4, R3 ;  /* 0x0000000300047213 */ /* 0x000fe20000000000 */
[----:B------:R-:W-:Y:S02]  /*a520*/  IMAD.MOV R0, RZ, RZ, -R0 ;  /* 0x000000ffff007224 */ /* 0x000fe400078e0a00 */
[--C-:B------:R-:W-:Y:S01]  /*a530*/  @!P1 IMAD.IADD R12, R12, 0x1, -R10.reuse ;  /* 0x000000010c0c9824 */ /* 0x100fe200078e0a0a */
[----:B------:R-:W-:Y:S01]  /*a540*/  ISETP.GT.U32.AND P1, PT, R10, R14, PT ;  /* 0x0000000e0a00720c */ /* 0x000fe20003f24070 */
[----:B------:R-:W-:Y:S02]  /*a550*/  @!P3 IMAD.IADD R8, R8, 0x1, -R10 ;  /* 0x000000010808b824 */ /* 0x000fe400078e0a0a */
[----:B------:R-:W-:Y:S01]  /*a560*/  IMAD.HI.U32 R20, R13, R4, RZ ;  /* 0x000000040d147227 */ /* 0x000fe200078e00ff */
[----:B------:R-:W-:-:S03]  /*a570*/  ISETP.GT.U32.AND P3, PT, R10, R12, PT ;  /* 0x0000000c0a00720c */ /* 0x000fc60003f64070 */
[----:B------:R-:W-:Y:S01]  /*a580*/  IMAD R5, R10, R0, R5 ;  /* 0x000000000a057224 */ /* 0x000fe200078e0205 */
[----:B------:R-:W-:Y:S01]  /*a590*/  IABS R0, R17 ;  /* 0x0000001100007213 */ /* 0x000fe20000000000 */
[----:B------:R-:W-:Y:S02]  /*a5a0*/  IMAD.MOV R20, RZ, RZ, -R20 ;  /* 0x000000ffff147224 */ /* 0x000fe400078e0a14 */
[--C-:B------:R-:W-:Y:S01]  /*a5b0*/  @!P4 IMAD.IADD R19, R19, 0x1, -R10.reuse ;  /* 0x000000011313c824 */ /* 0x100fe200078e0a0a */
[----:B------:R-:W-:Y:S01]  /*a5c0*/  ISETP.GE.AND P4, PT, R3, RZ, PT ;  /* 0x000000ff0300720c */ /* 0x000fe20003f86270 */
[----:B------:R-:W-:Y:S01]  /*a5d0*/  @!P1 IMAD.IADD R14, R14, 0x1, -R10 ;  /* 0x000000010e0e9824 */ /* 0x000fe200078e0a0a */
[C---:B------:R-:W-:Y:S01]  /*a5e0*/  ISETP.GT.U32.AND P1, PT, R10.reuse, R5, PT ;  /* 0x000000050a00720c */ /* 0x040fe20003f24070 */
[----:B------:R-:W-:Y:S01]  /*a5f0*/  IMAD R4, R10, R20, R4 ;  /* 0x000000140a047224 */ /* 0x000fe200078e0204 */
[----:B------:R-:W-:Y:S01]  /*a600*/  IABS R3, R15 ;  /* 0x0000000f00037213 */ /* 0x000fe20000000000 */
[----:B0-----:R-:W-:-:S02]  /*a610*/  IMAD.MOV.U32 R7, RZ, RZ, R19 ;  /* 0x000000ffff077224 */ /* 0x001fc400078e0013 */
[----:B------:R-:W-:Y:S01]  /*a620*/  @!P3 IMAD.IADD R12, R12, 0x1, -R10 ;  /* 0x000000010c0cb824 */ /* 0x000fe200078e0a0a */
[C---:B------:R-:W-:Y:S01]  /*a630*/  ISETP.GT.U32.AND P3, PT, R10.reuse, R4, PT ;  /* 0x000000040a00720c */ /* 0x040fe20003f64070 */
[----:B------:R-:W-:Y:S01]  /*a640*/  @!P2 IMAD.MOV R7, RZ, RZ, -R7 ;  /* 0x000000ffff07a224 */ /* 0x000fe200078e0a07 */
[----:B------:R-:W-:Y:S01]  /*a650*/  ISETP.GT.U32.AND P2, PT, R10, R8, PT ;  /* 0x000000080a00720c */ /* 0x000fe20003f44070 */
[----:B------:R-:W-:-:S03]  /*a660*/  IMAD.HI.U32 R19, R13, R3, RZ ;  /* 0x000000030d137227 */ /* 0x000fc600078e00ff */
[----:B------:R0:W-:Y:S01]  /*a670*/  STL [R1+0x190], R7 ;  /* 0x0001900701007387 */ /* 0x0001e20000100800 */
[----:B------:R-:W-:Y:S02]  /*a680*/  IMAD.MOV R19, RZ, RZ, -R19 ;  /* 0x000000ffff137224 */ /* 0x000fe400078e0a13 */
[----:B------:R-:W-:Y:S01]  /*a690*/  @!P1 IMAD.IADD R5, R5, 0x1, -R10 ;  /* 0x0000000105059824 */ /* 0x000fe200078e0a0a */
[----:B------:R-:W-:Y:S01]  /*a6a0*/  ISETP.GE.AND P1, PT, R2, RZ, PT ;  /* 0x000000ff0200720c */ /* 0x000fe20003f26270 */
[----:B------:R-:W-:Y:S01]  /*a6b0*/  IMAD.HI.U32 R22, R13, R0, RZ ;  /* 0x000000000d167227 */ /* 0x000fe200078e00ff */
[----:B------:R-:W-:-:S03]  /*a6c0*/  LOP3.LUT R2, R11, 0x74, RZ, 0xfc, !PT ;  /* 0x000000740b027812 */ /* 0x000fc600078efcff */
[----:B------:R-:W-:Y:S01]  /*a6d0*/  IMAD R3, R10, R19, R3 ;  /* 0x000000130a037224 */ /* 0x000fe200078e0203 */
[----:B------:R-:W-:Y:S01]  /*a6e0*/  LOP3.LUT R19, R11, 0x76, RZ, 0xfc, !PT ;  /* 0x000000760b137812 */ /* 0x000fe200078efcff */
[----:B------:R-:W-:Y:S01]  /*a6f0*/  @!P3 IMAD.IADD R4, R4, 0x1, -R10 ;  /* 0x000000010404b824 */ /* 0x000fe200078e0a0a */
[----:B------:R-:W-:Y:S01]  /*a700*/  ISETP.GT.U32.AND P3, PT, R10, R5, PT ;  /* 0x000000050a00720c */ /* 0x000fe20003f64070 */
[----:B------:R-:W-:Y:S01]  /*a710*/  IMAD.MOV R22, RZ, RZ, -R22 ;  /* 0x000000ffff167224 */ /* 0x000fe200078e0a16 */
[----:B------:R-:W-:Y:S01]  /*a720*/  IABS R20, R19 ;  /* 0x0000001300147213 */ /* 0x000fe20000000000 */
[----:B------:R-:W-:Y:S01]  /*a730*/  @!P2 IMAD.IADD R8, R8, 0x1, -R10 ;  /* 0x000000010808a824 */ /* 0x000fe200078e0a0a */
[C---:B------:R-:W-:Y:S01]  /*a740*/  ISETP.GT.U32.AND P2, PT, R10.reuse, R3, PT ;  /* 0x000000030a00720c */ /* 0x040fe20003f44070 */
[----:B------:R-:W-:Y:S01]  /*a750*/  IMAD R0, R10, R22, R0 ;  /* 0x000000160a007224 */ /* 0x000fe200078e0200 */
[----:B------:R-:W-:Y:S01]  /*a760*/  IABS R21, R2 ;  /* 0x0000000200157213 */ /* 0x000fe20000000000 */
[----:B------:R-:W-:-:S02]  /*a770*/  @!P6 IMAD.MOV R12, RZ, RZ, -R12 ;  /* 0x000000ffff0ce224 */ /* 0x000fc400078e0a0c */
[----:B0-----:R-:W-:Y:S01]  /*a780*/  IMAD.MOV.U32 R7, RZ, RZ, R14 ;  /* 0x000000ffff077224 */ /* 0x001fe200078e000e */
[----:B------:R-:W-:-:S03]  /*a790*/  ISETP.GT.U32.AND P6, PT, R10, R0, PT ;  /* 0x000000000a00720c */ /* 0x000fc60003fc4070 */
[--C-:B------:R-:W-:Y:S01]  /*a7a0*/  @!P3 IMAD.IADD R5, R5, 0x1, -R10.reuse ;  /* 0x000000010505b824 */ /* 0x100fe200078e0a0a */
[C---:B------:R-:W-:Y:S01]  /*a7b0*/  ISETP.GT.U32.AND P3, PT, R10.reuse, R16, PT ;  /* 0x000000100a00720c */ /* 0x040fe20003f64070 */
[----:B------:R-:W-:Y:S02]  /*a7c0*/  @!P5 IMAD.MOV R7, RZ, RZ, -R7 ;  /* 0x000000ffff07d224 */ /* 0x000fe400078e0a07 */
[--C-:B------:R-:W-:Y:S01]  /*a7d0*/  @!P2 IMAD.IADD R3, R3, 0x1, -R10.reuse ;  /* 0x000000010303a824 */ /* 0x100fe200078e0a0a */
[C---:B------:R-:W-:Y:S02]  /*a7e0*/  ISETP.GT.U32.AND P2, PT, R10.reuse, R4, PT ;  /* 0x000000040a00720c */ /* 0x040fe40003f44070 */
[----:B------:R0:W-:Y:S02]  /*a7f0*/  STL [R1+0x17c], R7 ;  /* 0x00017c0701007387 */ /* 0x0001e40000100800 */
[----:B------:R-:W-:Y:S01]  /*a800*/  ISETP.GT.U32.AND P5, PT, R10, R3, PT ;  /* 0x000000030a00720c */ /* 0x000fe20003fa4070 */
[----:B------:R-:W-:Y:S01]  /*a810*/  @!P6 IMAD.IADD R0, R0, 0x1, -R10 ;  /* 0x000000010000e824 */ /* 0x000fe200078e0a0a */
[----:B------:R1:W-:Y:S01]  /*a820*/  STL [R1+0x178], R12 ;  /* 0x0001780c01007387 */ /* 0x0003e20000100800 */
[----:B------:R-:W-:-:S02]  /*a830*/  ISETP.GE.AND P6, PT, R19, RZ, PT ;  /* 0x000000ff1300720c */ /* 0x000fc40003fc6270 */
[----:B------:R-:W-:Y:S01]  /*a840*/  @!P3 IMAD.IADD R16, R16, 0x1, -R10 ;  /* 0x000000011010b824 */ /* 0x000fe200078e0a0a */
[----:B------:R-:W-:Y:S01]  /*a850*/  ISETP.GT.U32.AND P3, PT, R10, R0, PT ;  /* 0x000000000a00720c */ /* 0x000fe20003f64070 */
[----:B0-----:R-:W-:Y:S02]  /*a860*/  IMAD.MOV.U32 R7, RZ, RZ, R8 ;  /* 0x000000ffff077224 */ /* 0x001fe400078e0008 */
[----:B------:R-:W-:-:S04]  /*a870*/  IMAD.HI.U32 R8, R13, R21, RZ ;  /* 0x000000150d087227 */ /* 0x000fc800078e00ff */
[----:B-1----:R-:W-:-:S04]  /*a880*/  IMAD.HI.U32 R12, R13, R20, RZ ;  /* 0x000000140d0c7227 */ /* 0x002fc800078e00ff */
[----:B------:R-:W-:Y:S02]  /*a890*/  IMAD.MOV R12, RZ, RZ, -R12 ;  /* 0x000000ffff0c7224 */ /* 0x000fe400078e0a0c */
[----:B------:R-:W-:Y:S01]  /*a8a0*/  @!P2 IMAD.IADD R4, R4, 0x1, -R10 ;  /* 0x000000010404a824 */ /* 0x000fe200078e0a0a */
[----:B------:R-:W-:Y:S01]  /*a8b0*/  ISETP.GE.AND P2, PT, R17, RZ, PT ;  /* 0x000000ff1100720c */ /* 0x000fe20003f46270 */
[C---:B------:R-:W-:Y:S02]  /*a8c0*/  IMAD R17, R10.reuse, R12, R20 ;  /* 0x0000000c0a117224 */ /* 0x040fe400078e0214 */
[----:B------:R-:W-:Y:S02]  /*a8d0*/  IMAD.MOV R8, RZ, RZ, -R8 ;  /* 0x000000ffff087224 */ /* 0x000fe400078e0a08 */
[----:B------:R-:W-:Y:S01]  /*a8e0*/  @!P0 IMAD.MOV R7, RZ, RZ, -R7 ;  /* 0x000000ffff078224 */ /* 0x000fe200078e0a07 */
[----:B------:R-:W-:Y:S01]  /*a8f0*/  ISETP.GE.AND P0, PT, R15, RZ, PT ;  /* 0x000000ff0f00720c */ /* 0x000fe20003f06270 */
[----:B------:R-:W-:Y:S01]  /*a900*/  @!P4 IMAD.MOV R4, RZ, RZ, -R4 ;  /* 0x000000ffff04c224 */ /* 0x000fe200078e0a04 */
[C---:B------:R-:W-:Y:S01]  /*a910*/  ISETP.GT.U32.AND P4, PT, R10.reuse, R17, PT ;  /* 0x000000110a00720c */ /* 0x040fe20003f84070 */
[----:B------:R-:W-:Y:S01]  /*a920*/  IMAD R15, R10, R8, R21 ;  /* 0x000000080a0f7224 */ /* 0x000fe200078e0215 */
[----:B------:R0:W-:Y:S01]  /*a930*/  STL [R1+0x15c], R7 ;  /* 0x00015c0701007387 */ /* 0x0001e20000100800 */
[--C-:B------:R-:W-:Y:S01]  /*a940*/  @!P3 IMAD.IADD R0, R0, 0x1, -R10.reuse ;  /* 0x000000010000b824 */ /* 0x100fe200078e0a0a */
[----:B------:R-:W-:Y:S01]  /*a950*/  LOP3.LUT R8, R11, 0x70, RZ, 0xfc, !PT ;  /* 0x000000700b087812 */ /* 0x000fe200078efcff */
[----:B------:R-:W-:Y:S01]  /*a960*/  @!P5 IMAD.IADD R3, R3, 0x1, -R10 ;  /* 0x000000010303d824 */ /* 0x000fe200078e0a0a */
[----:B------:R-:W-:Y:S01]  /*a970*/  ISETP.GT.U32.AND P3, PT, R10, R15, PT ;  /* 0x0000000f0a00720c */ /* 0x000fe20003f64070 */
[----:B------:R-:W-:Y:S01]  /*a980*/  VIADD R12, R9, 0x6e ;  /* 0x0000006e090c7836 */ /* 0x000fe20000000000 */
[----:B------:R-:W-:-:S03]  /*a990*/  ISETP.GE.AND P5, PT, R18, RZ, PT ;  /* 0x000000ff1200720c */ /* 0x000fc60003fa6270 */
[----:B------:R-:W-:Y:S01]  /*a9a0*/  @!P0 IMAD.MOV R3, RZ, RZ, -R3 ;  /* 0x000000ffff038224 */ /* 0x000fe200078e0a03 */
[----:B------:R-:W-:Y:S01]  /*a9b0*/  ISETP.GE.AND P0, PT, R2, RZ, PT ;  /* 0x000000ff0200720c */ /* 0x000fe20003f06270 */
[----:B0-----:R-:W-:Y:S01]  /*a9c0*/  IMAD.MOV.U32 R7, RZ, RZ, R5 ;  /* 0x000000ffff077224 */ /* 0x001fe200078e0005 */
[----:B------:R-:W-:Y:S01]  /*a9d0*/  LOP3.LUT R5, R11, 0x72, RZ, 0xfc, !PT ;  /* 0x000000720b057812 */ /* 0x000fe200078efcff */
[--C-:B------:R-:W-:Y:S01]  /*a9e0*/  @!P4 IMAD.IADD R17, R17, 0x1, -R10.reuse ;  /* 0x000000011111c824 */ /* 0x100fe200078e0a0a */
[----:B------:R-:W-:Y:S01]  /*a9f0*/  IABS R2, R8 ;  /* 0x0000000800027213 */ /* 0x000fe20000000000 */
[----:B------:R-:W-:Y:S01]  /*aa00*/  @!P1 IMAD.MOV R7, RZ, RZ, -R7 ;  /* 0x000000ffff079224 */ /* 0x000fe200078e0a07 */
[----:B------:R-:W-:Y:S01]  /*aa10*/  IABS R14, R5 ;  /* 0x00000005000e7213 */ /* 0x000fe20000000000 */
[----:B------:R-:W-:Y:S01]  /*aa20*/  @!P3 IMAD.IADD R15, R15, 0x1, -R10 ;  /* 0x000000010f0fb824 */ /* 0x000fe200078e0a0a */
[C---:B------:R-:W-:Y:S02]  /*aa30*/  ISETP.GT.U32.AND P4, PT, R10.reuse, R17, PT ;  /* 0x000000110a00720c */ /* 0x040fe40003f84070 */
[----:B------:R-:W-:Y:S01]  /*aa40*/  STL [R1+0x154], R7 ;  /* 0x0001540701007387 */ /* 0x000fe20000100800 */
[----:B------:R-:W-:-:S02]  /*aa50*/  ISETP.GT.U32.AND P1, PT, R10, R16, PT ;  /* 0x000000100a00720c */ /* 0x000fc40003f24070 */
[----:B------:R-:W-:Y:S01]  /*aa60*/  ISETP.GT.U32.AND P3, PT, R10, R15, PT ;  /* 0x0000000f0a00720c */ /* 0x000fe20003f64070 */
[----:B------:R0:W-:Y:S04]  /*aa70*/  STL [R1+0x14c], R4 ;  /* 0x00014c0401007387 */ /* 0x0001e80000100800 */
[----:B------:R1:W-:Y:S03]  /*aa80*/  STL [R1+0x134], R3 ;  /* 0x0001340301007387 */ /* 0x0003e60000100800 */
[----:B------:R-:W-:Y:S02]  /*aa90*/  @!P4 IMAD.IADD R17, R17, 0x1, -R10 ;  /* 0x000000011111c824 */ /* 0x000fe400078e0a0a */
[----:B0-----:R-:W-:-:S02]  /*aaa0*/  IMAD.MOV.U32 R4, RZ, RZ, R0 ;  /* 0x000000ffff047224 */ /* 0x001fc400078e0000 */
[----:B------:R-:W-:Y:S02]  /*aab0*/  IMAD.MOV.U32 R0, RZ, RZ, R2 ;  /* 0x000000ffff007224 */ /* 0x000fe400078e0002 */
[----:B-1----:R-:W-:-:S04]  /*aac0*/  IMAD.HI.U32 R3, R13, R14, RZ ;  /* 0x0000000e0d037227 */ /* 0x002fc800078e00ff */
[----:B------:R-:W-:Y:S02]  /*aad0*/  IMAD.MOV R3, RZ, RZ, -R3 ;  /* 0x000000ffff037224 */ /* 0x000fe400078e0a03 */
[----:B------:R-:W-:-:S04]  /*aae0*/  IMAD.HI.U32 R2, R13, R0, RZ ;  /* 0x000000000d027227 */ /* 0x000fc800078e00ff */
[----:B------:R-:W-:Y:S01]  /*aaf0*/  @!P2 IMAD.MOV R4, RZ, RZ, -R4 ;  /* 0x000000ffff04a224 */ /* 0x000fe200078e0a04 */
[----:B------:R-:W-:Y:S01]  /*ab00*/  ISETP.GE.AND P2, PT, R12, RZ, PT ;  /* 0x000000ff0c00720c */ /* 0x000fe20003f46270 */
[----:B------:R-:W-:Y:S01]  /*ab10*/  IMAD R14, R10, R3, R14 ;  /* 0x000000030a0e7224 */ /* 0x000fe200078e020e */
[----:B------:R-:W-:Y:S01]  /*ab20*/  IABS R12, R12 ;  /* 0x0000000c000c7213 */ /* 0x000fe20000000000 */
[----:B------:R-:W-:Y:S01]  /*ab30*/  IMAD.MOV R2, RZ, RZ, -R2 ;  /* 0x000000ffff027224 */ /* 0x000fe200078e0a02 */
[----:B------:R0:W-:Y:S01]  /*ab40*/  STL [R1+0x104], R4 ;  /* 0x0001040401007387 */ /* 0x0001e20000100800 */
[----:B------:R-:W-:Y:S01]  /*ab50*/  @!P1 IMAD.IADD R16, R16, 0x1, -R10 ;  /* 0x0000000110109824 */ /* 0x000fe200078e0a0a */
[C---:B------:R-:W-:Y:S01]  /*ab60*/  ISETP.GT.U32.AND P4, PT, R10.reuse, R14, PT ;  /* 0x0000000e0a00720c */ /* 0x040fe20003f84070 */
[C---:B------:R-:W-:Y:S01]  /*ab70*/  IMAD R0, R10.reuse, R2, R0 ;  /* 0x000000020a007224 */ /* 0x040fe200078e0200 */
[----:B------:R-:W-:Y:S01]  /*ab80*/  LOP3.LUT R2, R11, 0x68, RZ, 0xfc, !PT ;  /* 0x000000680b027812 */ /* 0x000fe200078efcff */
[----:B------:R-:W-:Y:S01]  /*ab90*/  @!P3 IMAD.IADD R15, R15, 0x1, -R10 ;  /* 0x000000010f0fb824 */ /* 0x000fe200078e0a0a */
[----:B------:R-:W-:Y:S01]  /*aba0*/  LOP3.LUT R3, R11, 0x6c, RZ, 0xfc, !PT ;  /* 0x0000006c0b037812 */ /* 0x000fe200078efcff */
[----:B------:R-:W-:Y:S01]  /*abb0*/  IMAD.MOV.U32 R7, RZ, RZ, R16 ;  /* 0x000000ffff077224 */ /* 0x000fe200078e0010 */
[----:B------:R-:W-:Y:S01]  /*abc0*/  ISETP.GT.U32.AND P3, PT, R10, R0, PT ;  /* 0x000000000a00720c */ /* 0x000fe20003f64070 */
[----:B------:R-:W-:Y:S01]  /*abd0*/  @!P0 IMAD.MOV R15, RZ, RZ, -R15 ;  /* 0x000000ffff0f8224 */ /* 0x000fe200078e0a0f */
[----:B------:R-:W-:Y:S01]  /*abe0*/  ISETP.GE.AND P1, PT, R5, RZ, PT ;  /* 0x000000ff0500720c */ /* 0x000fe20003f26270 */
[----:B0-----:R-:W-:Y:S01]  /*abf0*/  IMAD.HI.U32 R4, R13, R12, RZ ;  /* 0x0000000c0d047227 */ /* 0x001fe200078e00ff */
[----:B------:R-:W-:-:S02]  /*ac00*/  IABS R18, R2 ;  /* 0x0000000200127213 */ /* 0x000fc40000000000 */
[C---:B------:R-:W-:Y:S01]  /*ac10*/  LOP3.LUT R5, R11.reuse, 0x6a, RZ, 0xfc, !PT ;  /* 0x0000006a0b057812 */ /* 0x040fe200078efcff */
[----:B------:R-:W-:Y:S01]  /*ac20*/  IMAD.MOV R4, RZ, RZ, -R4 ;  /* 0x000000ffff047224 */ /* 0x000fe200078e0a04 */
[----:B------:R-:W-:Y:S01]  /*ac30*/  IABS R20, R3 ;  /* 0x0000000300147213 */ /* 0x000fe20000000000 */
[----:B------:R-:W-:Y:S01]  /*ac40*/  @!P5 IMAD.MOV R7, RZ, RZ, -R7 ;  /* 0x000000ffff07d224 */ /* 0x000fe200078e0a07 */
[----:B------:R-:W-:Y:S01]  /*ac50*/  IABS R19, R5 ;  /* 0x0000000500137213 */ /* 0x000fe20000000000 */
[----:B------:R-:W-:Y:S01]  /*ac60*/  IMAD R12, R10, R4, R12 ;  /* 0x000000040a0c7224 */ /* 0x000fe200078e020c */
[----:B------:R-:W-:Y:S01]  /*ac70*/  LOP3.LUT R4, R11, 0x66, RZ, 0xfc, !PT ;  /* 0x000000660b047812 */ /* 0x000fe200078efcff */
[--C-:B------:R-:W-:Y:S01]  /*ac80*/  @!P4 IMAD.IADD R14, R14, 0x1, -R10.reuse ;  /* 0x000000010e0ec824 */ /* 0x100fe200078e0a0a */
[----:B------:R0:W-:Y:S01]  /*ac90*/  STL [R1+0xec], R7 ;  /* 0x0000ec0701007387 */ /* 0x0001e20000100800 */
[----:B------:R-:W-:Y:S01]  /*aca0*/  @!P3 IMAD.IADD R0, R0, 0x1, -R10 ;  /* 0x000000010000b824 */ /* 0x000fe200078e0a0a */
[C---:B------:R-:W-:Y:S01]  /*acb0*/  ISETP.GT.U32.AND P4, PT, R10.reuse, R12, PT ;  /* 0x0000000c0a00720c */ /* 0x040fe20003f84070 */
[----:B------:R-:W-:Y:S01]  /*acc0*/  IMAD.HI.U32 R16, R13, R18, RZ ;  /* 0x000000120d107227 */ /* 0x000fe200078e00ff */
[----:B------:R-:W-:-:S02]  /*acd0*/  ISETP.GT.U32.AND P5, PT, R10, R14, PT ;  /* 0x0000000e0a00720c */ /* 0x000fc40003fa4070 */
[----:B------:R-:W-:Y:S01]  /*ace0*/  ISETP.GE.AND P3, PT, R8, RZ, PT ;  /* 0x000000ff0800720c */ /* 0x000fe20003f66270 */
[----:B------:R-:W-:Y:S01]  /*acf0*/  IMAD.HI.U32 R22, R13, R20, RZ ;  /* 0x000000140d167227 */ /* 0x000fe200078e00ff */
[----:B------:R-:W-:-:S03]  /*ad00*/  IABS R8, R4 ;  /* 0x0000000400087213 */ /* 0x000fc60000000000 */
[----:B0-----:R-:W-:Y:S02]  /*ad10*/  IMAD.MOV.U32 R7, RZ, RZ, R17 ;  /* 0x000000ffff077224 */ /* 0x001fe400078e0011 */
[----:B------:R-:W-:Y:S02]  /*ad20*/  IMAD.MOV R16, RZ, RZ, -R16 ;  /* 0x000000ffff107224 */ /* 0x000fe400078e0a10 */
[----:B------:R-:W-:Y:S01]  /*ad30*/  @!P6 IMAD.MOV R7, RZ, RZ, -R7 ;  /* 0x000000ffff07e224 */ /* 0x000fe200078e0a07 */
[----:B------:R-:W-:Y:S01]  /*ad40*/  ISETP.GT.U32.AND P6, PT, R10, R0, PT ;  /* 0x000000000a00720c */ /* 0x000fe20003fc4070 */
[----:B------:R-:W-:Y:S02]  /*ad50*/  @!P4 IMAD.IADD R12, R12, 0x1, -R10 ;  /* 0x000000010c0cc824 */ /* 0x000fe400078e0a0a */
[----:B------:R-:W-:Y:S01]  /*ad60*/  IMAD.HI.U32 R21, R13, R19, RZ ;  /* 0x000000130d157227 */ /* 0x000fe200078e00ff */
[----:B------:R0:W-:Y:S02]  /*ad70*/  STL [R1+0x74], R7 ;  /* 0x0000740701007387 */ /* 0x0001e40000100800 */
[C---:B------:R-:W-:Y:S01]  /*ad80*/  ISETP.GT.U32.AND P4, PT, R10.reuse, R12, PT ;  /* 0x0000000c0a00720c */ /* 0x040fe20003f84070 */
[----:B------:R-:W-:Y:S01]  /*ad90*/  IMAD.MOV R22, RZ, RZ, -R22 ;  /* 0x000000ffff167224 */ /* 0x000fe200078e0a16 */
[----:B------:R-:W-:Y:S01]  /*ada0*/  STL [R1+0xd0], R15 ;  /* 0x0000d00f01007387 */ /* 0x000fe20000100800 */
[----:B------:R-:W-:-:S02]  /*adb0*/  IMAD R18, R10, R16, R18 ;  /* 0x000000100a127224 */ /* 0x000fc400078e0212 */
[----:B------:R-:W-:Y:S02]  /*adc0*/  IMAD.MOV R21, RZ, RZ, -R21 ;  /* 0x000000ffff157224 */ /* 0x000fe400078e0a15 */
[----:B------:R-:W-:Y:S02]  /*add0*/  IMAD R20, R10, R22, R20 ;  /* 0x000000160a147224 */ /* 0x000fe400078e0214 */
[--C-:B------:R-:W-:Y:S02]  /*ade0*/  @!P5 IMAD.IADD R14, R14, 0x1, -R10.reuse ;  /* 0x000000010e0ed824 */ /* 0x100fe400078e0a0a */
[----:B------:R-:W-:Y:S01]  /*adf0*/  @!P6 IMAD.IADD R0, R0, 0x1, -R10 ;  /* 0x000000010000e824 */ /* 0x000fe200078e0a0a */
[C---:B------:R-:W-:Y:S01]  /*ae00*/  ISETP.GT.U32.AND P6, PT, R10.reuse, R18, PT ;  /* 0x000000120a00720c */ /* 0x040fe20003fc4070 */
[C---:B------:R-:W-:Y:S01]  /*ae10*/  IMAD R19, R10.reuse, R21, R19 ;  /* 0x000000150a137224 */ /* 0x040fe200078e0213 */
[----:B------:R-:W-:Y:S01]  /*ae20*/  ISETP.GT.U32.AND P5, PT, R10, R20, PT ;  /* 0x000000140a00720c */ /* 0x000fe20003fa4070 */
[----:B0-----:R-:W-:-:S02]  /*ae30*/  IMAD.MOV.U32 R7, RZ, RZ, R14 ;  /* 0x000000ffff077224 */ /* 0x001fc400078e000e */
[--C-:B------:R-:W-:Y:S01]  /*ae40*/  @!P4 IMAD.IADD R12, R12, 0x1, -R10.reuse ;  /* 0x000000010c0cc824 */ /* 0x100fe200078e0a0a */
[----:B------:R-:W-:Y:S01]  /*ae50*/  ISETP.GT.U32.AND P0, PT, R10, R19, PT ;  /* 0x000000130a00720c */ /* 0x000fe20003f04070 */
[----:B------:R-:W-:Y:S01]  /*ae60*/  @!P1 IMAD.MOV R7, RZ, RZ, -R7 ;  /* 0x000000ffff079224 */ /* 0x000fe200078e0a07 */
[----:B------:R-:W-:Y:S01]  /*ae70*/  ISETP.GE.AND P4, PT, R5, RZ, PT ;  /* 0x000000ff0500720c */ /* 0x000fe20003f86270 */
[----:B------:R-:W-:Y:S01]  /*ae80*/  IMAD.HI.U32 R14, R13, R8, RZ ;  /* 0x000000080d0e7227 */ /* 0x000fe200078e00ff */
[----:B------:R-:W-:Y:S02]  /*ae90*/  LOP3.LUT R5, R11, 0x64, RZ, 0xfc, !PT ;  /* 0x000000640b057812 */ /* 0x000fe400078efcff */
[----:B------:R0:W-:Y:S01]  /*aea0*/  STL [R1+0xe0], R7 ;  /* 0x0000e00701007387 */ /* 0x0001e20000100800 */
[----:B------:R-:W-:Y:S01]  /*aeb0*/  ISETP.GE.AND P1, PT, R3, RZ, PT ;  /* 0x000000ff0300720c */ /* 0x000fe20003f26270 */
[--C-:B------:R-:W-:Y:S01]  /*aec0*/  @!P6 IMAD.IADD R18, R18, 0x1, -R10.reuse ;  /* 0x000000011212e824 */ /* 0x100fe200078e0a0a */
[----:B------:R-:W-:Y:S01]  /*aed0*/  IABS R3, R5 ;  /* 0x0000000500037213 */ /* 0x000fe20000000000 */
[----:B------:R-:W-:Y:S01]  /*aee0*/  @!P5 IMAD.IADD R20, R20, 0x1, -R10 ;  /* 0x000000011414d824 */ /* 0x000fe200078e0a0a */
[----:B------:R-:W-:Y:S01]  /*aef0*/  ISETP.GE.AND P5, PT, R2, RZ, PT ;  /* 0x000000ff0200720c */ /* 0x000fe20003fa6270 */
[----:B------:R-:W-:Y:S01]  /*af00*/  IMAD.MOV R14, RZ, RZ, -R14 ;  /* 0x000000ffff0e7224 */ /* 0x000fe200078e0a0e */
[----:B------:R-:W-:Y:S01]  /*af10*/  LOP3.LUT R2, R11, 0x60, RZ, 0xfc, !PT ;  /* 0x000000600b027812 */ /* 0x000fe200078efcff */
[----:B------:R-:W-:Y:S01]  /*af20*/  @!P0 IMAD.IADD R19, R19, 0x1, -R10 ;  /* 0x0000000113138824 */ /* 0x000fe200078e0a0a */
[C---:B------:R-:W-:Y:S01]  /*af30*/  ISETP.GT.U32.AND P0, PT, R10.reuse, R20, PT ;  /* 0x000000140a00720c */ /* 0x040fe20003f04070 */
[----:B0-----:R-:W-:Y:S01]  /*af40*/  IMAD.MOV.U32 R7, RZ, RZ, R0 ;  /* 0x000000ffff077224 */ /* 0x001fe200078e0000 */
[----:B------:R-:W-:Y:S01]  /*af50*/  LOP3.LUT R0, R11, 0x62, RZ, 0xfc, !PT ;  /* 0x000000620b007812 */ /* 0x000fe200078efcff */
[----:B------:R-:W-:Y:S01]  /*af60*/  IMAD.HI.U32 R15, R13, R3, RZ ;  /* 0x000000030d0f7227 */ /* 0x000fe200078e00ff */
[----:B------:R-:W-:-:S02]  /*af70*/  ISETP.GT.U32.AND P6, PT, R10, R19, PT ;  /* 0x000000130a00720c */ /* 0x000fc40003fc4070 */
[----:B------:R-:W-:Y:S01]  /*af80*/  IABS R17, R0 ;  /* 0x0000000000117213 */ /* 0x000fe20000000000 */
[----:B------:R-:W-:Y:S01]  /*af90*/  @!P3 IMAD.MOV R7, RZ, RZ, -R7 ;  /* 0x000000ffff07b224 */ /* 0x000fe200078e0a07 */
[C---:B------:R-:W-:Y:S01]  /*afa0*/  ISETP.GT.U32.AND P3, PT, R10.reuse, R18, PT ;  /* 0x000000120a00720c */ /* 0x040fe20003f64070 */
[----:B------:R-:W-:Y:S02]  /*afb0*/  IMAD.MOV R15, RZ, RZ, -R15 ;  /* 0x000000ffff0f7224 */ /* 0x000fe400078e0a0f */
[C---:B------:R-:W-:Y:S01]  /*afc0*/  IMAD R8, R10.reuse, R14, R8 ;  /* 0x0000000e0a087224 */ /* 0x040fe200078e0208 */
[----:B------:R0:W-:Y:S01]  /*afd0*/  STL [R1+0xe4], R7 ;  /* 0x0000e40701007387 */ /* 0x0001e20000100800 */
[----:B------:R-:W-:Y:S01]  /*afe0*/  IMAD R3, R10, R15, R3 ;  /* 0x0000000f0a037224 */ /* 0x000fe200078e0203 */
[----:B------:R-:W-:Y:S01]  /*aff0*/  IABS R14, R2 ;  /* 0x00000002000e7213 */ /* 0x000fe20000000000 */
[----:B------:R-:W-:Y:S01]  /*b000*/  @!P0 IMAD.IADD R20, R20, 0x1, -R10 ;  /* 0x0000000114148824 */ /* 0x000fe200078e0a0a */
[----:B------:R-:W-:Y:S01]  /*b010*/  ISETP.GT.U32.AND P0, PT, R10, R8, PT ;  /* 0x000000080a00720c */ /* 0x000fe20003f04070 */
[----:B------:R-:W-:-:S02]  /*b020*/  VIADD R16, R9, 0x5e ;  /* 0x0000005e09107836 */ /* 0x000fc40000000000 */
[----:B------:R-:W-:-:S04]  /*b030*/  IMAD.HI.U32 R21, R13, R17, RZ ;  /* 0x000000110d157227 */ /* 0x000fc800078e00ff */
[--C-:B------:R-:W-:Y:S01]  /*b040*/  @!P3 IMAD.IADD R18, R18, 0x1, -R10.reuse ;  /* 0x000000011212b824 */ /* 0x100fe200078e0a0a */
[----:B------:R-:W-:Y:S01]  /*b050*/  ISETP.GT.U32.AND P3, PT, R10, R3, PT ;  /* 0x000000030a00720c */ /* 0x000fe20003f64070 */
[----:B------:R-:W-:Y:S01]  /*b060*/  @!P6 IMAD.IADD R19, R19, 0x1, -R10 ;  /* 0x000000011313e824 */ /* 0x000fe200078e0a0a */
[----:B------:R-:W-:Y:S01]  /*b070*/  ISETP.GE.AND P6, PT, R16, RZ, PT ;  /* 0x000000ff1000720c */ /* 0x000fe20003fc6270 */
[----:B0-----:R-:W-:Y:S01]  /*b080*/  IMAD.MOV.U32 R7, RZ, RZ, R20 ;  /* 0x000000ffff077224 */ /* 0x001fe200078e0014 */
[----:B------:R-:W-:Y:S01]  /*b090*/  IABS R16, R16 ;  /* 0x0000001000107213 */ /* 0x000fe20000000000 */
[----:B------:R-:W-:Y:S02]  /*b0a0*/  IMAD.MOV R21, RZ, RZ, -R21 ;  /* 0x000000ffff157224 */ /* 0x000fe400078e0a15 */
[----:B------:R-:W-:Y:S01]  /*b0b0*/  @!P0 IMAD.IADD R8, R8, 0x1, -R10 ;  /* 0x0000000108088824 */ /* 0x000fe200078e0a0a */
[----:B------:R-:W-:Y:S01]  /*b0c0*/  ISETP.GE.AND P0, PT, R4, RZ, PT ;  /* 0x000000ff0400720c */ /* 0x000fe20003f06270 */
[----:B------:R-:W-:Y:S01]  /*b0d0*/  IMAD.MOV.U32 R22, RZ, RZ, R12 ;  /* 0x000000ffff167224 */ /* 0x000fe200078e000c */
[----:B------:R-:W-:Y:S01]  /*b0e0*/  LOP3.LUT R4, R11, 0x5c, RZ, 0xfc, !PT ;  /* 0x0000005c0b047812 */ /* 0x000fe200078efcff */
[----:B------:R-:W-:-:S02]  /*b0f0*/  @!P1 IMAD.MOV R7, RZ, RZ, -R7 ;  /* 0x000000ffff079224 */ /* 0x000fc400078e0a07 */
[----:B------:R-:W-:Y:S02]  /*b100*/  @!P3 IMAD.IADD R3, R3, 0x1, -R10 ;  /* 0x000000010303b824 */ /* 0x000fe400078e0a0a */
[C---:B------:R-:W-:Y:S01]  /*b110*/  IMAD R17, R10.reuse, R21, R17 ;  /* 0x000000150a117224 */ /* 0x040fe200078e0211 */
[----:B------:R-:W-:Y:S01]  /*b120*/  LOP3.LUT R21, R11, 0x40, RZ, 0xfc, !PT ;  /* 0x000000400b157812 */ /* 0x000fe200078efcff */
[----:B------:R-:W-:Y:S01]  /*b130*/  @!P2 IMAD.MOV R22, RZ, RZ, -R22 ;  /* 0x000000ffff16a224 */ /* 0x000fe200078e0a16 */
[C---:B------:R-:W-:Y:S01]  /*b140*/  ISETP.GT.U32.AND P1, PT, R10.reuse, R3, PT ;  /* 0x000000030a00720c */ /* 0x040fe20003f24070 */
[C---:B------:R-:W-:Y:S01]  /*b150*/  IMAD.HI.U32 R12, R13.reuse, R16, RZ ;  /* 0x000000100d0c7227 */ /* 0x040fe200078e00ff */
[C---:B------:R-:W-:Y:S02]  /*b160*/  ISETP.GT.U32.AND P2, PT, R10.reuse, R8, PT ;  /* 0x000000080a00720c */ /* 0x040fe40003f44070 */
[----:B------:R-:W-:Y:S01]  /*b170*/  ISETP.GT.U32.AND P3, PT, R10, R17, PT ;  /* 0x000000110a00720c */ /* 0x000fe20003f64070 */
[----:B------:R-:W-:Y:S01]  /*b180*/  IMAD.HI.U32 R15, R13, R14, RZ ;  /* 0x0000000e0d0f7227 */ /* 0x000fe200078e00ff */
[----:B------:R-:W-:Y:S03]  /*b190*/  STL [R1+0x60], R22 ;  /* 0x0000601601007387 */ /* 0x000fe60000100800 */
[----:B------:R-:W-:Y:S01]  /*b1a0*/  IMAD.MOV R12, RZ, RZ, -R12 ;  /* 0x000000ffff0c7224 */ /* 0x000fe200078e0a0c */
[----:B------:R0:W-:Y:S01]  /*b1b0*/  STL [R1+0x58], R7 ;  /* 0x0000580701007387 */ /* 0x0001e20000100800 */
[----:B------:R-:W-:-:S02]  /*b1c0*/  IMAD.MOV R15, RZ, RZ, -R15 ;  /* 0x000000ffff0f7224 */ /* 0x000fc400078e0a0f */
[C---:B------:R-:W-:Y:S02]  /*b1d0*/  IMAD R16, R10.reuse, R12, R16 ;  /* 0x0000000c0a107224 */ /* 0x040fe400078e0210 */
[----:B------:R-:W-:Y:S01]  /*b1e0*/  @!P4 IMAD.MOV R19, RZ, RZ, -R19 ;  /* 0x000000ffff13c224 */ /* 0x000fe200078e0a13 */
[----:B------:R-:W-:Y:S01]  /*b1f0*/  ISETP.GE.AND P4, PT, R5, RZ, PT ;  /* 0x000000ff0500720c */ /* 0x000fe20003f86270 */
[C---:B------:R-:W-:Y:S01]  /*b200*/  IMAD R14, R10.reuse, R15, R14 ;  /* 0x0000000f0a0e7224 */ /* 0x040fe200078e020e */
[----:B------:R-:W-:Y:S01]  /*b210*/  IABS R15, R4 ;  /* 0x00000004000f7213 */ /* 0x000fe20000000000 */
[----:B------:R-:W-:Y:S01]  /*b220*/  @!P1 IMAD.IADD R3, R3, 0x1, -R10 ;  /* 0x0000000103039824 */ /* 0x000fe200078e0a0a */
[----:B------:R-:W-:Y:S01]  /*b230*/  ISETP.GT.U32.AND P1, PT, R10, R16, PT ;  /* 0x000000100a00720c */ /* 0x000fe20003f24070 */
[----:B0-----:R-:W-:Y:S01]  /*b240*/  IMAD.MOV.U32 R7, RZ, RZ, R18 ;  /* 0x000000ffff077224 */ /* 0x001fe200078e0012 */
[----:B------:R-:W-:Y:S01]  /*b250*/  STL [R1+0x54], R19 ;  /* 0x0000541301007387 */ /* 0x000fe20000100800 */
[--C-:B------:R-:W-:Y:S01]  /*b260*/  @!P2 IMAD.IADD R8, R8, 0x1, -R10.reuse ;  /* 0x000000010808a824 */ /* 0x100fe200078e0a0a */
[----:B------:R-:W-:Y:S01]  /*b270*/  ISETP.GE.AND P2, PT, R0, RZ, PT ;  /* 0x000000ff0000720c */ /* 0x000fe20003f46270 */
[----:B------:R-:W-:Y:S01]  /*b280*/  @!P5 IMAD.MOV R7, RZ, RZ, -R7 ;  /* 0x000000ffff07d224 */ /* 0x000fe200078e0a07 */
[----:B------:R-:W-:Y:S01]  /*b290*/  ISETP.GT.U32.AND P5, PT, R10, R14, PT ;  /* 0x0000000e0a00720c */ /* 0x000fe20003fa4070 */
[----:B------:R-:W-:Y:S01]  /*b2a0*/  @!P3 IMAD.IADD R17, R17, 0x1, -R10 ;  /* 0x000000011111b824 */ /* 0x000fe200078e0a0a */
[----:B------:R-:W-:Y:S01]  /*b2b0*/  LOP3.LUT R0, R11, 0x5a, RZ, 0xfc, !PT ;  /* 0x0000005a0b007812 */ /* 0x000fe200078efcff */
[----:B------:R-:W-:Y:S01]  /*b2c0*/  IMAD.HI.U32 R5, R13, R15, RZ ;  /* 0x0000000f0d057227 */ /* 0x000fe200078e00ff */
[----:B------:R0:W-:Y:S01]  /*b2d0*/  STL [R1+0xc0], R7 ;  /* 0x0000c00701007387 */ /* 0x0001e20000100800 */
[----:B------:R-:W-:-:S02]  /*b2e0*/  ISETP.GE.AND P3, PT, R2, RZ, PT ;  /* 0x000000ff0200720c */ /* 0x000fc40003f66270 */
[--C-:B------:R-:W-:Y:S01]  /*b2f0*/  @!P1 IMAD.IADD R16, R16, 0x1, -R10.reuse ;  /* 0x0000000110109824 */ /* 0x100fe200078e0a0a */
[----:B------:R-:W-:Y:S01]  /*b300*/  IABS R12, R0 ;  /* 0x00000000000c7213 */ /* 0x000fe20000000000 */
[----:B------:R-:W-:Y:S01]  /*b310*/  IMAD.MOV R5, RZ, RZ, -R5 ;  /* 0x000000ffff057224 */ /* 0x000fe200078e0a05 */
[C---:B------:R-:W-:Y:S02]  /*b320*/  LOP3.LUT R2, R11.reuse, 0x58, RZ, 0xfc, !PT ;  /* 0x000000580b027812 */ /* 0x040fe400078efcff */
[----:B------:R-:W-:Y:S01]  /*b330*/  ISETP.GT.U32.AND P1, PT, R10, R16, PT ;  /* 0x000000100a00720c */ /* 0x000fe20003f24070 */
[----:B------:R-:W-:Y:S01]  /*b340*/  @!P5 IMAD.IADD R14, R14, 0x1, -R10 ;  /* 0x000000010e0ed824 */ /* 0x000fe200078e0a0a */
[C---:B------:R-:W-:Y:S01]  /*b350*/  LOP3.LUT R22, R11.reuse, 0x3c, RZ, 0xfc, !PT ;  /* 0x0000003c0b167812 */ /* 0x040fe200078efcff */
[----:B0-----:R-:W-:Y:S01]  /*b360*/  IMAD.MOV.U32 R7, RZ, RZ, R8 ;  /* 0x000000ffff077224 */ /* 0x001fe200078e0008 */
[----:B------:R-:W-:Y:S01]  /*b370*/  LOP3.LUT R19, R11, 0x38, RZ, 0xfc, !PT ;  /* 0x000000380b137812 */ /* 0x000fe200078efcff */
[C---:B------:R-:W-:Y:S01]  /*b380*/  IMAD R15, R10.reuse, R5, R15 ;  /* 0x000000050a0f7224 */ /* 0x040fe200078e020f */
[C---:B------:R-:W-:Y:S01]  /*b390*/  ISETP.GT.U32.AND P5, PT, R10.reuse, R14, PT ;  /* 0x0000000e0a00720c */ /* 0x040fe20003fa4070 */
[----:B------:R-:W-:Y:S01]  /*b3a0*/  @!P0 IMAD.MOV R7, RZ, RZ, -R7 ;  /* 0x000000ffff078224 */ /* 0x000fe200078e0a07 */
[----:B------:R-:W-:-:S02]  /*b3b0*/  ISETP.GT.U32.AND P0, PT, R10, R17, PT ;  /* 0x000000110a00720c */ /* 0x000fc40003f04070 */
[----:B------:R-:W-:Y:S02]  /*b3c0*/  IABS R5, R2 ;  /* 0x0000000200057213 */ /* 0x000fe40000000000 */
[----:B------:R0:W-:Y:S01]  /*b3d0*/  STL [R1+0xc4], R7 ;  /* 0x0000c40701007387 */ /* 0x0001e20000100800 */
[----:B------:R-:W-:Y:S02]  /*b3e0*/  @!P1 IMAD.IADD R16, R16, 0x1, -R10 ;  /* 0x0000000110109824 */ /* 0x000fe400078e0a0a */
[----:B------:R-:W-:-:S04]  /*b3f0*/  IMAD.HI.U32 R18, R13, R5, RZ ;  /* 0x000000050d127227 */ /* 0x000fc800078e00ff */
[--C-:B------:R-:W-:Y:S01]  /*b400*/  @!P5 IMAD.IADD R14, R14, 0x1, -R10.reuse ;  /* 0x000000010e0ed824 */ /* 0x100fe200078e0a0a */
[----:B------:R-:W-:Y:S01]  /*b410*/  ISETP.GE.AND P5, PT, R0, RZ, PT ;  /* 0x000000ff0000720c */ /* 0x000fe20003fa6270 */
[----:B------:R-:W-:Y:S01]  /*b420*/  @!P0 IMAD.IADD R17, R17, 0x1, -R10 ;  /* 0x0000000111118824 */ /* 0x000fe200078e0a0a */
[----:B------:R-:W-:Y:S01]  /*b430*/  ISETP.GT.U32.AND P0, PT, R10, R15, PT ;  /* 0x0000000f0a00720c */ /* 0x000fe20003f04070 */
[----:B0-----:R-:W-:Y:S02]  /*b440*/  IMAD.MOV.U32 R7, RZ, RZ, R3 ;  /* 0x000000ffff077224 */ /* 0x001fe400078e0003 */
[----:B------:R-:W-:-:S04]  /*b450*/  IMAD.HI.U32 R3, R13, R12, RZ ;  /* 0x0000000c0d037227 */ /* 0x000fc800078e00ff */
[----:B------:R-:W-:Y:S02]  /*b460*/  IMAD.MOV R3, RZ, RZ, -R3 ;  /* 0x000000ffff037224 */ /* 0x000fe400078e0a03 */
[----:B------:R-:W-:Y:S01]  /*b470*/  @!P4 IMAD.MOV R7, RZ, RZ, -R7 ;  /* 0x000000ffff07c224 */ /* 0x000fe200078e0a07 */
[----:B------:R-:W-:Y:S01]  /*b480*/  ISETP.GE.AND P4, PT, R4, RZ, PT ;  /* 0x000000ff0400720c */ /* 0x000fe20003f86270 */
[C---:B------:R-:W-:Y:S01]  /*b490*/  IMAD R12, R10.reuse, R3, R12 ;  /* 0x000000030a0c7224 */ /* 0x040fe200078e020c */
[----:B------:R-:W-:Y:S01]  /*b4a0*/  LOP3.LUT R3, R11, 0x56, RZ, 0xfc, !PT ;  /* 0x000000560b037812 */ /* 0x000fe200078efcff */
[----:B------:R-:W-:Y:S01]  /*b4b0*/  IMAD.MOV R18, RZ, RZ, -R18 ;  /* 0x000000ffff127224 */ /* 0x000fe200078e0a12 */
[----:B------:R0:W-:Y:S01]  /*b4c0*/  STL [R1+0xcc], R7 ;  /* 0x0000cc0701007387 */ /* 0x0001e20000100800 */
[----:B------:R-:W-:Y:S01]  /*b4d0*/  @!P0 IMAD.IADD R15, R15, 0x1, -R10 ;  /* 0x000000010f0f8824 */ /* 0x000fe200078e0a0a */
[----:B------:R-:W-:Y:S02]  /*b4e0*/  ISETP.GT.U32.AND P1, PT, R10, R12, PT ;  /* 0x0000000c0a00720c */ /* 0x000fe40003f24070 */
[----:B------:R-:W-:Y:S01]  /*b4f0*/  ISETP.GE.AND P0, PT, R2, RZ, PT ;  /* 0x000000ff0200720c */ /* 0x000fe20003f06270 */
[----:B------:R-:W-:Y:S01]  /*b500*/  IMAD R2, R10, R18, R5 ;  /* 0x000000120a027224 */ /* 0x000fe200078e0205 */
[----:B------:R-:W-:-:S02]  /*b510*/  IABS R8, R3 ;  /* 0x0000000300087213 */ /* 0x000fc40000000000 */
[C---:B------:R-:W-:Y:S01]  /*b520*/  LOP3.LUT R4, R11.reuse, 0x54, RZ, 0xfc, !PT ;  /* 0x000000540b047812 */ /* 0x040fe200078efcff */
[----:B0-----:R-:W-:Y:S01]  /*b530*/  IMAD.MOV.U32 R7, RZ, RZ, R17 ;  /* 0x000000ffff077224 */ /* 0x001fe200078e0011 */
[----:B------:R-:W-:Y:S01]  /*b540*/  LOP3.LUT R18, R11, 0x44, RZ, 0xfc, !PT ;  /* 0x000000440b127812 */ /* 0x000fe200078efcff */
[----:B------:R-:W-:Y:S01]  /*b550*/  IMAD.MOV.U32 R17, RZ, RZ, R14 ;  /* 0x000000ffff117224 */ /* 0x000fe200078e000e */
[----:B------:R-:W-:Y:S01]  /*b560*/  IABS R0, R4 ;  /* 0x0000000400007213 */ /* 0x000fe20000000000 */
[----:B------:R-:W-:Y:S01]  /*b570*/  @!P2 IMAD.MOV R7, RZ, RZ, -R7 ;  /* 0x000000ffff07a224 */ /* 0x000fe200078e0a07 */
[C---:B------:R-:W-:Y:S01]  /*b580*/  ISETP.GT.U32.AND P2, PT, R10.reuse, R15, PT ;  /* 0x0000000f0a00720c */ /* 0x040fe20003f44070 */
[----:B------:R-:W-:Y:S01]  /*b590*/  @!P3 IMAD.MOV R17, RZ, RZ, -R17 ;  /* 0x000000ffff11b224 */ /* 0x000fe200078e0a11 */
[----:B------:R-:W-:Y:S01]  /*b5a0*/  ISETP.GT.U32.AND P3, PT, R10, R2, PT ;  /* 0x000000020a00720c */ /* 0x000fe20003f64070 */
[----:B------:R-:W-:Y:S01]  /*b5b0*/  @!P1 IMAD.IADD R12, R12, 0x1, -R10 ;  /* 0x000000010c0c9824 */ /* 0x000fe200078e0a0a */
[----:B------:R0:W-:Y:S01]  /*b5c0*/  STL [R1+0xc8], R7 ;  /* 0x0000c80701007387 */ /* 0x0001e20000100800 */
[----:B------:R-:W-:-:S03]  /*b5d0*/  IMAD.HI.U32 R5, R13, R8, RZ ;  /* 0x000000080d057227 */ /* 0x000fc600078e00ff */
[----:B------:R-:W-:Y:S01]  /*b5e0*/  ISETP.GT.U32.AND P1, PT, R10, R12, PT ;  /* 0x0000000c0a00720c */ /* 0x000fe20003f24070 */
[----:B------:R-:W-:Y:S01]  /*b5f0*/  IMAD.MOV R5, RZ, RZ, -R5 ;  /* 0x000000ffff057224 */ /* 0x000fe200078e0a05 */
[----:B------:R-:W-:Y:S01]  /*b600*/  STL [R1+0x94], R17 ;  /* 0x0000941101007387 */ /* 0x000fe20000100800 */
[----:B------:R-:W-:-:S04]  /*b610*/  IMAD.HI.U32 R14, R13, R0, RZ ;  /* 0x000000000d0e7227 */ /* 0x000fc800078e00ff */
[----:B------:R-:W-:Y:S02]  /*b620*/  @!P3 IMAD.IADD R2, R2, 0x1, -R10 ;  /* 0x000000010202b824 */ /* 0x000fe400078e0a0a */
[----:B0-----:R-:W-:Y:S02]  /*b630*/  IMAD.MOV.U32 R7, RZ, RZ, R16 ;  /* 0x000000ffff077224 */ /* 0x001fe400078e0010 */
[----:B------:R-:W-:Y:S01]  /*b640*/  @!P2 IMAD.IADD R15, R15, 0x1, -R10 ;  /* 0x000000010f0fa824 */ /* 0x000fe200078e0a0a */
[----:B------:R-:W-:Y:S01]  /*b650*/  ISETP.GE.AND P2, PT, R4, RZ, PT ;  /* 0x000000ff0400720c */ /* 0x000fe20003f46270 */
[C---:B------:R-:W-:Y:S01]  /*b660*/  IMAD R8, R10.reuse, R5, R8 ;  /* 0x000000050a087224 */ /* 0x040fe200078e0208 */
[----:B------:R-:W-:Y:S01]  /*b670*/  LOP3.LUT R4, R11, 0x52, RZ, 0xfc, !PT ;  /* 0x000000520b047812 */ /* 0x000fe200078efcff */
[----:B------:R-:W-:Y:S01]  /*b680*/  IMAD.MOV R14, RZ, RZ, -R14 ;  /* 0x000000ffff0e7224 */ /* 0x000fe200078e0a0e */
[----:B------:R-:W-:Y:S01]  /*b690*/  ISETP.GT.U32.AND P3, PT, R10, R2, PT ;  /* 0x000000020a00720c */ /* 0x000fe20003f64070 */
[----:B------:R-:W-:Y:S01]  /*b6a0*/  @!P6 IMAD.MOV R7, RZ, RZ, -R7 ;  /* 0x000000ffff07e224 */ /* 0x000fe200078e0a07 */
[----:B------:R-:W-:Y:S01]  /*b6b0*/  ISETP.GE.AND P6, PT, R3, RZ, PT ;  /* 0x000000ff0300720c */ /* 0x000fe20003fc6270 */
[----:B------:R-:W-:Y:S01]  /*b6c0*/  @!P1 IMAD.IADD R12, R12, 0x1, -R10 ;  /* 0x000000010c0c9824 */ /* 0x000fe200078e0a0a */
[C---:B------:R-:W-:Y:S01]  /*b6d0*/  ISETP.GT.U32.AND P1, PT, R10.reuse, R8, PT ;  /* 0x000000080a00720c */ /* 0x040fe20003f24070 */
[----:B------:R-:W-:Y:S01]  /*b6e0*/  IMAD R0, R10, R14, R0 ;  /* 0x0000000e0a007224 */ /* 0x000fe200078e0200 */
[----:B------:R-:W-:Y:S01]  /*b6f0*/  IABS R14, R4 ;  /* 0x00000004000e7213 */ /* 0x000fe20000000000 */
[----:B------:R0:W-:Y:S01]  /*b700*/  STL [R1+0x98], R7 ;  /* 0x0000980701007387 */ /* 0x0001e20000100800 */
[----:B------:R-:W-:Y:S01]  /*b710*/  IMAD.MOV.U32 R16, RZ, RZ, R15 ;  /* 0x000000ffff107224 */ /* 0x000fe200078e000f */
[----:B------:R-:W-:Y:S01]  /*b720*/  LOP3.LUT R3, R11, 0x50, RZ, 0xfc, !PT ;  /* 0x000000500b037812 */ /* 0x000fe200078efcff */
[----:B------:R-:W-:-:S02]  /*b730*/  VIADD R5, R9, 0x4e ;  /* 0x0000004e09057836 */ /* 0x000fc40000000000 */
[----:B------:R-:W-:Y:S01]  /*b740*/  @!P4 IMAD.MOV R16, RZ, RZ, -R16 ;  /* 0x000000ffff10c224 */ /* 0x000fe200078e0a10 */
[----:B------:R-:W-:Y:S01]  /*b750*/  ISETP.GT.U32.AND P4, PT, R10, R0, PT ;  /* 0x000000000a00720c */ /* 0x000fe20003f84070 */
[----:B------:R-:W-:Y:S01]  /*b760*/  @!P3 IMAD.IADD R2, R2, 0x1, -R10 ;  /* 0x000000010202b824 */ /* 0x000fe200078e0a0a */
[----:B------:R-:W-:Y:S01]  /*b770*/  IABS R15, R3 ;  /* 0x00000003000f7213 */ /* 0x000fe20000000000 */
[----:B0-----:R-:W-:Y:S01]  /*b780*/  IMAD.MOV.U32 R7, RZ, RZ, R12 ;  /* 0x000000ffff077224 */ /* 0x001fe200078e000c */
[----:B------:R0:W-:Y:S01]  /*b790*/  STL [R1+0xac], R16 ;  /* 0x0000ac1001007387 */ /* 0x0001e20000100800 */
[----:B------:R-:W-:Y:S01]  /*b7a0*/  IMAD.HI.U32 R12, R13, R14, RZ ;  /* 0x0000000e0d0c7227 */ /* 0x000fe200078e00ff */
[----:B------:R-:W-:-:S03]  /*b7b0*/  ISETP.GE.AND P3, PT, R4, RZ, PT ;  /* 0x000000ff0400720c */ /* 0x000fc60003f66270 */
[----:B------:R-:W-:Y:S01]  /*b7c0*/  @!P5 IMAD.MOV R7, RZ, RZ, -R7 ;  /* 0x000000ffff07d224 */ /* 0x000fe200078e0a07 */
[----:B------:R-:W-:Y:S01]  /*b7d0*/  ISETP.GE.AND P5, PT, R5, RZ, PT ;  /* 0x000000ff0500720c */ /* 0x000fe20003fa6270 */
[----:B------:R-:W-:Y:S01]  /*b7e0*/  IMAD.MOV R12, RZ, RZ, -R12 ;  /* 0x000000ffff0c7224 */ /* 0x000fe200078e0a0c */
[----:B------:R-:W-:Y:S01]  /*b7f0*/  IABS R5, R5 ;  /* 0x0000000500057213 */ /* 0x000fe20000000000 */
[----:B------:R-:W-:Y:S01]  /*b800*/  @!P1 IMAD.IADD R8, R8, 0x1, -R10 ;  /* 0x0000000108089824 */ /* 0x000fe200078e0a0a */
[----:B------:R1:W-:Y:S01]  /*b810*/  STL [R1+0xbc], R7 ;  /* 0x0000bc0701007387 */ /* 0x0003e20000100800 */
[C---:B------:R-:W-:Y:S01]  /*b820*/  IMAD R14, R10.reuse, R12, R14 ;  /* 0x0000000c0a0e7224 */ /* 0x040fe200078e020e */
[----:B0-----:R-:W-:Y:S01]  /*b830*/  LOP3.LUT R16, R11, 0x4a, RZ, 0xfc, !PT ;  /* 0x0000004a0b107812 */ /* 0x001fe200078efcff */
[----:B------:R-:W-:Y:S01]  /*b840*/  IMAD.HI.U32 R12, R13, R15, RZ ;  /* 0x0000000f0d0c7227 */ /* 0x000fe200078e00ff */
[----:B------:R-:W-:-:S03]  /*b850*/  ISETP.GT.U32.AND P1, PT, R10, R8, PT ;  /* 0x000000080a00720c */ /* 0x000fc60003f24070 */
[----:B------:R-:W-:-:S04]  /*b860*/  IMAD.HI.U32 R4, R13, R5, RZ ;  /* 0x000000050d047227 */ /* 0x000fc800078e00ff */
[----:B-1----:R-:W-:Y:S01]  /*b870*/  IMAD.MOV.U32 R7, RZ, RZ, R2 ;  /* 0x000000ffff077224 */ /* 0x002fe200078e0002 */
[----:B------:R-:W-:Y:S01]  /*b880*/  LOP3.LUT R2, R11, 0x4c, RZ, 0xfc, !PT ;  /* 0x0000004c0b027812 */ /* 0x000fe200078efcff */
[----:B------:R-:W-:Y:S02]  /*b890*/  IMAD.MOV R12, RZ, RZ, -R12 ;  /* 0x000000ffff0c7224 */ /* 0x000fe400078e0a0c */
[----:B------:R-:W-:Y:S01]  /*b8a0*/  @!P0 IMAD.MOV R7, RZ, RZ, -R7 ;  /* 0x000000ffff078224 */ /* 0x000fe200078e0a07 */
[----:B------:R-:W-:Y:S01]  /*b8b0*/  ISETP.GT.U32.AND P0, PT, R10, R14, PT ;  /* 0x0000000e0a00720c */ /* 0x000fe20003f04070 */
[----:B------:R-:W-:Y:S01]  /*b8c0*/  @!P1 IMAD.IADD R8, R8, 0x1, -R10 ;  /* 0x0000000108089824 */ /* 0x000fe200078e0a0a */
[----:B------:R-:W-:Y:S01]  /*b8d0*/  ISETP.GE.AND P1, PT, R3, RZ, PT ;  /* 0x000000ff0300720c */ /* 0x000fe20003f26270 */
[----:B------:R-:W-:Y:S01]  /*b8e0*/  IMAD.MOV R4, RZ, RZ, -R4 ;  /* 0x000000ffff047224 */ /* 0x000fe200078e0a04 */
[----:B------:R-:W-:Y:S01]  /*b8f0*/  IABS R3, R2 ;  /* 0x0000000200037213 */ /* 0x000fe20000000000 */
[----:B------:R-:W-:Y:S01]  /*b900*/  @!P4 IMAD.IADD R0, R0, 0x1, -R10 ;  /* 0x000000010000c824 */ /* 0x000fe200078e0a0a */
[----:B------:R0:W-:Y:S01]  /*b910*/  STL [R1+0xb8], R7 ;  /* 0x0000b80701007387 */ /* 0x0001e20000100800 */
[----:B------:R-:W-:-:S02]  /*b920*/  IMAD R15, R10, R12, R15 ;  /* 0x0000000c0a0f7224 */ /* 0x000fc400078e020f */
[C---:B------:R-:W-:Y:S01]  /*b930*/  IMAD R5, R10.reuse, R4, R5 ;  /* 0x000000040a057224 */ /* 0x040fe200078e0205 */
[----:B------:R-:W-:Y:S01]  /*b940*/  ISETP.GT.U32.AND P4, PT, R10, R0, PT ;  /* 0x000000000a00720c */ /* 0x000fe20003f84070 */
[----:B------:R-:W-:-:S04]  /*b950*/  IMAD.HI.U32 R4, R13, R3, RZ ;  /* 0x000000030d047227 */ /* 0x000fc800078e00ff */
[----:B------:R-:W-:Y:S02]  /*b960*/  @!P0 IMAD.IADD R14, R14, 0x1, -R10 ;  /* 0x000000010e0e8824 */ /* 0x000fe400078e0a0a */
[----:B0-----:R-:W-:Y:S01]  /*b970*/  IMAD.MOV.U32 R7, RZ, RZ, R8 ;  /* 0x000000ffff077224 */ /* 0x001fe200078e0008 */
[----:B------:R-:W-:Y:S01]  /*b980*/  LOP3.LUT R8, R11, 0x46, RZ, 0xfc, !PT ;  /* 0x000000460b087812 */ /* 0x000fe200078efcff */
[----:B------:R-:W-:Y:S01]  /*b990*/  IMAD.MOV R4, RZ, RZ, -R4 ;  /* 0x000000ffff047224 */ /* 0x000fe200078e0a04 */
[C---:B------:R-:W-:Y:S01]  /*b9a0*/  ISETP.GT.U32.AND P0, PT, R10.reuse, R14, PT ;  /* 0x0000000e0a00720c */ /* 0x040fe20003f04070 */
[----:B------:R-:W-:Y:S01]  /*b9b0*/  @!P6 IMAD.MOV R7, RZ, RZ, -R7 ;  /* 0x000000ffff07e224 */ /* 0x000fe200078e0a07 */
[C---:B------:R-:W-:Y:S01]  /*b9c0*/  ISETP.GT.U32.AND P6, PT, R10.reuse, R15, PT ;  /* 0x0000000f0a00720c */ /* 0x040fe20003fc4070 */
[----:B------:R-:W-:Y:S01]  /*b9d0*/  IMAD R3, R10, R4, R3 ;  /* 0x000000040a037224 */ /* 0x000fe200078e0203 */
[----:B------:R-:W-:Y:S01]  /*b9e0*/  IABS R4, R8 ;  /* 0x0000000800047213 */ /* 0x000fe20000000000 */
[----:B------:R-:W-:Y:S01]  /*b9f0*/  @!P4 IMAD.IADD R0, R0, 0x1, -R10 ;  /* 0x000000010000c824 */ /* 0x000fe200078e0a0a */
[----:B------:R0:W-:Y:S01]  /*ba00*/  STL [R1+0xb0], R7 ;  /* 0x0000b00701007387 */ /* 0x0001e20000100800 */
[----:B------:R-:W-:-:S02]  /*ba10*/  ISETP.GE.AND P4, PT, R2, RZ, PT ;  /* 0x000000ff0200720c */ /* 0x000fc40003f86270 */
[----:B------:R-:W-:-:S04]  /*ba20*/  IABS R2, R16 ;  /* 0x0000001000027213 */ /* 0x000fc80000000000 */
[--C-:B------:R-:W-:Y:S01]  /*ba30*/  @!P0 IMAD.IADD R14, R14, 0x1, -R10.reuse ;  /* 0x000000010e0e8824 */ /* 0x100fe200078e0a0a */
[C---:B------:R-:W-:Y:S01]  /*ba40*/  ISETP.GT.U32.AND P0, PT, R10.reuse, R3, PT ;  /* 0x000000030a00720c */ /* 0x040fe20003f04070 */
[----:B------:R-:W-:Y:S02]  /*ba50*/  @!P6 IMAD.IADD R15, R15, 0x1, -R10 ;  /* 0x000000010f0fe824 */ /* 0x000fe400078e0a0a */
[----:B0-----:R-:W-:Y:S01]  /*ba60*/  IMAD.MOV.U32 R7, RZ, RZ, R0 ;  /* 0x000000ffff077224 */ /* 0x001fe200078e0000 */
[----:B------:R-:W-:Y:S01]  /*ba70*/  LOP3.LUT R0, R11, 0x48, RZ, 0xfc, !PT ;  /* 0x000000480b007812 */ /* 0x000fe200078efcff */
[----:B------:R-:W-:Y:S01]  /*ba80*/  IMAD.HI.U32 R17, R13, R2, RZ ;  /* 0x000000020d117227 */ /* 0x000fe200078e00ff */
[C---:B------:R-:W-:Y:S02]  /*ba90*/  ISETP.GT.U32.AND P6, PT, R10.reuse, R15, PT ;  /* 0x0000000f0a00720c */ /* 0x040fe40003fc4070 */
[----:B------:R-:W-:Y:S01]  /*baa0*/  IABS R12, R0 ;  /* 0x00000000000c7213 */ /* 0x000fe20000000000 */
[----:B------:R-:W-:Y:S01]  /*bab0*/  @!P2 IMAD.MOV R7, RZ, RZ, -R7 ;  /* 0x000000ffff07a224 */ /* 0x000fe200078e0a07 */
[----:B------:R-:W-:Y:S01]  /*bac0*/  ISETP.GT.U32.AND P2, PT, R10, R5, PT ;  /* 0x000000050a00720c */ /* 0x000fe20003f44070 */
[----:B------:R-:W-:-:S02]  /*bad0*/  IMAD.MOV R17, RZ, RZ, -R17 ;  /* 0x000000ffff117224 */ /* 0x000fc400078e0a11 */
[----:B------:R-:W-:Y:S01]  /*bae0*/  @!P0 IMAD.IADD R3, R3, 0x1, -R10 ;  /* 0x0000000103038824 */ /* 0x000fe200078e0a0a */
[----:B------:R0:W-:Y:S01]  /*baf0*/  STL [R1+0xb4], R7 ;  /* 0x0000b40701007387 */ /* 0x0001e20000100800 */
[----:B------:R-:W-:-:S03]  /*bb00*/  IMAD R2, R10, R17, R2 ;  /* 0x000000110a027224 */ /* 0x000fc600078e0202 */
[C---:B------:R-:W-:Y:S01]  /*bb10*/  ISETP.GT.U32.AND P0, PT, R10.reuse, R3, PT ;  /* 0x000000030a00720c */ /* 0x040fe20003f04070 */
[----:B------:R-:W-:Y:S01]  /*bb20*/  @!P6 IMAD.IADD R15, R15, 0x1, -R10 ;  /* 0x000000010f0fe824 */ /* 0x000fe200078e0a0a */
[----:B------:R-:W-:-:S03]  /*bb30*/  ISETP.GT.U32.AND P6, PT, R10, R2, PT ;  /* 0x000000020a00720c */ /* 0x000fc60003fc4070 */
[----:B------:R-:W-:Y:S02]  /*bb40*/  @!P2 IMAD.IADD R5, R5, 0x1, -R10 ;  /* 0x000000010505a824 */ /* 0x000fe400078e0a0a */
[----:B0-----:R-:W-:Y:S02]  /*bb50*/  IMAD.MOV.U32 R7, RZ, RZ, R14 ;  /* 0x000000ffff077224 */ /* 0x001fe400078e000e */
[----:B------:R-:W-:Y:S01]  /*bb60*/  IMAD.HI.U32 R14, R13, R12, RZ ;  /* 0x0000000c0d0e7227 */ /* 0x000fe200078e00ff */
[----:B------:R-:W-:-:S03]  /*bb70*/  ISETP.GT.U32.AND P2, PT, R10, R5, PT ;  /* 0x000000050a00720c */ /* 0x000fc60003f44070 */
[----:B------:R-:W-:Y:S01]  /*bb80*/  @!P3 IMAD.MOV R7, RZ, RZ, -R7 ;  /* 0x000000ffff07b224 */ /* 0x000fe200078e0a07 */
[----:B------:R-:W-:Y:S01]  /*bb90*/  ISETP.GE.AND P3, PT, R16, RZ, PT ;  /* 0x000000ff1000720c */ /* 0x000fe20003f66270 */
[----:B------:R-:W-:Y:S01]  /*bba0*/  IMAD.MOV R14, RZ, RZ, -R14 ;  /* 0x000000ffff0e7224 */ /* 0x000fe200078e0a0e */
[----:B------:R-:W-:Y:S01]  /*bbb0*/  LOP3.LUT R16, R11, 0x42, RZ, 0xfc, !PT ;  /* 0x000000420b107812 */ /* 0x000fe200078efcff */
[--C-:B------:R-:W-:Y:S01]  /*bbc0*/  @!P0 IMAD.IADD R3, R3, 0x1, -R10.reuse ;  /* 0x0000000103038824 */ /* 0x100fe200078e0a0a */
[----:B------:R0:W-:Y:S01]  /*bbd0*/  STL [R1+0xa0], R7 ;  /* 0x0000a00701007387 */ /* 0x0001e20000100800 */
[--C-:B------:R-:W-:Y:S01]  /*bbe0*/  @!P6 IMAD.IADD R2, R2, 0x1, -R10.reuse ;  /* 0x000000010202e824 */ /* 0x100fe200078e0a0a */
[----:B------:R-:W-:Y:S02]  /*bbf0*/  ISETP.GE.AND P0, PT, R18, RZ, PT ;  /* 0x000000ff1200720c */ /* 0x000fe40003f06270 */
[----:B------:R-:W-:Y:S01]  /*bc00*/  IABS R18, R18 ;  /* 0x0000001200127213 */ /* 0x000fe20000000000 */
[----:B------:R-:W-:Y:S01]  /*bc10*/  @!P2 IMAD.IADD R5, R5, 0x1, -R10 ;  /* 0x000000010505a824 */ /* 0x000fe200078e0a0a */
[----:B------:R-:W-:-:S02]  /*bc20*/  ISETP.GT.U32.AND P6, PT, R10, R2, PT ;  /* 0x000000020a00720c */ /* 0x000fc40003fc4070 */
[----:B------:R-:W-:Y:S01]  /*bc30*/  ISETP.GE.AND P2, PT, R8, RZ, PT ;  /* 0x000000ff0800720c */ /* 0x000fe20003f46270 */
[----:B------:R-:W-:-:S04]  /*bc40*/  IMAD.HI.U32 R8, R13, R18, RZ ;  /* 0x000000120d087227 */ /* 0x000fc800078e00ff */
[----:B0-----:R-:W-:Y:S02]  /*bc50*/  IMAD.MOV.U32 R7, RZ, RZ, R15 ;  /* 0x000000ffff077224 */ /* 0x001fe400078e000f */
[----:B------:R-:W-:-:S04]  /*bc60*/  IMAD.HI.U32 R15, R13, R4, RZ ;  /* 0x000000040d0f7227 */ /* 0x000fc800078e00ff */
[----:B------:R-:W-:Y:S01]  /*bc70*/  @!P1 IMAD.MOV R7, RZ, RZ, -R7 ;  /* 0x000000ffff079224 */ /* 0x000fe200078e0a07 */
[----:B------:R-:W-:Y:S01]  /*bc80*/  ISETP.GE.AND P1, PT, R0, RZ, PT ;  /* 0x000000ff0000720c */ /* 0x000fe20003f26270 */
[----:B------:R-:W-:Y:S01]  /*bc90*/  IMAD R0, R10, R14, R12 ;  /* 0x0000000e0a007224 */ /* 0x000fe200078e020c */
[----:B------:R-:W-:Y:S01]  /*bca0*/  IABS R14, R21 ;  /* 0x00000015000e7213 */ /* 0x000fe20000000000 */
[----:B------:R-:W-:Y:S01]  /*bcb0*/  IMAD.MOV R15, RZ, RZ, -R15 ;  /* 0x000000ffff0f7224 */ /* 0x000fe200078e0a0f */
[----:B------:R0:W-:Y:S01]  /*bcc0*/  STL [R1+0xa4], R7 ;  /* 0x0000a40701007387 */ /* 0x0001e20000100800 */
[----:B------:R-:W-:Y:S02]  /*bcd0*/  @!P6 IMAD.IADD R2, R2, 0x1, -R10 ;  /* 0x000000010202e824 */ /* 0x000fe400078e0a0a */
[----:B------:R-:W-:Y:S02]  /*bce0*/  IMAD R4, R10, R15, R4 ;  /* 0x0000000f0a047224 */ /* 0x000fe400078e0204 */
[----:B------:R-:W-:-:S02]  /*bcf0*/  VIADD R12, R9, 0x3e ;  /* 0x0000003e090c7836 */ /* 0x000fc40000000000 */
[----:B------:R-:W-:Y:S02]  /*bd00*/  IMAD.MOV R8, RZ, RZ, -R8 ;  /* 0x000000ffff087224 */ /* 0x000fe400078e0a08 */
[----:B------:R-:W-:Y:S01]  /*bd10*/  IMAD.MOV.U32 R17, RZ, RZ, R5 ;  /* 0x000000ffff117224 */ /* 0x000fe200078e0005 */
[----:B------:R-:W-:Y:S01]  /*bd20*/  ISETP.GE.AND P6, PT, R12, RZ, PT ;  /* 0x000000ff0c00720c */ /* 0x000fe20003fc6270 */
[----:B0-----:R-:W-:Y:S01]  /*bd30*/  IMAD.MOV.U32 R7, RZ, RZ, R3 ;  /* 0x000000ffff077224 */ /* 0x001fe200078e0003 */
[----:B------:R-:W-:Y:S01]  /*bd40*/  IABS R12, R12 ;  /* 0x0000000c000c7213 */ /* 0x000fe20000000000 */
[----:B------:R-:W-:Y:S02]  /*bd50*/  IMAD.MOV.U32 R3, RZ, RZ, R2 ;  /* 0x000000ffff037224 */ /* 0x000fe400078e0002 */
[----:B------:R-:W-:Y:S01]  /*bd60*/  @!P4 IMAD.MOV R7, RZ, RZ, -R7 ;  /* 0x000000ffff07c224 */ /* 0x000fe200078e0a07 */
[C---:B------:R-:W-:Y:S01]  /*bd70*/  ISETP.GT.U32.AND P4, PT, R10.reuse, R0, PT ;  /* 0x000000000a00720c */ /* 0x040fe20003f84070 */
[----:B------:R-:W-:Y:S01]  /*bd80*/  @!P3 IMAD.MOV R3, RZ, RZ, -R3 ;  /* 0x000000ffff03b224 */ /* 0x000fe200078e0a03 */
[C---:B------:R-:W-:Y:S01]  /*bd90*/  ISETP.GT.U32.AND P3, PT, R10.reuse, R4, PT ;  /* 0x000000040a00720c */ /* 0x040fe20003f64070 */
[----:B------:R-:W-:Y:S01]  /*bda0*/  IMAD R18, R10, R8, R18 ;  /* 0x000000080a127224 */ /* 0x000fe200078e0212 */
[----:B------:R-:W-:Y:S01]  /*bdb0*/  LOP3.LUT R8, R11, 0x3a, RZ, 0xfc, !PT ;  /* 0x0000003a0b087812 */ /* 0x000fe200078efcff */
[----:B------:R-:W-:-:S03]  /*bdc0*/  IMAD.HI.U32 R2, R13, R12, RZ ;  /* 0x0000000c0d027227 */ /* 0x000fc600078e00ff */
[----:B------:R-:W-:Y:S01]  /*bdd0*/  IABS R15, R8 ;  /* 0x00000008000f7213 */ /* 0x000fe20000000000 */
[----:B------:R-:W-:Y:S01]  /*bde0*/  @!P5 IMAD.MOV R17, RZ, RZ, -R17 ;  /* 0x000000ffff11d224 */ /* 0x000fe200078e0a11 */
[----:B------:R-:W-:Y:S01]  /*bdf0*/  ISETP.GE.AND P5, PT, R16, RZ, PT ;  /* 0x000000ff1000720c */ /* 0x000fe20003fa6270 */
[----:B------:R-:W-:Y:S01]  /*be00*/  IMAD.MOV R2, RZ, RZ, -R2 ;  /* 0x000000ffff027224 */ /* 0x000fe200078e0a02 */
[----:B------:R-:W-:Y:S01]  /*be10*/  IABS R16, R16 ;  /* 0x0000001000107213 */ /* 0x000fe20000000000 */
[--C-:B------:R-:W-:Y:S01]  /*be20*/  @!P4 IMAD.IADD R0, R0, 0x1, -R10.reuse ;  /* 0x000000010000c824 */ /* 0x100fe200078e0a0a */
[----:B------:R-:W-:Y:S01]  /*be30*/  STL [R1+0xa8], R17 ;  /* 0x0000a81101007387 */ /* 0x000fe20000100800 */
[----:B------:R-:W-:Y:S02]  /*be40*/  @!P3 IMAD.IADD R4, R4, 0x1, -R10 ;  /* 0x000000010404b824 */ /* 0x000fe400078e0a0a */
[C---:B------:R-:W-:Y:S01]  /*be50*/  IMAD R12, R10.reuse, R2, R12 ;  /* 0x000000020a0c7224 */ /* 0x040fe200078e020c */
[C---:B------:R-:W-:Y:S01]  /*be60*/  ISETP.GT.U32.AND P4, PT, R10.reuse, R0, PT ;  /* 0x000000000a00720c */ /* 0x040fe20003f84070 */
[----:B------:R-:W-:Y:S01]  /*be70*/  STL [R1+0x124], R7 ;  /* 0x0001240701007387 */ /* 0x000fe20000100800 */
[----:B------:R-:W-:Y:S01]  /*be80*/  IMAD.HI.U32 R5, R13, R16, RZ ;  /* 0x000000100d057227 */ /* 0x000fe200078e00ff */
[----:B------:R-:W-:-:S02]  /*be90*/  ISETP.GT.U32.AND P3, PT, R10, R4, PT ;  /* 0x000000040a00720c */ /* 0x000fc40003f64070 */
[----:B------:R0:W-:Y:S01]  /*bea0*/  STL [R1+0x118], R3 ;  /* 0x0001180301007387 */ /* 0x0001e20000100800 */
[----:B------:R-:W-:Y:S01]  /*beb0*/  IMAD.MOV R5, RZ, RZ, -R5 ;  /* 0x000000ffff057224 */ /* 0x000fe200078e0a05 */
[----:B------:R-:W-:-:S03]  /*bec0*/  IABS R2, R19 ;  /* 0x0000001300027213 */ /* 0x000fc60000000000 */
[----:B------:R-:W-:-:S03]  /*bed0*/  IMAD R16, R10, R5, R16 ;  /* 0x000000050a107224 */ /* 0x000fc600078e0210 */
[----:B------:R-:W-:Y:S01]  /*bee0*/  @!P4 IMAD.IADD R0, R0, 0x1, -R10 ;  /* 0x000000010000c824 */ /* 0x000fe200078e0a0a */
[----:B------:R-:W-:Y:S01]  /*bef0*/  ISETP.GT.U32.AND P4, PT, R10, R18, PT ;  /* 0x000000120a00720c */ /* 0x000fe20003f84070 */
[----:B0-----:R-:W-:-:S04]  /*bf00*/  IMAD.HI.U32 R3, R13, R14, RZ ;  /* 0x0000000e0d037227 */ /* 0x001fc800078e00ff */
[----:B------:R-:W-:Y:S02]  /*bf10*/  IMAD.MOV R3, RZ, RZ, -R3 ;  /* 0x000000ffff037224 */ /* 0x000fe400078e0a03 */
[----:B------:R-:W-:Y:S02]  /*bf20*/  IMAD.MOV.U32 R7, RZ, RZ, R0 ;  /* 0x000000ffff077224 */ /* 0x000fe400078e0000 */
[C---:B------:R-:W-:Y:S01]  /*bf30*/  IMAD R14, R10.reuse, R3, R14 ;  /* 0x000000030a0e7224 */ /* 0x040fe200078e020e */
[----:B------:R-:W-:Y:S01]  /*bf40*/  IABS R3, R22 ;  /* 0x0000001600037213 */ /* 0x000fe20000000000 */
[----:B------:R-:W-:Y:S01]  /*bf50*/  @!P1 IMAD.MOV R7, RZ, RZ, -R7 ;  /* 0x000000ffff079224 */ /* 0x000fe200078e0a07 */
[----:B------:R-:W-:Y:S01]  /*bf60*/  ISETP.GT.U32.AND P1, PT, R10, R16, PT ;  /* 0x000000100a00720c */ /* 0x000fe20003f24070 */
[----:B------:R-:W-:Y:S01]  /*bf70*/  @!P4 IMAD.IADD R18, R18, 0x1, -R10 ;  /* 0x000000011212c824 */ /* 0x000fe200078e0a0a */
[----:B------:R-:W-:Y:S01]  /*bf80*/  ISETP.GT.U32.AND P4, PT, R10, R12, PT ;  /* 0x0000000c0a00720c */ /* 0x000fe20003f84070 */
[C---:B------:R-:W-:Y:S01]  /*bf90*/  IMAD.HI.U32 R5, R13.reuse, R3, RZ ;  /* 0x000000030d057227 */ /* 0x040fe200078e00ff */
[----:B------:R0:W-:Y:S03]  /*bfa0*/  STL [R1+0x9c], R7 ;  /* 0x00009c0701007387 */ /* 0x0001e60000100800 */
[----:B------:R-:W-:-:S04]  /*bfb0*/  IMAD.HI.U32 R0, R13, R15, RZ ;  /* 0x0000000f0d007227 */ /* 0x000fc800078e00ff */
[--C-:B------:R-:W-:Y:S01]  /*bfc0*/  @!P3 IMAD.IADD R4, R4, 0x1, -R10.reuse ;  /* 0x000000010404b824 */ /* 0x100fe200078e0a0a */
[----:B------:R-:W-:Y:S01]  /*bfd0*/  ISETP.GT.U32.AND P3, PT, R10, R14, PT ;  /* 0x0000000e0a00720c */ /* 0x000fe20003f64070 */
[----:B------:R-:W-:Y:S02]  /*bfe0*/  IMAD.MOV R5, RZ, RZ, -R5 ;  /* 0x000000ffff057224 */ /* 0x000fe400078e0a05 */
[----:B------:R-:W-:Y:S02]  /*bff0*/  @!P4 IMAD.IADD R12, R12, 0x1, -R10 ;  /* 0x000000010c0cc824 */ /* 0x000fe400078e0a0a */
[----:B------:R-:W-:Y:S02]  /*c000*/  IMAD.MOV R0, RZ, RZ, -R0 ;  /* 0x000000ffff007224 */ /* 0x000fe400078e0a00 */
[C---:B------:R-:W-:Y:S01]  /*c010*/  IMAD R3, R10.reuse, R5, R3 ;  /* 0x000000050a037224 */ /* 0x040fe200078e0203 */
[C---:B------:R-:W-:Y:S01]  /*c020*/  ISETP.GT.U32.AND P4, PT, R10.reuse, R12, PT ;  /* 0x0000000c0a00720c */ /* 0x040fe20003f84070 */
[----:B------:R-:W-:Y:S01]  /*c030*/  IMAD R15, R10, R0, R15 ;  /* 0x000000000a0f7224 */ /* 0x000fe200078e020f */
[----:B------:R-:W-:Y:S01]  /*c040*/  IABS R0, R6 ;  /* 0x0000000600007213 */ /* 0x000fe20000000000 */
[----:B------:R-:W-:-:S03]  /*c050*/  IMAD.HI.U32 R5, R13, R2, RZ ;  /* 0x000000020d057227 */ /* 0x000fc600078e00ff */
[----:B------:R-:W1:Y:S01]  /*c060*/  I2F.RP R17, R0 ;  /* 0x0000000000117306 */ /* 0x000e620000209400 */
[----:B0-----:R-:W-:Y:S02]  /*c070*/  IMAD.MOV.U32 R7, RZ, RZ, R4 ;  /* 0x000000ffff077224 */ /* 0x001fe400078e0004 */
[--C-:B------:R-:W-:Y:S01]  /*c080*/  @!P1 IMAD.IADD R16, R16, 0x1, -R10.reuse ;  /* 0x0000000110109824 */ /* 0x100fe200078e0a0a */
[----:B------:R-:W-:Y:S01]  /*c090*/  ISETP.GT.U32.AND P1, PT, R10, R18, PT ;  /* 0x000000120a00720c */ /* 0x000fe20003f24070 */
[----:B------:R-:W-:Y:S01]  /*c0a0*/  IMAD.MOV R4, RZ, RZ, -R5 ;  /* 0x000000ffff047224 */ /* 0x000fe200078e0a05 */
[C---:B------:R-:W-:Y:S01]  /*c0b0*/  LOP3.LUT R5, R11.reuse, 0x36, RZ, 0xfc, !PT ;  /* 0x000000360b057812 */ /* 0x040fe200078efcff */
[----:B------:R-:W-:Y:S01]  /*c0c0*/  @!P3 IMAD.IADD R14, R14, 0x1, -R10 ;  /* 0x000000010e0eb824 */ /* 0x000fe200078e0a0a */
[C---:B------:R-:W-:Y:S01]  /*c0d0*/  ISETP.GT.U32.AND P3, PT, R10.reuse, R16, PT ;  /* 0x000000100a00720c */ /* 0x040fe20003f64070 */
[C---:B------:R-:W-:Y:S01]  /*c0e0*/  IMAD R2, R10.reuse, R4, R2 ;  /* 0x000000040a027224 */ /* 0x040fe200078e0202 */
[----:B------:R-:W-:Y:S01]  /*c0f0*/  LOP3.LUT R4, R11, 0x34, RZ, 0xfc, !PT ;  /* 0x000000340b047812 */ /* 0x000fe200078efcff */
[----:B------:R-:W-:Y:S01]  /*c100*/  @!P2 IMAD.MOV R7, RZ, RZ, -R7 ;  /* 0x000000ffff07a224 */ /* 0x000fe200078e0a07 */
[----:B------:R-:W-:Y:S01]  /*c110*/  ISETP.GT.U32.AND P2, PT, R10, R14, PT ;  /* 0x0000000e0a00720c */ /* 0x000fe20003f44070 */
[--C-:B------:R-:W-:Y:S01]  /*c120*/  @!P4 IMAD.IADD R12, R12, 0x1, -R10.reuse ;  /* 0x000000010c0cc824 */ /* 0x100fe200078e0a0a */
[----:B------:R-:W-:Y:S01]  /*c130*/  ISETP.GT.U32.AND P4, PT, R10, R2, PT ;  /* 0x000000020a00720c */ /* 0x000fe20003f84070 */
[----:B-1----:R-:W0:Y:S01]  /*c140*/  MUFU.RCP R17, R17 ;  /* 0x0000001100117308 */ /* 0x002e220000001000 */
[----:B------:R1:W-:Y:S01]  /*c150*/  STL [R1+0xfc], R7 ;  /* 0x0000fc0701007387 */ /* 0x0003e20000100800 */
[----:B------:R-:W-:Y:S01]  /*c160*/  @!P1 IMAD.IADD R18, R18, 0x1, -R10 ;  /* 0x0000000112129824 */ /* 0x000fe200078e0a0a */
[----:B------:R-:W-:-:S02]  /*c170*/  ISETP.GT.U32.AND P1, PT, R10, R3, PT ;  /* 0x000000030a00720c */ /* 0x000fc40003f24070 */
[----:B------:R-:W-:Y:S01]  /*c180*/  IABS R20, R5 ;  /* 0x0000000500147213 */ /* 0x000fe20000000000 */
[----:B------:R-:W-:Y:S01]  /*c190*/  @!P3 IMAD.IADD R16, R16, 0x1, -R10 ;  /* 0x000000011010b824 */ /* 0x000fe200078e0a0a */
[----:B------:R-:W-:Y:S01]  /*c1a0*/  ISETP.GT.U32.AND P3, PT, R10, R15, PT ;  /* 0x0000000f0a00720c */ /* 0x000fe20003f64070 */
[----:B------:R-:W-:Y:S02]  /*c1b0*/  IMAD.MOV.U32 R24, RZ, RZ, R18 ;  /* 0x000000ffff187224 */ /* 0x000fe400078e0012 */
[----:B------:R-:W-:Y:S01]  /*c1c0*/  @!P2 IMAD.IADD R14, R14, 0x1, -R10 ;  /* 0x000000010e0ea824 */ /* 0x000fe200078e0a0a */
[----:B------:R-:W-:Y:S01]  /*c1d0*/  ISETP.GE.AND P2, PT, R21, RZ, PT ;  /* 0x000000ff1500720c */ /* 0x000fe20003f46270 */
[----:B-1----:R-:W-:Y:S01]  /*c1e0*/  IMAD.MOV.U32 R7, RZ, RZ, R16 ;  /* 0x000000ffff077224 */ /* 0x002fe200078e0010 */
[----:B------:R-:W-:Y:S01]  /*c1f0*/  IABS R21, R4 ;  /* 0x0000000400157213 */ /* 0x000fe20000000000 */
[----:B------:R-:W-:Y:S02]  /*c200*/  @!P4 IMAD.IADD R2, R2, 0x1, -R10 ;  /* 0x000000010202c824 */ /* 0x000fe400078e0a0a */
[----:B------:R-:W-:-:S02]  /*c210*/  @!P5 IMAD.MOV R7, RZ, RZ, -R7 ;  /* 0x000000ffff07d224 */ /* 0x000fc400078e0a07 */
[----:B0-----:R-:W-:Y:S01]  /*c220*/  VIADD R17, R17, 0xffffffe ;  /* 0x0ffffffe11117836 */ /* 0x001fe20000000000 */
[----:B------:R-:W-:Y:S01]  /*c230*/  ISETP.GT.U32.AND P5, PT, R10, R2, PT ;  /* 0x000000020a00720c */ /* 0x000fe20003fa4070 */
[----:B------:R-:W-:-:S04]  /*c240*/  IMAD.HI.U32 R18, R13, R21, RZ ;  /* 0x000000150d127227 */ /* 0x000fc800078e00ff */
[----:B------:R-:W-:Y:S01]  /*c250*/  @!P2 IMAD.MOV R14, RZ, RZ, -R14 ;  /* 0x000000ffff0ea224 */ /* 0x000fe200078e0a0e */
[----:B------:R-:W-:Y:S01]  /*c260*/  ISETP.GE.AND P2, PT, R19, RZ, PT ;  /* 0x000000ff1300720c */ /* 0x000fe20003f46270 */
[----:B------:R-:W-:Y:S01]  /*c270*/  @!P0 IMAD.MOV R24, RZ, RZ, -R24 ;  /* 0x000000ffff188224 */ /* 0x000fe200078e0a18 */
[----:B------:R0:W1:Y:S01]  /*c280*/  F2I.FTZ.U32.TRUNC.NTZ R19, R17 ;  /* 0x0000001100137305 */ /* 0x000062000021f000 */
[----:B------:R-:W-:Y:S02]  /*c290*/  IMAD.MOV R18, RZ, RZ, -R18 ;  /* 0x000000ffff127224 */ /* 0x000fe400078e0a12 */
[--C-:B------:R-:W-:Y:S01]  /*c2a0*/  @!P1 IMAD.IADD R3, R3, 0x1, -R10.reuse ;  /* 0x0000000103039824 */ /* 0x100fe200078e0a0a */
[----:B------:R-:W-:Y:S01]  /*c2b0*/  STL [R1+0x8c], R24 ;  /* 0x00008c1801007387 */ /* 0x000fe20000100800 */
[----:B------:R-:W-:Y:S01]  /*c2c0*/  @!P5 IMAD.IADD R2, R2, 0x1, -R10 ;  /* 0x000000010202d824 */ /* 0x000fe200078e0a0a */
[----:B------:R-:W-:Y:S01]  /*c2d0*/  ISETP.GE.AND P5, PT, R4, RZ, PT ;  /* 0x000000ff0400720c */ /* 0x000fe20003fa6270 */
[----:B------:R-:W-:Y:S01]  /*c2e0*/  IMAD.HI.U32 R23, R13, R20, RZ ;  /* 0x000000140d177227 */ /* 0x000fe200078e00ff */
[----:B------:R2:W-:Y:S01]  /*c2f0*/  STL [R1+0x88], R7 ;  /* 0x0000880701007387 */ /* 0x0005e20000100800 */
[----:B0-----:R-:W-:-:S02]  /*c300*/  LOP3.LUT R17, R11, 0x30, RZ, 0xfc, !PT ;  /* 0x000000300b117812 */ /* 0x001fc400078efcff */
[----:B------:R-:W-:Y:S01]  /*c310*/  ISETP.GE.AND P1, PT, R22, RZ, PT ;  /* 0x000000ff1600720c */ /* 0x000fe20003f26270 */
[----:B------:R-:W-:Y:S01]  /*c320*/  IMAD.MOV R23, RZ, RZ, -R23 ;  /* 0x000000ffff177224 */ /* 0x000fe200078e0a17 */
[----:B------:R-:W-:Y:S01]  /*c330*/  IABS R4, R17 ;  /* 0x0000001100047213 */ /* 0x000fe20000000000 */
[----:B------:R-:W-:Y:S01]  /*c340*/  @!P3 IMAD.IADD R15, R15, 0x1, -R10 ;  /* 0x000000010f0fb824 */ /* 0x000fe200078e0a0a */
[----:B------:R-:W-:Y:S01]  /*c350*/  ISETP.GT.U32.AND P0, PT, R10, R3, PT ;  /* 0x000000030a00720c */ /* 0x000fe20003f04070 */
[----:B-1----:R-:W-:Y:S01]  /*c360*/  IMAD.MOV R22, RZ, RZ, -R19 ;  /* 0x000000ffff167224 */ /* 0x002fe200078e0a13 */
[----:B------:R-:W-:Y:S01]  /*c370*/  ISETP.GE.AND P3, PT, R8, RZ, PT ;  /* 0x000000ff0800720c */ /* 0x000fe20003f66270 */
[----:B--2---:R-:W-:Y:S01]  /*c380*/  IMAD.MOV.U32 R7, RZ, RZ, R12 ;  /* 0x000000ffff077224 */ /* 0x004fe200078e000c */
[----:B------:R0:W-:Y:S01]  /*c390*/  STL [R1+0x84], R14 ;  /* 0x0000840e01007387 */ /* 0x0001e20000100800 */
[C---:B------:R-:W-:Y:S01]  /*c3a0*/  IMAD R12, R10.reuse, R18, R21 ;  /* 0x000000120a0c7224 */ /* 0x040fe200078e0215 */
[----:B------:R-:W-:Y:S01]  /*c3b0*/  ISETP.GT.U32.AND P4, PT, R10, R15, PT ;  /* 0x0000000f0a00720c */ /* 0x000fe20003f84070 */
[----:B------:R-:W-:Y:S01]  /*c3c0*/  IMAD.HI.U32 R18, R13, R4, RZ ;  /* 0x000000040d127227 */ /* 0x000fe200078e00ff */
[----:B------:R-:W-:-:S03]  /*c3d0*/  LOP3.LUT R24, R11, 0x24, RZ, 0xfc, !PT ;  /* 0x000000240b187812 */ /* 0x000fc600078efcff */
[----:B------:R-:W-:Y:S02]  /*c3e0*/  IMAD.MOV R18, RZ, RZ, -R18 ;  /* 0x000000ffff127224 */ /* 0x000fe400078e0a12 */
[----:B------:R-:W-:Y:S01]  /*c3f0*/  IMAD R22, R22, R0, RZ ;  /* 0x0000000016167224 */ /* 0x000fe200078e02ff */
[C---:B0-----:R-:W-:Y:S01]  /*c400*/  LOP3.LUT R14, R11.reuse, 0x2c, RZ, 0xfc, !PT ;  /* 0x0000002c0b0e7812 */ /* 0x041fe200078efcff */
[C---:B------:R-:W-:Y:S02]  /*c410*/  IMAD R4, R10.reuse, R18, R4 ;  /* 0x000000120a047224 */ /* 0x040fe400078e0204 */
[----:B------:R-:W-:Y:S02]  /*c420*/  IMAD.MOV.U32 R18, RZ, RZ, RZ ;  /* 0x000000ffff127224 */ /* 0x000fe400078e00ff */
[----:B------:R-:W-:Y:S01]  /*c430*/  IMAD R8, R10, R23, R20 ;  /* 0x000000170a087224 */ /* 0x000fe200078e0214 */
[----:B------:R-:W-:Y:S01]  /*c440*/  LOP3.LUT R20, R11, 0x32, RZ, 0xfc, !PT ;  /* 0x000000320b147812 */ /* 0x000fe200078efcff */
[----:B------:R-:W-:Y:S01]  /*c450*/  IMAD.HI.U32 R19, R19, R22, R18 ;  /* 0x0000001613137227 */ /* 0x000fe200078e0012 */
[----:B------:R-:W-:-:S02]  /*c460*/  LOP3.LUT R18, R11, 0x2a, RZ, 0xfc, !PT ;  /* 0x0000002a0b127812 */ /* 0x000fc400078efcff */
[----:B------:R-:W-:Y:S01]  /*c470*/  IABS R16, R20 ;  /* 0x0000001400107213 */ /* 0x000fe20000000000 */
[----:B------:R-:W-:Y:S01]  /*c480*/  @!P6 IMAD.MOV R7, RZ, RZ, -R7 ;  /* 0x000000ffff07e224 */ /* 0x000fe200078e0a07 */
[----:B------:R-:W-:Y:S01]  /*c490*/  IABS R23, R18 ;  /* 0x0000001200177213 */ /* 0x000fe20000000000 */
[--C-:B------:R-:W-:Y:S01]  /*c4a0*/  @!P0 IMAD.IADD R3, R3, 0x1, -R10.reuse ;  /* 0x0000000103038824 */ /* 0x100fe200078e0a0a */
[C---:B------:R-:W-:Y:S01]  /*c4b0*/  ISETP.GT.U32.AND P6, PT, R10.reuse, R8, PT ;  /* 0x000000080a00720c */ /* 0x040fe20003fc4070 */
[----:B------:R-:W-:Y:S01]  /*c4c0*/  @!P4 IMAD.IADD R15, R15, 0x1, -R10 ;  /* 0x000000010f0fc824 */ /* 0x000fe200078e0a0a */
[----:B------:R0:W-:Y:S01]  /*c4d0*/  STL [R1+0x80], R7 ;  /* 0x0000800701007387 */ /* 0x0001e20000100800 */
[----:B------:R-:W-:Y:S01]  /*c4e0*/  IMAD.HI.U32 R29, R13, R23, RZ ;  /* 0x000000170d1d7227 */ /* 0x000fe200078e00ff */
[----:B------:R-:W-:Y:S02]  /*c4f0*/  ISETP.GT.U32.AND P4, PT, R10, R12, PT ;  /* 0x0000000c0a00720c */ /* 0x000fe40003f84070 */
[----:B------:R-:W-:Y:S01]  /*c500*/  ISETP.GE.AND P0, PT, R5, RZ, PT ;  /* 0x000000ff0500720c */ /* 0x000fe20003f06270 */
[----:B------:R-:W-:Y:S01]  /*c510*/  IMAD.MOV R29, RZ, RZ, -R29 ;  /* 0x000000ffff1d7224 */ /* 0x000fe200078e0a1d */
[----:B------:R-:W-:Y:S01]  /*c520*/  IABS R22, R24 ;  /* 0x0000001800167213 */ /* 0x000fe20000000000 */
[----:B------:R-:W-:-:S02]  /*c530*/  VIADD R5, R9, 0x2e ;  /* 0x0000002e09057836 */ /* 0x000fc40000000000 */
[----:B------:R-:W-:Y:S02]  /*c540*/  IMAD R23, R10, R29, R23 ;  /* 0x0000001d0a177224 */ /* 0x000fe400078e0217 */
[----:B0-----:R-:W-:Y:S02]  /*c550*/  IMAD.MOV.U32 R7, RZ, RZ, R3 ;  /* 0x000000ffff077224 */ /* 0x001fe400078e0003 */
[--C-:B------:R-:W-:Y:S01]  /*c560*/  @!P6 IMAD.IADD R8, R8, 0x1, -R10.reuse ;  /* 0x000000010808e824 */ /* 0x100fe200078e0a0a */
[----:B------:R-:W-:Y:S01]  /*c570*/  ISETP.GE.AND P6, PT, R5, RZ, PT ;  /* 0x000000ff0500720c */ /* 0x000fe20003fc6270 */
[----:B------:R-:W-:Y:S01]  /*c580*/  @!P1 IMAD.MOV R7, RZ, RZ, -R7 ;  /* 0x000000ffff079224 */ /* 0x000fe200078e0a07 */
[----:B------:R-:W-:Y:S01]  /*c590*/  IABS R5, R5 ;  /* 0x0000000500057213 */ /* 0x000fe20000000000 */
[----:B------:R-:W-:Y:S01]  /*c5a0*/  @!P4 IMAD.IADD R12, R12, 0x1, -R10 ;  /* 0x000000010c0cc824 */ /* 0x000fe200078e0a0a */
[C---:B------:R-:W-:Y:S01]  /*c5b0*/  ISETP.GT.U32.AND P4, PT, R10.reuse, R8, PT ;  /* 0x000000080a00720c */ /* 0x040fe20003f84070 */
[C---:B------:R-:W-:Y:S01]  /*c5c0*/  IMAD.HI.U32 R3, R13.reuse, R16, RZ ;  /* 0x000000100d037227 */ /* 0x040fe200078e00ff */
[----:B------:R0:W-:Y:S02]  /*c5d0*/  STL [R1+0x7c], R7 ;  /* 0x00007c0701007387 */ /* 0x0001e40000100800 */
[----:B------:R-:W-:Y:S01]  /*c5e0*/  ISETP.GT.U32.AND P1, PT, R10, R12, PT ;  /* 0x0000000c0a00720c */ /* 0x000fe20003f24070 */
[----:B------:R-:W-:Y:S01]  /*c5f0*/  IMAD.MOV R3, RZ, RZ, -R3 ;  /* 0x000000ffff037224 */ /* 0x000fe200078e0a03 */
[----:B------:R-:W2:Y:S01]  /*c600*/  LDL R29, [R1+0xd64] ;  /* 0x000d6400011d7983 */ /* 0x000ea20000100800 */
[----:B------:R-:W-:-:S04]  /*c610*/  IMAD.HI.U32 R21, R13, R5, RZ ;  /* 0x000000050d157227 */ /* 0x000fc800078e00ff */
[----:B------:R-:W-:Y:S01]  /*c620*/  IMAD R16, R10, R3, R16 ;  /* 0x000000030a107224 */ /* 0x000fe200078e0210 */
[----:B------:R-:W-:Y:S01]  /*c630*/  IABS R3, R14 ;  /* 0x0000000e00037213 */ /* 0x000fe20000000000 */
[--C-:B------:R-:W-:Y:S01]  /*c640*/  @!P4 IMAD.IADD R8, R8, 0x1, -R10.reuse ;  /* 0x000000010808c824 */ /* 0x100fe200078e0a0a */
[----:B0-----:R-:W-:Y:S01]  /*c650*/  LOP3.LUT R7, R11, 0x22, RZ, 0xfc, !PT ;  /* 0x000000220b077812 */ /* 0x001fe200078efcff */
[----:B------:R-:W-:Y:S01]  /*c660*/  IMAD.MOV R21, RZ, RZ, -R21 ;  /* 0x000000ffff157224 */ /* 0x000fe200078e0a15 */
[----:B------:R-:W-:Y:S01]  /*c670*/  ISETP.GT.U32.AND P4, PT, R10, R16, PT ;  /* 0x000000100a00720c */ /* 0x000fe20003f84070 */
[----:B------:R-:W-:Y:S01]  /*c680*/  @!P1 IMAD.IADD R12, R12, 0x1, -R10 ;  /* 0x000000010c0c9824 */ /* 0x000fe200078e0a0a */
[----:B------:R-:W-:Y:S01]  /*c690*/  ISETP.GE.AND P1, PT, R20, RZ, PT ;  /* 0x000000ff1400720c */ /* 0x000fe20003f26270 */
[----:B------:R-:W-:Y:S01]  /*c6a0*/  IMAD R5, R10, R21, R5 ;  /* 0x000000150a057224 */ /* 0x000fe200078e0205 */
[----:B------:R-:W-:Y:S01]  /*c6b0*/  IABS R26, R7 ;  /* 0x00000007001a7213 */ /* 0x000fe20000000000 */
[----:B------:R-:W-:-:S04]  /*c6c0*/  IMAD.HI.U32 R20, R13, R3, RZ ;  /* 0x000000030d147227 */ /* 0x000fc800078e00ff */
[----:B------:R-:W-:Y:S02]  /*c6d0*/  IMAD.MOV R20, RZ, RZ, -R20 ;  /* 0x000000ffff147224 */ /* 0x000fe400078e0a14 */
[----:B------:R-:W-:Y:S02]  /*c6e0*/  @!P3 IMAD.MOV R15, RZ, RZ, -R15 ;  /* 0x000000ffff0fb224 */ /* 0x000fe400078e0a0f */
[----:B------:R-:W-:Y:S01]  /*c6f0*/  @!P4 IMAD.IADD R16, R16, 0x1, -R10 ;  /* 0x000000011010c824 */ /* 0x000fe200078e0a0a */
[C---:B------:R-:W-:Y:S01]  /*c700*/  ISETP.GT.U32.AND P4, PT, R10.reuse, R4, PT ;  /* 0x000000040a00720c */ /* 0x040fe20003f84070 */
[C---:B------:R-:W-:Y:S02]  /*c710*/  IMAD R3, R10.reuse, R20, R3 ;  /* 0x000000140a037224 */ /* 0x040fe400078e0203 */
[----:B------:R-:W-:Y:S01]  /*c720*/  @!P2 IMAD.MOV R2, RZ, RZ, -R2 ;  /* 0x000000ffff02a224 */ /* 0x000fe200078e0a02 */
[----:B------:R-:W-:Y:S01]  /*c730*/  ISETP.GT.U32.AND P3, PT, R10, R16, PT ;  /* 0x000000100a00720c */ /* 0x000fe20003f64070 */
[----:B------:R-:W-:Y:S01]  /*c740*/  IMAD.HI.U32 R20, R13, R25, RZ ;  /* 0x000000190d147227 */ /* 0x000fe200078e00ff */
[----:B------:R-:W-:Y:S03]  /*c750*/  STL [R1+0x38], R15 ;  /* 0x0000380f01007387 */ /* 0x000fe60000100800 */
[----:B------:R-:W-:-:S02]  /*c760*/  IMAD.MOV R20, RZ, RZ, -R20 ;  /* 0x000000ffff147224 */ /* 0x000fc400078e0a14 */
[----:B------:R-:W-:Y:S02]  /*c770*/  @!P0 IMAD.MOV R8, RZ, RZ, -R8 ;  /* 0x000000ffff088224 */ /* 0x000fe400078e0a08 */
[----:B------:R-:W-:Y:S01]  /*c780*/  @!P4 IMAD.IADD R4, R4, 0x1, -R10 ;  /* 0x000000010404c824 */ /* 0x000fe200078e0a0a */
[----:B------:R-:W-:Y:S01]  /*c790*/  ISETP.GT.U32.AND P4, PT, R10, R5, PT ;  /* 0x000000050a00720c */ /* 0x000fe20003f84070 */
[----:B------:R-:W-:-:S04]  /*c7a0*/  IMAD.HI.U32 R21, R13, R26, RZ ;  /* 0x0000001a0d157227 */ /* 0x000fc800078e00ff */
[----:B------:R-:W-:-:S08]  /*c7b0*/  IMAD.HI.U32 R24, R13, R22, RZ ;  /* 0x000000160d187227 */ /* 0x000fd000078e00ff */
[----:B------:R-:W-:Y:S01]  /*c7c0*/  @!P4 IMAD.IADD R5, R5, 0x1, -R10 ;  /* 0x000000010505c824 */ /* 0x000fe200078e0a0a */
[C---:B------:R-:W-:Y:S01]  /*c7d0*/  ISETP.GT.U32.AND P4, PT, R10.reuse, R3, PT ;  /* 0x000000030a00720c */ /* 0x040fe20003f84070 */
[----:B------:R0:W-:Y:S01]  /*c7e0*/  STL [R1+0x30], R2 ;  /* 0x0000300201007387 */ /* 0x0001e20000100800 */
[----:B------:R-:W-:Y:S02]  /*c7f0*/  IMAD R25, R10, R20, R25 ;  /* 0x000000140a197224 */ /* 0x000fe400078e0219 */
[----:B0-----:R-:W-:-:S09]  /*c800*/  IMAD.MOV.U32 R2, RZ, RZ, R12 ;  /* 0x000000ffff027224 */ /* 0x001fd200078e000c */
[----:B------:R-:W-:Y:S02]  /*c810*/  @!P4 IMAD.IADD R3, R3, 0x1, -R10 ;  /* 0x000000010303c824 */ /* 0x000fe400078e0a0a */
[----:B------:R-:W-:Y:S01]  /*c820*/  @!P5 IMAD.MOV R2, RZ, RZ, -R2 ;  /* 0x000000ffff02d224 */ /* 0x000fe200078e0a02 */
[C---:B------:R-:W-:Y:S02]  /*c830*/  ISETP.GT.U32.AND P5, PT, R10.reuse, R23, PT ;  /* 0x000000170a00720c */ /* 0x040fe40003fa4070 */
[----:B------:R-:W-:Y:S01]  /*c840*/  ISETP.GT.U32.AND P0, PT, R10, R3, PT ;  /* 0x000000030a00720c */ /* 0x000fe20003f04070 */
[----:B------:R-:W-:Y:S01]  /*c850*/  @!P3 IMAD.IADD R16, R16, 0x1, -R10 ;  /* 0x000000011010b824 */ /* 0x000fe200078e0a0a */
[C---:B------:R-:W-:Y:S01]  /*c860*/  ISETP.GT.U32.AND P4, PT, R10.reuse, R5, PT ;  /* 0x000000050a00720c */ /* 0x040fe20003f84070 */
[----:B------:R-:W-:Y:S01]  /*c870*/  IMAD.MOV R21, RZ, RZ, -R21 ;  /* 0x000000ffff157224 */ /* 0x000fe200078e0a15 */
[----:B------:R-:W-:Y:S01]  /*c880*/  ISETP.GT.U32.AND P3, PT, R10, R25, PT ;  /* 0x000000190a00720c */ /* 0x000fe20003f64070 */
[----:B------:R-:W-:-:S02]  /*c890*/  IMAD.MOV R24, RZ, RZ, -R24 ;  /* 0x000000ffff187224 */ /* 0x000fc400078e0a18 */
[C---:B------:R-:W-:Y:S02]  /*c8a0*/  IMAD R26, R10.reuse, R21, R26 ;  /* 0x000000150a1a7224 */ /* 0x040fe400078e021a */
[C---:B------:R-:W-:Y:S02]  /*c8b0*/  IMAD R22, R10.reuse, R24, R22 ;  /* 0x000000180a167224 */ /* 0x040fe400078e0216 */
[--C-:B------:R-:W-:Y:S02]  /*c8c0*/  @!P5 IMAD.IADD R23, R23, 0x1, -R10.reuse ;  /* 0x000000011717d824 */ /* 0x100fe400078e0a0a */
[--C-:B------:R-:W-:Y:S01]  /*c8d0*/  @!P0 IMAD.IADD R3, R3, 0x1, -R10.reuse ;  /* 0x0000000103038824 */ /* 0x100fe200078e0a0a */
[C---:B------:R-:W-:Y:S01]  /*c8e0*/  ISETP.GT.U32.AND P0, PT, R10.reuse, R26, PT ;  /* 0x0000001a0a00720c */ /* 0x040fe20003f04070 */
[--C-:B------:R-:W-:Y:S01]  /*c8f0*/  @!P4 IMAD.IADD R5, R5, 0x1, -R10.reuse ;  /* 0x000000010505c824 */ /* 0x100fe200078e0a0a */
[C---:B------:R-:W-:Y:S01]  /*c900*/  ISETP.GT.U32.AND P4, PT, R10.reuse, R22, PT ;  /* 0x000000160a00720c */ /* 0x040fe20003f84070 */
[----:B------:R-:W-:Y:S01]  /*c910*/  @!P3 IMAD.IADD R25, R25, 0x1, -R10 ;  /* 0x000000011919b824 */ /* 0x000fe200078e0a0a */
[----:B------:R-:W-:-:S02]  /*c920*/  ISETP.GT.U32.AND P3, PT, R10, R23, PT ;  /* 0x000000170a00720c */ /* 0x000fc40003f64070 */
[----:B------:R-:W-:Y:S01]  /*c930*/  LOP3.LUT R7, R11, 0x20, RZ, 0xfc, !PT ;  /* 0x000000200b077812 */ /* 0x000fe200078efcff */
[----:B------:R-:W-:Y:S01]  /*c940*/  STL [R1+0x20], R8 ;  /* 0x0000200801007387 */ /* 0x000fe20000100800 */
[----:B------:R-:W-:Y:S01]  /*c950*/  IMAD.MOV.U32 R15, RZ, RZ, R16 ;  /* 0x000000ffff0f7224 */ /* 0x000fe200078e0010 */
[----:B------:R-:W-:Y:S02]  /*c960*/  ISETP.GT.U32.AND P2, PT, R10, R4, PT ;  /* 0x000000040a00720c */ /* 0x000fe40003f44070 */
[----:B------:R0:W-:Y:S02]  /*c970*/  STL [R1+0x18], R2 ;  /* 0x0000180201007387 */ /* 0x0001e40000100800 */
[--C-:B------:R-:W-:Y:S01]  /*c980*/  @!P0 IMAD.IADD R26, R26, 0x1, -R10.reuse ;  /* 0x000000011a1a8824 */ /* 0x100fe200078e0a0a */
[----:B------:R-:W-:Y:S01]  /*c990*/  IABS R24, R11 ;  /* 0x0000000b00187213 */ /* 0x000fe20000000000 */
[--C-:B------:R-:W-:Y:S02]  /*c9a0*/  @!P4 IMAD.IADD R22, R22, 0x1, -R10.reuse ;  /* 0x000000011616c824 */ /* 0x100fe400078e0a0a */
[----:B------:R-:W-:Y:S01]  /*c9b0*/  @!P1 IMAD.MOV R15, RZ, RZ, -R15 ;  /* 0x000000ffff0f9224 */ /* 0x000fe200078e0a0f */
[----:B0-----:R-:W-:Y:S01]  /*c9c0*/  IABS R2, R7 ;  /* 0x0000000700027213 */ /* 0x001fe20000000000 */
[----:B------:R-:W-:Y:S01]  /*c9d0*/  @!P3 IMAD.IADD R23, R23, 0x1, -R10 ;  /* 0x000000011717b824 */ /* 0x000fe200078e0a0a */
[C---:B------:R-:W-:Y:S01]  /*c9e0*/  ISETP.GT.U32.AND P1, PT, R10.reuse, R26, PT ;  /* 0x0000001a0a00720c */ /* 0x040fe20003f24070 */
[----:B------:R-:W-:Y:S01]  /*c9f0*/  IMAD.MOV R28, RZ, RZ, -R28 ;  /* 0x000000ffff1c7224 */ /* 0x000fe200078e0a1c */
[----:B------:R-:W-:Y:S01]  /*ca00*/  ISETP.GT.U32.AND P0, PT, R10, R22, PT ;  /* 0x000000160a00720c */ /* 0x000fe20003f04070 */
[----:B------:R-:W-:Y:S01]  /*ca10*/  IMAD.HI.U32 R8, R13, R2, RZ ;  /* 0x000000020d087227 */ /* 0x000fe200078e00ff */
[----:B------:R-:W-:-:S03]  /*ca20*/  ISETP.GE.AND P5, PT, R17, RZ, PT ;  /* 0x000000ff1100720c */ /* 0x000fc60003fa6270 */
[----:B------:R-:W-:-:S04]  /*ca30*/  IMAD.HI.U32 R12, R13, R24, RZ ;  /* 0x000000180d0c7227 */ /* 0x000fc800078e00ff */
[----:B------:R-:W-:Y:S02]  /*ca40*/  IMAD R27, R10, R28, R27 ;  /* 0x0000001c0a1b7224 */ /* 0x000fe400078e021b */
[----:B------:R-:W-:Y:S02]  /*ca50*/  IMAD.MOV R8, RZ, RZ, -R8 ;  /* 0x000000ffff087224 */ /* 0x000fe400078e0a08 */
[----:B------:R-:W-:Y:S02]  /*ca60*/  IMAD.MOV R12, RZ, RZ, -R12 ;  /* 0x000000ffff0c7224 */ /* 0x000fe400078e0a0c */
[----:B------:R-:W-:Y:S01]  /*ca70*/  @!P2 IMAD.IADD R4, R4, 0x1, -R10 ;  /* 0x000000010404a824 */ /* 0x000fe200078e0a0a */
[C---:B------:R-:W-:Y:S01]  /*ca80*/  ISETP.GT.U32.AND P2, PT, R10.reuse, R27, PT ;  /* 0x0000001b0a00720c */ /* 0x040fe20003f44070 */
[C---:B------:R-:W-:Y:S02]  /*ca90*/  IMAD R2, R10.reuse, R8, R2 ;  /* 0x000000080a027224 */ /* 0x040fe400078e0202 */
[----:B------:R-:W-:-:S02]  /*caa0*/  IMAD R24, R10, R12, R24 ;  /* 0x0000000c0a187224 */ /* 0x000fc400078e0218 */
[--C-:B------:R-:W-:Y:S01]  /*cab0*/  @!P1 IMAD.IADD R26, R26, 0x1, -R10.reuse ;  /* 0x000000011a1a9824 */ /* 0x100fe200078e0a0a */
[----:B------:R-:W-:Y:S01]  /*cac0*/  ISETP.GT.U32.AND P1, PT, R10, R2, PT ;  /* 0x000000020a00720c */ /* 0x000fe20003f24070 */
[----:B------:R-:W-:Y:S01]  /*cad0*/  @!P0 IMAD.IADD R22, R22, 0x1, -R10 ;  /* 0x0000000116168824 */ /* 0x000fe200078e0a0a */
[C---:B------:R-:W-:Y:S01]  /*cae0*/  ISETP.GT.U32.AND P0, PT, R10.reuse, R24, PT ;  /* 0x000000180a00720c */ /* 0x040fe20003f04070 */
[----:B------:R-:W-:Y:S02]  /*caf0*/  @!P5 IMAD.MOV R4, RZ, RZ, -R4 ;  /* 0x000000ffff04d224 */ /* 0x000fe400078e0a04 */
[----:B------:R-:W-:Y:S02]  /*cb00*/  VIADD R12, R9, 0x1e ;  /* 0x0000001e090c7836 */ /* 0x000fe40000000000 */
[----:B------:R-:W-:Y:S01]  /*cb10*/  @!P2 IMAD.IADD R27, R27, 0x1, -R10 ;  /* 0x000000011b1ba824 */ /* 0x000fe200078e0a0a */
[----:B------:R-:W-:Y:S02]  /*cb20*/  ISETP.GT.U32.AND P2, PT, R10, R25, PT ;  /* 0x000000190a00720c */ /* 0x000fe40003f44070 */
[----:B------:R-:W-:-:S03]  /*cb30*/  IABS R28, R12 ;  /* 0x0000000c001c7213 */ /* 0x000fc60000000000 */
[--C-:B------:R-:W-:Y:S01]  /*cb40*/  @!P1 IMAD.IADD R2, R2, 0x1, -R10.reuse ;  /* 0x0000000102029824 */ /* 0x100fe200078e0a0a */
[----:B------:R-:W-:Y:S01]  /*cb50*/  ISETP.GT.U32.AND P4, PT, R10, R27, PT ;  /* 0x0000001b0a00720c */ /* 0x000fe20003f84070 */
[----:B------:R-:W-:Y:S01]  /*cb60*/  @!P0 IMAD.IADD R24, R24, 0x1, -R10 ;  /* 0x0000000118188824 */ /* 0x000fe200078e0a0a */
[----:B------:R-:W-:Y:S01]  /*cb70*/  STL [R1+0xf00], R7 ;  /* 0x000f000701007387 */ /* 0x000fe20000100800 */
[----:B------:R-:W-:-:S03]  /*cb80*/  @!P6 IMAD.MOV R5, RZ, RZ, -R5 ;  /* 0x000000ffff05e224 */ /* 0x000fc600078e0a05 */
[----:B------:R-:W-:Y:S01]  /*cb90*/  ISETP.GT.U32.AND P6, PT, R10, R24, PT ;  /* 0x000000180a00720c */ /* 0x000fe20003fc4070 */
[----:B------:R-:W-:Y:S01]  /*cba0*/  STL [R1+0x14], R15 ;  /* 0x0000140f01007387 */ /* 0x000fe20000100800 */
[--C-:B------:R-:W-:Y:S01]  /*cbb0*/  @!P2 IMAD.IADD R25, R25, 0x1, -R10.reuse ;  /* 0x000000011919a824 */ /* 0x100fe200078e0a0a */
[----:B------:R-:W-:Y:S02]  /*cbc0*/  ISETP.GE.AND P2, PT, R14, RZ, PT ;  /* 0x000000ff0e00720c */ /* 0x000fe40003f46270 */
[----:B------:R-:W-:Y:S02]  /*cbd0*/  LOP3.LUT R21, R11, 0x28, RZ, 0xfc, !PT ;  /* 0x000000280b157812 */ /* 0x000fe400078efcff */
[----:B------:R-:W-:Y:S01]  /*cbe0*/  @!P4 IMAD.IADD R27, R27, 0x1, -R10 ;  /* 0x000000011b1bc824 */ /* 0x000fe200078e0a0a */
[----:B------:R-:W-:Y:S02]  /*cbf0*/  ISETP.GE.AND P4, PT, R18, RZ, PT ;  /* 0x000000ff1200720c */ /* 0x000fe40003f86270 */
[----:B------:R-:W-:-:S02]  /*cc00*/  ISETP.GE.AND P0, PT, R21, RZ, PT ;  /* 0x000000ff1500720c */ /* 0x000fc40003f06270 */
[----:B------:R-:W-:Y:S01]  /*cc10*/  LOP3.LUT R21, R11, 0x26, RZ, 0xfc, !PT ;  /* 0x000000260b157812 */ /* 0x000fe200078efcff */
[----:B------:R-:W-:Y:S01]  /*cc20*/  @!P6 IMAD.IADD R24, R24, 0x1, -R10 ;  /* 0x000000011818e824 */ /* 0x000fe200078e0a0a */
[----:B------:R-:W-:Y:S02]  /*cc30*/  STL [R1+0xf0c], R26 ;  /* 0x000f0c1a01007387 */ /* 0x000fe40000100800 */
[----:B------:R-:W-:Y:S01]  /*cc40*/  @!P2 IMAD.MOV R3, RZ, RZ, -R3 ;  /* 0x000000ffff03a224 */ /* 0x000fe200078e0a03 */
[----:B------:R-:W-:Y:S01]  /*cc50*/  ISETP.GE.AND P2, PT, R21, RZ, PT ;  /* 0x000000ff1500720c */ /* 0x000fe20003f46270 */
[----:B------:R0:W-:Y:S04]  /*cc60*/  STL [R1+0xe40], R4 ;  /* 0x000e400401007387 */ /* 0x0001e80000100800 */
[----:B------:R-:W-:Y:S01]  /*cc70*/  STL [R1+0xe44], R5 ;  /* 0x000e440501007387 */ /* 0x000fe20000100800 */
[----:B------:R-:W-:-:S03]  /*cc80*/  @!P4 IMAD.MOV R23, RZ, RZ, -R23 ;  /* 0x000000ffff17c224 */ /* 0x000fc600078e0a17 */
[----:B------:R1:W-:Y:S01]  /*cc90*/  STL [R1+0xf04], R2 ;  /* 0x000f040201007387 */ /* 0x0003e20000100800 */
[C---:B0-----:R-:W-:Y:S01]  /*cca0*/  LOP3.LUT R4, R11.reuse, 0x16, RZ, 0xfc, !PT ;  /* 0x000000160b047812 */ /* 0x041fe200078efcff */
[----:B------:R-:W-:Y:S02]  /*ccb0*/  @!P0 IMAD.MOV R25, RZ, RZ, -R25 ;  /* 0x000000ffff198224 */ /* 0x000fe400078e0a19 */
[----:B------:R-:W-:Y:S01]  /*ccc0*/  STL [R1+0xe48], R3 ;  /* 0x000e480301007387 */ /* 0x000fe20000100800 */
[----:B-1----:R-:W-:-:S03]  /*ccd0*/  LOP3.LUT R2, R11, 0x14, RZ, 0xfc, !PT ;  /* 0x000000140b027812 */ /* 0x002fc600078efcff */
[----:B------:R-:W-:Y:S04]  /*cce0*/  STL [R1+0x68], R4 ;  /* 0x0000680401007387 */ /* 0x000fe80000100800 */
[----:B------:R-:W-:Y:S01]  /*ccf0*/  STL [R1+0xf08], R2 ;  /* 0x000f080201007387 */ /* 0x000fe20000100800 */
[----:B------:R-:W-:-:S04]  /*cd00*/  LOP3.LUT R8, R11, 0x1c, RZ, 0xfc, !PT ;  /* 0x0000001c0b087812 */ /* 0x000fc800078efcff */
[----:B------:R-:W-:Y:S02]  /*cd10*/  IABS R14, R8 ;  /* 0x00000008000e7213 */ /* 0x000fe40000000000 */
[----:B------:R-:W-:Y:S02]  /*cd20*/  LOP3.LUT R5, R11, 0x8, RZ, 0xfc, !PT ;  /* 0x000000080b057812 */ /* 0x000fe400078efcff */
[----:B--2---:R-:W-:-:S05]  /*cd30*/  IABS R20, R29 ;  /* 0x0000001d00147213 */ /* 0x004fca0000000000 */
[----:B------:R-:W-:-:S04]  /*cd40*/  IMAD.HI.U32 R19, R19, R20, RZ ;  /* 0x0000001413137227 */ /* 0x000fc800078e00ff */
[----:B------:R-:W-:-:S04]  /*cd50*/  IMAD.MOV R19, RZ, RZ, -R19 ;  /* 0x000000ffff137224 */ /* 0x000fc800078e0a13 */
[----:B------:R-:W-:-:S05]  /*cd60*/  IMAD R20, R0, R19, R20 ;  /* 0x0000001300147224 */ /* 0x000fca00078e0214 */
[----:B------:R-:W-:-:S13]  /*cd70*/  ISETP.GT.U32.AND P3, PT, R0, R20, PT ;  /* 0x000000140000720c */ /* 0x000fda0003f64070 */
[----:B------:R-:W-:-:S05]  /*cd80*/  @!P3 IMAD.IADD R20, R20, 0x1, -R0 ;  /* 0x000000011414b824 */ /* 0x000fca00078e0a00 */
[----:B------:R-:W-:Y:S02]  /*cd90*/  ISETP.GT.U32.AND P5, PT, R0, R20, PT ;  /* 0x000000140000720c */ /* 0x000fe40003fa4070 */
[----:B------:R-:W-:Y:S02]  /*cda0*/  ISETP.GE.AND P1, PT, R29, RZ, PT ;  /* 0x000000ff1d00720c */ /* 0x000fe40003f26270 */
[----:B------:R-:W-:-:S09]  /*cdb0*/  LOP3.LUT R29, R11, 0x24, RZ, 0xfc, !PT ;  /* 0x000000240b1d7812 */ /* 0x000fd200078efcff */
[----:B------:R-:W-:Y:S02]  /*cdc0*/  @!P5 IMAD.IADD R20, R20, 0x1, -R0 ;  /* 0x000000011414d824 */ /* 0x000fe400078e0a00 */
[----:B------:R-:W-:-:S04]  /*cdd0*/  IMAD.HI.U32 R0, R13, R28, RZ ;  /* 0x0000001c0d007227 */ /* 0x000fc800078e00ff */
[----:B------:R-:W-:Y:S02]  /*cde0*/  IMAD.MOV R15, RZ, RZ, -R0 ;  /* 0x000000ffff0f7224 */ /* 0x000fe400078e0a00 */
[----:B------:R-:W-:Y:S01]  /*cdf0*/  IMAD.MOV.U32 R0, RZ, RZ, R20 ;  /* 0x000000ffff007224 */ /* 0x000fe200078e0014 */
[----:B------:R-:W-:-:S03]  /*ce00*/  ISETP.GE.AND P5, PT, R29, RZ, PT ;  /* 0x000000ff1d00720c */ /* 0x000fc60003fa6270 */
[----:B------:R-:W-:Y:S01]  /*ce10*/  @!P1 IMAD.MOV R0, RZ, RZ, -R0 ;  /* 0x000000ffff009224 */ /* 0x000fe200078e0a00 */
[----:B------:R-:W-:Y:S02]  /*ce20*/  ISETP.NE.AND P1, PT, R6, RZ, PT ;  /* 0x000000ff0600720c */ /* 0x000fe40003f25270 */
[----:B------:R-:W-:-:S04]  /*ce30*/  LOP3.LUT R29, R11, 0x22, RZ, 0xfc, !PT ;  /* 0x000000220b1d7812 */ /* 0x000fc800078efcff */
[----:B------:R-:W-:Y:S02]  /*ce40*/  ISETP.GE.AND P6, PT, R29, RZ, PT ;  /* 0x000000ff1d00720c */ /* 0x000fe40003fc6270 */
[----:B------:R-:W-:-:S04]  /*ce50*/  LOP3.LUT R29, R11, 0x1a, RZ, 0xfc, !PT ;  /* 0x0000001a0b1d7812 */ /* 0x000fc800078efcff */
[----:B------:R-:W-:Y:S02]  /*ce60*/  IABS R21, R29 ;  /* 0x0000001d00157213 */ /* 0x000fe40000000000 */
[----:B------:R-:W-:-:S03]  /*ce70*/  @!P1 LOP3.LUT R0, RZ, R6, RZ, 0x33, !PT ;  /* 0x00000006ff009212 */ /* 0x000fc600078e33ff */
[----:B------:R-:W-:Y:S02]  /*ce80*/  IMAD.HI.U32 R18, R13, R21, RZ ;  /* 0x000000150d127227 */ /* 0x000fe400078e00ff */
[----:B------:R-:W-:Y:S02]  /*ce90*/  STL [R1+0xd90], R0 ;  /* 0x000d900001007387 */ /* 0x000fe40000100800 */
[----:B------:R-:W-:Y:S02]  /*cea0*/  IMAD.MOV R18, RZ, RZ, -R18 ;  /* 0x000000ffff127224 */ /* 0x000fe400078e0a12 */
[----:B------:R-:W-:Y:S04]  /*ceb0*/  STL [R1+0xe4c], R23 ;  /* 0x000e4c1701007387 */ /* 0x000fe80000100800 */
[----:B------:R0:W-:Y:S01]  /*cec0*/  STL [R1+0xe50], R25 ;  /* 0x000e501901007387 */ /* 0x0001e20000100800 */
[----:B------:R-:W-:Y:S01]  /*ced0*/  IMAD R21, R10, R18, R21 ;  /* 0x000000120a157224 */ /* 0x000fe200078e0215 */
[----:B0-----:R-:W-:-:S04]  /*cee0*/  LOP3.LUT R25, R11, 0x10, RZ, 0xfc, !PT ;  /* 0x000000100b197812 */ /* 0x001fc800078efcff */
[----:B------:R-:W-:-:S05]  /*cef0*/  IABS R18, R25 ;  /* 0x0000001900127213 */ /* 0x000fca0000000000 */
[----:B------:R-:W-:Y:S01]  /*cf00*/  IMAD.HI.U32 R20, R13, R18, RZ ;  /* 0x000000120d147227 */ /* 0x000fe200078e00ff */
[----:B------:R-:W-:-:S03]  /*cf10*/  ISETP.GE.AND P3, PT, R12, RZ, PT ;  /* 0x000000ff0c00720c */ /* 0x000fc60003f66270 */
[----:B------:R-:W-:Y:S02]  /*cf20*/  IMAD.MOV R20, RZ, RZ, -R20 ;  /* 0x000000ffff147224 */ /* 0x000fe400078e0a14 */
[----:B------:R-:W-:-:S04]  /*cf30*/  IMAD.HI.U32 R12, R13, R14, RZ ;  /* 0x0000000e0d0c7227 */ /* 0x000fc800078e00ff */
[----:B------:R-:W-:Y:S01]  /*cf40*/  IMAD R18, R10, R20, R18 ;  /* 0x000000140a127224 */ /* 0x000fe200078e0212 */
[----:B------:R-:W-:Y:S01]  /*cf50*/  IABS R20, R5 ;  /* 0x0000000500147213 */ /* 0x000fe20000000000 */
[----:B------:R-:W-:-:S04]  /*cf60*/  IMAD.MOV R12, RZ, RZ, -R12 ;  /* 0x000000ffff0c7224 */ /* 0x000fc800078e0a0c */
[----:B------:R-:W-:Y:S01]  /*cf70*/  IMAD R14, R10, R12, R14 ;  /* 0x0000000c0a0e7224 */ /* 0x000fe200078e020e */
[----:B------:R-:W-:Y:S01]  /*cf80*/  IABS R12, R4 ;  /* 0x00000004000c7213 */ /* 0x000fe20000000000 */
[----:B------:R-:W-:-:S04]  /*cf90*/  IMAD.HI.U32 R26, R13, R20, RZ ;  /* 0x000000140d1a7227 */ /* 0x000fc800078e00ff */
[----:B------:R-:W-:Y:S02]  /*cfa0*/  VIADD R4, R9, 0xe ;  /* 0x0000000e09047836 */ /* 0x000fe40000000000 */
[----:B------:R-:W-:Y:S02]  /*cfb0*/  @!P2 IMAD.MOV R27, RZ, RZ, -R27 ;  /* 0x000000ffff1ba224 */ /* 0x000fe400078e0a1b */
[----:B------:R-:W-:Y:S02]  /*cfc0*/  @!P5 IMAD.MOV R22, RZ, RZ, -R22 ;  /* 0x000000ffff16d224 */ /* 0x000fe400078e0a16 */
[----:B------:R-:W-:Y:S01]  /*cfd0*/  IMAD.MOV R26, RZ, RZ, -R26 ;  /* 0x000000ffff1a7224 */ /* 0x000fe200078e0a1a */
[----:B------:R-:W-:Y:S03]  /*cfe0*/  STL [R1+0x5c], R4 ;  /* 0x00005c0401007387 */ /* 0x000fe60000100800 */
[C---:B------:R-:W-:Y:S01]  /*cff0*/  IMAD R20, R10.reuse, R26, R20 ;  /* 0x0000001a0a147224 */ /* 0x040fe200078e0214 */
[----:B------:R-:W-:Y:S04]  /*d000*/  STL [R1+0xe54], R27 ;  /* 0x000e541b01007387 */ /* 0x000fe80000100800 */
[----:B------:R0:W-:Y:S04]  /*d010*/  STL [R1+0xe58], R22 ;  /* 0x000e581601007387 */ /* 0x0001e80000100800 */
[----:B------:R-:W2:Y:S01]  /*d020*/  LDL.LU R26, [R1+0xf0c] ;  /* 0x000f0c00011a7983 */ /* 0x000ea20000300800 */
[----:B------:R-:W-:-:S05]  /*d030*/  IMAD R28, R10, R15, R28 ;  /* 0x0000000f0a1c7224 */ /* 0x000fca00078e021c */
[C---:B------:R-:W-:Y:S02]  /*d040*/  ISETP.GT.U32.AND P1, PT, R10.reuse, R28, PT ;  /* 0x0000001c0a00720c */ /* 0x040fe40003f24070 */
[----:B------:R-:W-:Y:S02]  /*d050*/  LOP3.LUT R3, R11, 0x18, RZ, 0xfc, !PT ;  /* 0x000000180b037812 */ /* 0x000fe400078efcff */
[----:B------:R-:W-:Y:S01]  /*d060*/  ISETP.GT.U32.AND P4, PT, R10, R14, PT ;  /* 0x0000000e0a00720c */ /* 0x000fe20003f84070 */
[----:B------:R-:W-:Y:S01]  /*d070*/  IMAD.MOV.U32 R6, RZ, RZ, R12 ;  /* 0x000000ffff067224 */ /* 0x000fe200078e000c */
[----:B------:R-:W-:-:S07]  /*d080*/  IABS R17, R3 ;  /* 0x0000000300117213 */ /* 0x000fce0000000000 */
[----:B------:R-:W-:Y:S01]  /*d090*/  @!P1 IMAD.IADD R28, R28, 0x1, -R10 ;  /* 0x000000011c1c9824 */ /* 0x000fe200078e0a0a */
[----:B------:R-:W-:Y:S01]  /*d0a0*/  ISETP.GT.U32.AND P1, PT, R10, R21, PT ;  /* 0x000000150a00720c */ /* 0x000fe20003f24070 */
[----:B------:R-:W-:Y:S01]  /*d0b0*/  IMAD.HI.U32 R16, R13, R6, RZ ;  /* 0x000000060d107227 */ /* 0x000fe200078e00ff */
[----:B------:R-:W-:-:S03]  /*d0c0*/  IABS R15, R2 ;  /* 0x00000002000f7213 */ /* 0x000fc60000000000 */
[----:B------:R-:W-:Y:S01]  /*d0d0*/  IMAD.HI.U32 R19, R13, R17, RZ ;  /* 0x000000110d137227 */ /* 0x000fe200078e00ff */
[----:B------:R-:W-:-:S03]  /*d0e0*/  LOP3.LUT R7, R11, 0x12, RZ, 0xfc, !PT ;  /* 0x000000120b077812 */ /* 0x000fc600078efcff */
[----:B------:R-:W-:Y:S02]  /*d0f0*/  IMAD.MOV R16, RZ, RZ, -R16 ;  /* 0x000000ffff107224 */ /* 0x000fe400078e0a10 */
[----:B------:R-:W-:Y:S01]  /*d100*/  IMAD.HI.U32 R12, R13, R15, RZ ;  /* 0x0000000f0d0c7227 */ /* 0x000fe200078e00ff */
[----:B------:R-:W-:-:S03]  /*d110*/  ISETP.GE.AND P0, PT, R8, RZ, PT ;  /* 0x000000ff0800720c */ /* 0x000fc60003f06270 */
[----:B------:R-:W-:Y:S02]  /*d120*/  IMAD.MOV R19, RZ, RZ, -R19 ;  /* 0x000000ffff137224 */ /* 0x000fe400078e0a13 */
[----:B------:R-:W-:Y:S02]  /*d130*/  @!P4 IMAD.IADD R14, R14, 0x1, -R10 ;  /* 0x000000010e0ec824 */ /* 0x000fe400078e0a0a */
[C---:B------:R-:W-:Y:S01]  /*d140*/  IMAD R8, R10.reuse, R16, R6 ;  /* 0x000000100a087224 */ /* 0x040fe200078e0206 */
[----:B------:R-:W-:Y:S01]  /*d150*/  IABS R16, R7 ;  /* 0x0000000700107213 */ /* 0x000fe20000000000 */
[----:B------:R-:W-:Y:S02]  /*d160*/  @!P1 IMAD.IADD R21, R21, 0x1, -R10 ;  /* 0x0000000115159824 */ /* 0x000fe400078e0a0a */
[----:B------:R-:W-:Y:S02]  /*d170*/  IMAD.MOV R12, RZ, RZ, -R12 ;  /* 0x000000ffff0c7224 */ /* 0x000fe400078e0a0c */
[C---:B------:R-:W-:Y:S01]  /*d180*/  IMAD R17, R10.reuse, R19, R17 ;  /* 0x000000130a117224 */ /* 0x040fe200078e0211 */
[C---:B------:R-:W-:Y:S01]  /*d190*/  ISETP.GT.U32.AND P1, PT, R10.reuse, R14, PT ;  /* 0x0000000e0a00720c */ /* 0x040fe20003f24070 */
[C---:B------:R-:W-:Y:S01]  /*d1a0*/  IMAD R15, R10.reuse, R12, R15 ;  /* 0x0000000c0a0f7224 */ /* 0x040fe200078e020f */
[C---:B------:R-:W-:Y:S01]  /*d1b0*/  ISETP.GT.U32.AND P5, PT, R10.reuse, R21, PT ;  /* 0x000000150a00720c */ /* 0x040fe20003fa4070 */
[----:B------:R-:W-:Y:S01]  /*d1c0*/  IMAD.HI.U32 R12, R13, R16, RZ ;  /* 0x000000100d0c7227 */ /* 0x000fe200078e00ff */
[----:B------:R-:W-:-:S03]  /*d1d0*/  ISETP.GT.U32.AND P4, PT, R10, R17, PT ;  /* 0x000000110a00720c */ /* 0x000fc60003f84070 */
[----:B------:R-:W-:-:S04]  /*d1e0*/  IMAD.MOV R12, RZ, RZ, -R12 ;  /* 0x000000ffff0c7224 */ /* 0x000fc800078e0a0c */
[----:B------:R-:W-:Y:S02]  /*d1f0*/  IMAD R16, R10, R12, R16 ;  /* 0x0000000c0a107224 */ /* 0x000fe400078e0210 */
[--C-:B------:R-:W-:Y:S01]  /*d200*/  @!P1 IMAD.IADD R14, R14, 0x1, -R10.reuse ;  /* 0x000000010e0e9824 */ /* 0x100fe200078e0a0a */
[C---:B------:R-:W-:Y:S01]  /*d210*/  ISETP.GT.U32.AND P1, PT, R10.reuse, R15, PT ;  /* 0x0000000f0a00720c */ /* 0x040fe20003f24070 */
[--C-:B------:R-:W-:Y:S01]  /*d220*/  @!P5 IMAD.IADD R21, R21, 0x1, -R10.reuse ;  /* 0x000000011515d824 */ /* 0x100fe200078e0a0a */
[----:B------:R-:W-:Y:S01]  /*d230*/  ISETP.GT.U32.AND P5, PT, R10, R16, PT ;  /* 0x000000100a00720c */ /* 0x000fe20003fa4070 */
[----:B------:R-:W-:Y:S01]  /*d240*/  @!P4 IMAD.IADD R17, R17, 0x1, -R10 ;  /* 0x000000011111c824 */ /* 0x000fe200078e0a0a */
[----:B------:R-:W-:-:S04]  /*d250*/  LOP3.LUT R23, R11, 0xc, RZ, 0xfc, !PT ;  /* 0x0000000c0b177812 */ /* 0x000fc800078efcff */
[----:B------:R-:W-:Y:S02]  /*d260*/  ISETP.GT.U32.AND P4, PT, R10, R17, PT ;  /* 0x000000110a00720c */ /* 0x000fe40003f84070 */
[----:B------:R-:W-:Y:S02]  /*d270*/  IABS R9, R23 ;  /* 0x0000001700097213 */ /* 0x000fe40000000000 */
[----:B------:R-:W-:Y:S01]  /*d280*/  IABS R6, R4 ;  /* 0x0000000400067213 */ /* 0x000fe20000000000 */
[--C-:B------:R-:W-:Y:S01]  /*d290*/  @!P1 IMAD.IADD R15, R15, 0x1, -R10.reuse ;  /* 0x000000010f0f9824 */ /* 0x100fe200078e0a0a */
[----:B0-----:R-:W-:Y:S01]  /*d2a0*/  LOP3.LUT R22, R11, 0xa, RZ, 0xfc, !PT ;  /* 0x0000000a0b167812 */ /* 0x001fe200078efcff */
[----:B------:R-:W-:Y:S01]  /*d2b0*/  @!P5 IMAD.IADD R16, R16, 0x1, -R10 ;  /* 0x000000011010d824 */ /* 0x000fe200078e0a0a */
[----:B------:R-:W-:Y:S01]  /*d2c0*/  ISETP.GE.AND P1, PT, R3, RZ, PT ;  /* 0x000000ff0300720c */ /* 0x000fe20003f26270 */
[----:B------:R-:W-:Y:S01]  /*d2d0*/  IMAD.HI.U32 R19, R13, R9, RZ ;  /* 0x000000090d137227 */ /* 0x000fe200078e00ff */
[----:B------:R-:W-:-:S02]  /*d2e0*/  ISETP.GE.AND P5, PT, R11, RZ, PT ;  /* 0x000000ff0b00720c */ /* 0x000fc40003fa6270 */
[C---:B------:R-:W-:Y:S02]  /*d2f0*/  LOP3.LUT R4, R11.reuse, 0x6, RZ, 0xfc, !PT ;  /* 0x000000060b047812 */ /* 0x040fe400078efcff */
[C---:B------:R-:W-:Y:S02]  /*d300*/  LOP3.LUT R3, R11.reuse, 0x4, RZ, 0xfc, !PT ;  /* 0x000000040b037812 */ /* 0x040fe400078efcff */
[----:B------:R-:W-:Y:S01]  /*d310*/  LOP3.LUT R0, R11, 0x2, RZ, 0xfc, !PT ;  /* 0x000000020b007812 */ /* 0x000fe200078efcff */
[----:B------:R-:W-:Y:S01]  /*d320*/  IMAD.HI.U32 R12, R13, R6, RZ ;  /* 0x000000060d0c7227 */ /* 0x000fe200078e00ff */
[----:B------:R-:W-:-:S03]  /*d330*/  IABS R11, R22 ;  /* 0x00000016000b7213 */ /* 0x000fc60000000000 */
[----:B------:R-:W-:Y:S01]  /*d340*/  @!P4 IMAD.IADD R17, R17, 0x1, -R10 ;  /* 0x000000011111c824 */ /* 0x000fe200078e0a0a */
[----:B------:R-:W-:Y:S01]  /*d350*/  ISETP.GE.AND P4, PT, R29, RZ, PT ;  /* 0x000000ff1d00720c */ /* 0x000fe20003f86270 */
[----:B------:R-:W-:Y:S01]  /*d360*/  IMAD.MOV R19, RZ, RZ, -R19 ;  /* 0x000000ffff137224 */ /* 0x000fe200078e0a13 */
[----:B------:R-:W-:Y:S01]  /*d370*/  ISETP.GT.U32.AND P2, PT, R10, R28, PT ;  /* 0x0000001c0a00720c */ /* 0x000fe20003f44070 */
[----:B------:R-:W-:Y:S02]  /*d380*/  IMAD.MOV R12, RZ, RZ, -R12 ;  /* 0x000000ffff0c7224 */ /* 0x000fe400078e0a0c */
[----:B------:R-:W-:-:S04]  /*d390*/  IMAD.HI.U32 R29, R13, R11, RZ ;  /* 0x0000000b0d1d7227 */ /* 0x000fc800078e00ff */
[C---:B------:R-:W-:Y:S01]  /*d3a0*/  IMAD R9, R10.reuse, R19, R9 ;  /* 0x000000130a097224 */ /* 0x040fe200078e0209 */
[----:B------:R-:W-:Y:S01]  /*d3b0*/  IABS R19, R4 ;  /* 0x0000000400137213 */ /* 0x000fe20000000000 */
[----:B------:R-:W-:Y:S01]  /*d3c0*/  IMAD R6, R10, R12, R6 ;  /* 0x0000000c0a067224 */ /* 0x000fe200078e0206 */
[----:B------:R-:W-:Y:S01]  /*d3d0*/  IABS R12, R3 ;  /* 0x00000003000c7213 */ /* 0x000fe20000000000 */
[----:B------:R-:W-:-:S04]  /*d3e0*/  IMAD.MOV R29, RZ, RZ, -R29 ;  /* 0x000000ffff1d7224 */ /* 0x000fc800078e0a1d */
[----:B------:R-:W-:Y:S02]  /*d3f0*/  IMAD R11, R10, R29, R11 ;  /* 0x0000001d0a0b7224 */ /* 0x000fe400078e020b */
[----:B------:R-:W-:Y:S01]  /*d400*/  IMAD.HI.U32 R29, R13, R19, RZ ;  /* 0x000000130d1d7227 */ /* 0x000fe200078e00ff */
[----:B------:R-:W-:-:S03]  /*d410*/  IABS R2, R0 ;  /* 0x0000000000027213 */ /* 0x000fc60000000000 */
[----:B------:R-:W-:-:S04]  /*d420*/  IMAD.HI.U32 R27, R13, R12, RZ ;  /* 0x0000000c0d1b7227 */ /* 0x000fc800078e00ff */
[----:B------:R-:W-:Y:S02]  /*d430*/  IMAD.MOV R29, RZ, RZ, -R29 ;  /* 0x000000ffff1d7224 */ /* 0x000fe400078e0a1d */
[----:B------:R-:W-:Y:S02]  /*d440*/  @!P2 IMAD.IADD R28, R28, 0x1, -R10 ;  /* 0x000000011c1ca824 */ /* 0x000fe400078e0a0a */
[----:B------:R-:W-:Y:S02]  /*d450*/  IMAD.MOV R27, RZ, RZ, -R27 ;  /* 0x000000ffff1b7224 */ /* 0x000fe400078e0a1b */
[----:B------:R-:W-:-:S04]  /*d460*/  IMAD.HI.U32 R13, R13, R2, RZ ;  /* 0x000000020d0d7227 */ /* 0x000fc800078e00ff */
[----:B------:R-:W-:Y:S02]  /*d470*/  @!P5 IMAD.MOV R24, RZ, RZ, -R24 ;  /* 0x000000ffff18d224 */ /* 0x000fe400078e0a18 */
[C---:B------:R-:W-:Y:S02]  /*d480*/  IMAD R19, R10.reuse, R29, R19 ;  /* 0x0000001d0a137224 */ /* 0x040fe400078e0213 */
[----:B------:R-:W-:Y:S01]  /*d490*/  @!P3 IMAD.MOV R28, RZ, RZ, -R28 ;  /* 0x000000ffff1cb224 */ /* 0x000fe200078e0a1c */
[----:B------:R-:W3:Y:S01]  /*d4a0*/  LDL.LU R29, [R1+0x68] ;  /* 0x00006800011d7983 */ /* 0x000ee20000300800 */
[----:B------:R-:W-:Y:S02]  /*d4b0*/  IMAD R12, R10, R27, R12 ;  /* 0x0000001b0a0c7224 */ /* 0x000fe400078e020c */
[----:B------:R-:W-:Y:S01]  /*d4c0*/  @!P0 IMAD.MOV R14, RZ, RZ, -R14 ;  /* 0x000000ffff0e8224 */ /* 0x000fe200078e0a0e */
[----:B------:R-:W4:Y:S01]  /*d4d0*/  LDL.LU R27, [R1+0x5c] ;  /* 0x00005c00011b7983 */ /* 0x000f220000300800 */
[----:B------:R-:W-:-:S02]  /*d4e0*/  @!P4 IMAD.MOV R21, RZ, RZ, -R21 ;  /* 0x000000ffff15c224 */ /* 0x000fc400078e0a15 */
[----:B------:R-:W-:-:S04]  /*d4f0*/  IMAD.MOV R13, RZ, RZ, -R13 ;  /* 0x000000ffff0d7224 */ /* 0x000fc800078e0a0d */
[----:B------:R-:W-:Y:S02]  /*d500*/  IMAD R13, R10, R13, R2 ;  /* 0x0000000d0a0d7224 */ /* 0x000fe400078e0202 */
[----:B--2---:R-:W-:-:S05]  /*d510*/  @!P6 IMAD.MOV R26, RZ, RZ, -R26 ;  /* 0x000000ffff1ae224 */ /* 0x004fca00078e0a1a */
[----:B------:R-:W-:Y:S04]  /*d520*/  STL [R1+0xe5c], R26 ;  /* 0x000e5c1a01007387 */ /* 0x000fe80000100800 */
[----:B------:R-:W-:Y:S04]  /*d530*/  STL [R1+0xe60], R24 ;  /* 0x000e601801007387 */ /* 0x000fe80000100800 */
[----:B------:R-:W-:Y:S04]  /*d540*/  STL [R1+0xe64], R28 ;  /* 0x000e641c01007387 */ /* 0x000fe80000100800 */
[----:B------:R-:W-:Y:S04]  /*d550*/  STL [R1+0xe68], R14 ;  /* 0x000e680e01007387 */ /* 0x000fe80000100800 */
[----:B------:R-:W-:Y:S04]  /*d560*/  STL [R1+0xe6c], R21 ;  /* 0x000e6c1501007387 */ /* 0x000fe80000100800 */
[----:B------:R-:W2:Y:S01]  /*d570*/  LDL.LU R2, [R1+0xf08] ;  /* 0x000f080001027983 */ /* 0x000ea20000300800 */
[----:B------:R-:W-:-:S13]  /*d580*/  ISETP.GT.U32.AND P2, PT, R10, R8, PT ;  /* 0x000000080a00720c */ /* 0x000fda0003f44070 */
[----:B------:R-:W-:Y:S01]  /*d590*/  @!P2 IMAD.IADD R8, R8, 0x1, -R10 ;  /* 0x000000010808a824 */ /* 0x000fe200078e0a0a */
[----:B------:R-:W-:-:S13]  /*d5a0*/  ISETP.GT.U32.AND P2, PT, R10, R18, PT ;  /* 0x000000120a00720c */ /* 0x000fda0003f44070 */
[----:B------:R-:W-:Y:S01]  /*d5b0*/  @!P2 IMAD.IADD R18, R18, 0x1, -R10 ;  /* 0x000000011212a824 */ /* 0x000fe200078e0a0a */
[----:B------:R-:W-:-:S13]  /*d5c0*/  ISETP.GT.U32.AND P2, PT, R10, R6, PT ;  /* 0x000000060a00720c */ /* 0x000fda0003f44070 */
[----:B------:R-:W-:Y:S01]  /*d5d0*/  @!P2 IMAD.IADD R6, R6, 0x1, -R10 ;  /* 0x000000010606a824 */ /* 0x000fe200078e0a0a */
[C---:B------:R-:W-:Y:S01]  /*d5e0*/  ISETP.GT.U32.AND P2, PT, R10.reuse, R9, PT ;  /* 0x000000090a00720c */ /* 0x040fe20003f44070 */
[----:B------:R-:W-:Y:S01]  /*d5f0*/  @!P1 IMAD.MOV R17, RZ, RZ, -R17 ;  /* 0x000000ffff119224 */ /* 0x000fe200078e0a11 */
[----:B------:R-:W-:-:S11]  /*d600*/  ISETP.GT.U32.AND P1, PT, R10, R11, PT ;  /* 0x0000000b0a00720c */ /* 0x000fd60003f24070 */
[--C-:B------:R-:W-:Y:S01]  /*d610*/  @!P2 IMAD.IADD R9, R9, 0x1, -R10.reuse ;  /* 0x000000010909a824 */ /* 0x100fe200078e0a0a */
[----:B------:R-:W-:Y:S01]  /*d620*/  ISETP.GT.U32.AND P2, PT, R10, R8, PT ;  /* 0x000000080a00720c */ /* 0x000fe20003f44070 */
[--C-:B------:R-:W-:Y:S01]  /*d630*/  @!P1 IMAD.IADD R11, R11, 0x1, -R10.reuse ;  /* 0x000000010b0b9824 */ /* 0x100fe200078e0a0a */
[----:B------:R-:W-:Y:S11]  /*d640*/  STL [R1+0xe70], R17 ;  /* 0x000e701101007387 */ /* 0x000ff60000100800 */
[----:B------:R-:W-:Y:S01]  /*d650*/  @!P2 IMAD.IADD R8, R8, 0x1, -R10 ;  /* 0x000000010808a824 */ /* 0x000fe200078e0a0a */
[----:B------:R-:W-:-:S13]  /*d660*/  ISETP.GT.U32.AND P2, PT, R10, R20, PT ;  /* 0x000000140a00720c */ /* 0x000fda0003f44070 */
[----:B------:R-:W-:Y:S01]  /*d670*/  @!P2 IMAD.IADD R20, R20, 0x1, -R10 ;  /* 0x000000011414a824 */ /* 0x000fe200078e0a0a */
[----:B------:R-:W-:Y:S02]  /*d680*/  ISETP.GE.AND P2, PT, R7, RZ, PT ;  /* 0x000000ff0700720c */ /* 0x000fe40003f46270 */
[----:B--2---:R-:W-:Y:S02]  /*d690*/  ISETP.GE.AND P1, PT, R2, RZ, PT ;  /* 0x000000ff0200720c */ /* 0x004fe40003f26270 */
[----:B------:R-:W2:Y:S04]  /*d6a0*/  LDL.LU R2, [R1+0xf04] ;  /* 0x000f040001027983 */ /* 0x000ea80000300800 */
[----:B------:R-:W5:Y:S01]  /*d6b0*/  LDL.LU R7, [R1+0xf00] ;  /* 0x000f000001077983 */ /* 0x000f620000300800 */
[----:B------:R-:W-:-:S02]  /*d6c0*/  ISETP.GT.U32.AND P5, PT, R10, R15, PT ;  /* 0x0000000f0a00720c */ /* 0x000fc40003fa4070 */
[----:B------:R-:W-:-:S11]  /*d6d0*/  ISETP.GT.U32.AND P3, PT, R10, R16, PT ;  /* 0x000000100a00720c */ /* 0x000fd60003f64070 */
[--C-:B------:R-:W-:Y:S01]  /*d6e0*/  @!P5 IMAD.IADD R15, R15, 0x1, -R10.reuse ;  /* 0x000000010f0fd824 */ /* 0x100fe200078e0a0a */
[----:B------:R-:W-:Y:S01]  /*d6f0*/  ISETP.GT.U32.AND P5, PT, R10, R19, PT ;  /* 0x000000130a00720c */ /* 0x000fe20003fa4070 */
[----:B------:R-:W-:-:S04]  /*d700*/  @!P3 IMAD.IADD R16, R16, 0x1, -R10 ;  /* 0x000000011010b824 */ /* 0x000fc800078e0a0a */
[----:B------:R-:W-:-:S08]  /*d710*/  @!P2 IMAD.MOV R16, RZ, RZ, -R16 ;  /* 0x000000ffff10a224 */ /* 0x000fd000078e0a10 */
[----:B------:R-:W-:Y:S01]  /*d720*/  @!P5 IMAD.IADD R19, R19, 0x1, -R10 ;  /* 0x000000011313d824 */ /* 0x000fe200078e0a0a */
[----:B------:R-:W-:-:S04]  /*d730*/  ISETP.GT.U32.AND P0, PT, R10, R18, PT ;  /* 0x000000120a00720c */ /* 0x000fc80003f04070 */
[C---:B------:R-:W-:Y:S02]  /*d740*/  ISETP.GT.U32.AND P2, PT, R10.reuse, R19, PT ;  /* 0x000000130a00720c */ /* 0x040fe40003f44070 */
[C---:B------:R-:W-:Y:S02]  /*d750*/  ISETP.GT.U32.AND P4, PT, R10.reuse, R6, PT ;  /* 0x000000060a00720c */ /* 0x040fe40003f84070 */
[----:B------:R-:W-:-:S05]  /*d760*/  ISETP.GT.U32.AND P6, PT, R10, R9, PT ;  /* 0x000000090a00720c */ /* 0x000fca0003fc4070 */
[----:B------:R-:W-:-:S04]  /*d770*/  @!P0 IMAD.IADD R18, R18, 0x1, -R10 ;  /* 0x0000000112128824 */ /* 0x000fc800078e0a0a */
[--C-:B------:R-:W-:Y:S01]  /*d780*/  @!P2 IMAD.IADD R19, R19, 0x1, -R10.reuse ;  /* 0x000000011313a824 */ /* 0x100fe200078e0a0a */
[----:B------:R-:W-:Y:S02]  /*d790*/  ISETP.GE.AND P2, PT, R4, RZ, PT ;  /* 0x000000ff0400720c */ /* 0x000fe40003f46270 */
[----:B------:R-:W0:Y:S01]  /*d7a0*/  S2R R4, SR_TID.X ;  /* 0x0000000000047919 */ /* 0x000e220000002100 */
[C---:B------:R-:W-:Y:S02]  /*d7b0*/  ISETP.GT.U32.AND P0, PT, R10.reuse, R13, PT ;  /* 0x0000000d0a00720c */ /* 0x040fe40003f04070 */
[----:B------:R-:W-:Y:S01]  /*d7c0*/  ISETP.GT.U32.AND P3, PT, R10, R12, PT ;  /* 0x0000000c0a00720c */ /* 0x000fe20003f64070 */
[--C-:B------:R-:W-:Y:S01]  /*d7d0*/  @!P4 IMAD.IADD R6, R6, 0x1, -R10.reuse ;  /* 0x000000010606c824 */ /* 0x100fe200078e0a0a */
[----:B---3--:R-:W-:Y:S01]  /*d7e0*/  ISETP.GE.AND P4, PT, R29, RZ, PT ;  /* 0x000000ff1d00720c */ /* 0x008fe20003f86270 */
[----:B------:R-:W-:Y:S01]  /*d7f0*/  @!P6 IMAD.IADD R9, R9, 0x1, -R10 ;  /* 0x000000010909e824 */ /* 0x000fe200078e0a0a */
[----:B----4-:R-:W-:-:S02]  /*d800*/  ISETP.GE.AND P6, PT, R27, RZ, PT ;  /* 0x000000ff1b00720c */ /* 0x010fc40003fc6270 */
[----:B------:R-:W-:-:S05]  /*d810*/  ISETP.GE.AND P5, PT, R25, RZ, PT ;  /* 0x000000ff1900720c */ /* 0x000fca0003fa6270 */
[--C-:B------:R-:W-:Y:S01]  /*d820*/  @!P0 IMAD.IADD R13, R13, 0x1, -R10.reuse ;  /* 0x000000010d0d8824 */ /* 0x100fe200078e0a0a */
[----:B------:R-:W-:Y:S01]  /*d830*/  ISETP.GT.U32.AND P0, PT, R10, R11, PT ;  /* 0x0000000b0a00720c */ /* 0x000fe20003f04070 */
[----:B------:R-:W-:Y:S01]  /*d840*/  @!P3 IMAD.IADD R12, R12, 0x1, -R10 ;  /* 0x000000010c0cb824 */ /* 0x000fe200078e0a0a */
[----:B------:R-:W-:Y:S01]  /*d850*/  ISETP.GE.AND P3, PT, R23, RZ, PT ;  /* 0x000000ff1700720c */ /* 0x000fe20003f66270 */
[----:B------:R-:W-:Y:S02]  /*d860*/  @!P4 IMAD.MOV R8, RZ, RZ, -R8 ;  /* 0x000000ffff08c224 */ /* 0x000fe400078e0a08 */
[----:B------:R-:W-:Y:S01]  /*d870*/  @!P1 IMAD.MOV R15, RZ, RZ, -R15 ;  /* 0x000000ffff0f9224 */ /* 0x000fe200078e0a0f */
[C---:B------:R-:W-:Y:S01]  /*d880*/  ISETP.GT.U32.AND P1, PT, R10.reuse, R20, PT ;  /* 0x000000140a00720c */ /* 0x040fe20003f24070 */
[----:B------:R-:W-:Y:S01]  /*d890*/  @!P5 IMAD.MOV R18, RZ, RZ, -R18 ;  /* 0x000000ffff12d224 */ /* 0x000fe200078e0a12 */
[C---:B------:R-:W-:Y:S01]  /*d8a0*/  ISETP.GT.U32.AND P4, PT, R10.reuse, R12, PT ;  /* 0x0000000c0a00720c */ /* 0x040fe20003f84070 */
[----:B------:R-:W-:Y:S01]  /*d8b0*/  @!P6 IMAD.MOV R6, RZ, RZ, -R6 ;  /* 0x000000ffff06e224 */ /* 0x000fe200078e0a06 */
[----:B------:R-:W-:-:S03]  /*d8c0*/  ISETP.GT.U32.AND P5, PT, R10, R13, PT ;  /* 0x0000000d0a00720c */ /* 0x000fc60003fa4070 */
[----:B------:R-:W-:Y:S01]  /*d8d0*/  @!P0 IMAD.IADD R11, R11, 0x1, -R10 ;  /* 0x000000010b0b8824 */ /* 0x000fe200078e0a0a */
[----:B------:R-:W-:Y:S01]  /*d8e0*/  ISETP.GE.AND P0, PT, R22, RZ, PT ;  /* 0x000000ff1600720c */ /* 0x000fe20003f06270 */
[----:B------:R-:W-:Y:S01]  /*d8f0*/  STL [R1+0xe74], R8 ;  /* 0x000e740801007387 */ /* 0x000fe20000100800 */
[----:B------:R-:W-:Y:S01]  /*d900*/  @!P3 IMAD.MOV R9, RZ, RZ, -R9 ;  /* 0x000000ffff09b224 */ /* 0x000fe200078e0a09 */
[----:B0-----:R-:W-:Y:S02]  /*d910*/  SHF.R.U32.HI R4, RZ, 0x4, R4 ;  /* 0x00000004ff047819 */ /* 0x001fe40000011604 */
[----:B------:R-:W-:Y:S02]  /*d920*/  STL [R1+0xe78], R15 ;  /* 0x000e780f01007387 */ /* 0x000fe40000100800 */
[----:B------:R-:W-:Y:S02]  /*d930*/  SGXT.U32 R4, R4, 0x3 ;  /* 0x000000030404781a */ /* 0x000fe40000000000 */
[----:B------:R-:W-:Y:S01]  /*d940*/  STL [R1+0xe7c], R16 ;  /* 0x000e7c1001007387 */ /* 0x000fe20000100800 */
[----:B------:R-:W-:-:S03]  /*d950*/  @!P1 IMAD.IADD R20, R20, 0x1, -R10 ;  /* 0x0000000114149824 */ /* 0x000fc600078e0a0a */
[----:B------:R-:W-:Y:S01]  /*d960*/  STL [R1+0xe80], R18 ;  /* 0x000e801201007387 */ /* 0x000fe20000100800 */
[----:B------:R-:W-:-:S03]  /*d970*/  @!P4 IMAD.IADD R12, R12, 0x1, -R10 ;  /* 0x000000010c0cc824 */ /* 0x000fc600078e0a0a */
[----:B------:R0:W-:Y:S01]  /*d980*/  STL [R1+0xe84], R6 ;  /* 0x000e840601007387 */ /* 0x0001e20000100800 */
[----:B------:R-:W-:-:S03]  /*d990*/  @!P5 IMAD.IADD R13, R13, 0x1, -R10 ;  /* 0x000000010d0dd824 */ /* 0x000fc600078e0a0a */
[----:B------:R-:W-:Y:S01]  /*d9a0*/  STL [R1+0xe88], R9 ;  /* 0x000e880901007387 */ /* 0x000fe20000100800 */
[----:B------:R-:W-:Y:S02]  /*d9b0*/  LOP3.LUT R4, R4, 0x30, RZ, 0xfc, !PT ;  /* 0x0000003004047812 */ /* 0x000fe400078efcff */
[----:B------:R-:W-:-:S03]  /*d9c0*/  ISETP.GE.AND P5, PT, R0, RZ, PT ;  /* 0x000000ff0000720c */ /* 0x000fc60003fa6270 */
[----:B------:R-:W-:Y:S02]  /*d9d0*/  IMAD R0, R4, UR6, RZ ;  /* 0x0000000604007c24 */ /* 0x000fe4000f8e02ff */
[----:B0-----:R-:W-:-:S04]  /*d9e0*/  IMAD R6, RZ, RZ, -UR6 ;  /* 0x80000006ff067e24 */ /* 0x001fc8000f8e02ff */
[----:B------:R-:W-:Y:S01]  /*d9f0*/  IMAD R8, R6, 0x8, R0 ;  /* 0x0000000806087824 */ /* 0x000fe200078e0200 */
[----:B------:R-:W-:Y:S02]  /*da00*/  ISETP.GE.AND P4, PT, R3, RZ, PT ;  /* 0x000000ff0300720c */ /* 0x000fe40003f86270 */
[----:B--2---:R-:W-:Y:S02]  /*da10*/  ISETP.GT.U32.AND P6, PT, R10, R2, PT ;  /* 0x000000020a00720c */ /* 0x004fe40003fc4070 */
[----:B-----5:R-:W-:Y:S02]  /*da20*/  ISETP.GE.AND P3, PT, R7, RZ, PT ;  /* 0x000000ff0700720c */ /* 0x020fe40003f66270 */
[----:B------:R-:W2:Y:S09]  /*da30*/  LDL.LU R7, [R1+0xefc] ;  /* 0x000efc0001077983 */ /* 0x000eb20000300800 */
[----:B------:R-:W-:-:S02]  /*da40*/  @!P6 IMAD.IADD R2, R2, 0x1, -R10 ;  /* 0x000000010202e824 */ /* 0x000fc400078e0a0a */
[----:B------:R-:W-:-:S04]  /*da50*/  IMAD.MOV.U32 R10, RZ, RZ, R11 ;  /* 0x000000ffff0a7224 */ /* 0x000fc800078e000b */
[----:B------:R-:W-:-:S05]  /*da60*/  @!P0 IMAD.MOV R10, RZ, RZ, -R10 ;  /* 0x000000ffff0a8224 */ /* 0x000fca00078e0a0a */
[----:B------:R-:W-:Y:S04]  /*da70*/  STL [R1+0xe8c], R10 ;  /* 0x000e8c0a01007387 */ /* 0x000fe80000100800 */
[----:B------:R-:W3:Y:S04]  /*da80*/  LDL.LU R17, [R1+0x34] ;  /* 0x0000340001117983 */ /* 0x000ee80000300800 */
[----:B------:R-:W4:Y:S04]  /*da90*/  LDL.LU R21, [R1+0x3c] ;  /* 0x00003c0001157983 */ /* 0x000f280000300800 */
[----:B------:R-:W5:Y:S04]  /*daa0*/  LDL.LU R14, [R1+0x40] ;  /* 0x00004000010e7983 */ /* 0x000f680000300800 */
[----:B------:R-:W-:Y:S04]  /*dab0*/  STL [R1+0x3e0], R8 ;  /* 0x0003e00801007387 */ /* 0x000fe80000100800 */
[----:B------:R-:W5:Y:S04]  /*dac0*/  LDL.LU R28, [R1+0x44] ;  /* 0x00004400011c7983 */ /* 0x000f680000300800 */
[----:B------:R-:W5:Y:S04]  /*dad0*/  LDL.LU R24, [R1+0x6c] ;  /* 0x00006c0001187983 */ /* 0x000f680000300800 */
[----:B------:R-:W5:Y:S04]  /*dae0*/  LDL.LU R26, [R1+0x78] ;  /* 0x00007800011a7983 */ /* 0x000f680000300800 */
[----:B------:R-:W5:Y:S04]  /*daf0*/  LDL.LU R22, [R1+0xd4] ;  /* 0x0000d40001167983 */ /* 0x000f680000300800 */
[----:B------:R-:W5:Y:S04]  /*db00*/  LDL.LU R27, [R1+0xd8] ;  /* 0x0000d800011b7983 */ /* 0x000f680000300800 */
[----:B------:R-:W5:Y:S04]  /*db10*/  LDL.LU R25, [R1+0xdc] ;  /* 0x0000dc0001197983 */ /* 0x000f680000300800 */
[----:B------:R-:W5:Y:S04]  /*db20*/  LDL.LU R23, [R1+0x3bc] ;  /* 0x0003bc0001177983 */ /* 0x000f680000300800 */
[----:B------:R-:W5:Y:S04]  /*db30*/  LDL.LU R0, [R1+0x3d8] ;  /* 0x0003d80001007983 */ /* 0x000f680000300800 */
[----:B------:R-:W5:Y:S01]  /*db40*/  LDL.LU R3, [R1+0x3c8] ;  /* 0x0003c80001037983 */ /* 0x000f620000300800 */
[----:B------:R-:W-:-:S02]  /*db50*/  ISETP.GE.AND P1, PT, R5, RZ, PT ;  /* 0x000000ff0500720c */ /* 0x000fc40003f26270 */
[----:B------:R-:W0:Y:S01]  /*db60*/  S2R R5, SR_TID.X ;  /* 0x0000000000057919 */ /* 0x000e220000002100 */
[----:B------:R-:W-:Y:S02]  /*db70*/  IMAD R6, R6, 0x8, R8 ;  /* 0x0000000806067824 */ /* 0x000fe400078e0208 */
[----:B------:R-:W-:Y:S02]  /*db80*/  @!P2 IMAD.MOV R19, RZ, RZ, -R19 ;  /* 0x000000ffff13a224 */ /* 0x000fe400078e0a13 */
[----:B------:R-:W-:Y:S02]  /*db90*/  @!P4 IMAD.MOV R12, RZ, RZ, -R12 ;  /* 0x000000ffff0cc224 */ /* 0x000fe400078e0a0c */
[----:B------:R-:W-:-:S04]  /*dba0*/  @!P5 IMAD.MOV R13, RZ, RZ, -R13 ;  /* 0x000000ffff0dd224 */ /* 0x000fc800078e0a0d */
[----:B------:R-:W-:Y:S02]  /*dbb0*/  @!P1 IMAD.MOV R20, RZ, RZ, -R20 ;  /* 0x000000ffff149224 */ /* 0x000fe400078e0a14 */
[----:B------:R-:W-:Y:S01]  /*dbc0*/  @!P3 IMAD.MOV R2, RZ, RZ, -R2 ;  /* 0x000000ffff02b224 */ /* 0x000fe200078e0a02 */
[----:B0-----:R-:W-:Y:S02]  /*dbd0*/  LOP3.LUT R29, R5, 0x3f, RZ, 0xc0, !PT ;  /* 0x0000003f051d7812 */ /* 0x001fe400078ec0ff */
[----:B------:R-:W5:Y:S03]  /*dbe0*/  LDL.LU R5, [R1+0x3d4] ;  /* 0x0003d40001057983 */ /* 0x000f660000300800 */
[----:B------:R-:W-:Y:S01]  /*dbf0*/  IMAD R11, R29, UR4, RZ ;  /* 0x000000041d0b7c24 */ /* 0x000fe2000f8e02ff */
[----:B------:R-:W-:Y:S01]  /*dc00*/  ULDC.64 UR4, c[0x0][0x218] ;  /* 0x0000860000047ab9 */ /* 0x000fe20000000a00 */
[----:B------:R-:W5:Y:S04]  /*dc10*/  LDL.LU R4, [R1+0x3cc] ;  /* 0x0003cc0001047983 */ /* 0x000f680000300800 */
[----:B------:R-:W-:Y:S01]  /*dc20*/  STL [R1+0xe90], R11 ;  /* 0x000e900b01007387 */ /* 0x000fe20000100800 */
[----:B--2---:R-:W-:-:S02]  /*dc30*/  ISETP.NE.AND P0, PT, R7, RZ, PT ;  /* 0x000000ff0700720c */ /* 0x004fc40003f05270 */
[----:B------:R-:W-:Y:S02]  /*dc40*/  LOP3.LUT R29, RZ, R7, RZ, 0x33, !PT ;  /* 0x00000007ff1d7212 */ /* 0x000fe400078e33ff */
[----:B------:R-:W-:Y:S01]  /*dc50*/  IADD3 R7, P6, R11, UR4, RZ ;  /* 0x000000040b077c10 */ /* 0x000fe2000ffde0ff */
[----:B------:R-:W-:-:S04]  /*dc60*/  ULDC UR4, c[0x0][0x240] ;  /* 0x0000900000047ab9 */ /* 0x000fc80000000800 */
[----:B------:R-:W-:Y:S04]  /*dc70*/  STL [R1+0xd8c], R7 ;  /* 0x000d8c0701007387 */ /* 0x000fe80000100800 */
[----:B------:R3:W-:Y:S04]  /*dc80*/  STL [R1+0x3e4], R6 ;  /* 0x0003e40601007387 */ /* 0x0007e80000100800 */
[----:B------:R-:W-:Y:S04]  /*dc90*/  STL [R1+0xe94], R20 ;  /* 0x000e941401007387 */ /* 0x000fe80000100800 */
[----:B------:R-:W-:Y:S01]  /*dca0*/  STL [R1+0xe98], R19 ;  /* 0x000e981301007387 */ /* 0x000fe20000100800 */
[----:B---3--:R-:W-:-:S03]  /*dcb0*/  SEL R6, R29, R17, !P0 ;  /* 0x000000111d067207 */ /* 0x008fc60004000000 */
[----:B------:R-:W-:Y:S01]  /*dcc0*/  STL [R1+0xe9c], R12 ;  /* 0x000e9c0c01007387 */ /* 0x000fe20000100800 */
[----:B----4-:R-:W-:-:S03]  /*dcd0*/  SEL R7, R29, R21, !P0 ;  /* 0x000000151d077207 */ /* 0x010fc60004000000 */
[----:B------:R-:W-:Y:S04]  /*dce0*/  STL [R1+0xea0], R13 ;  /* 0x000ea00d01007387 */ /* 0x000fe80000100800 */
[----:B------:R5:W-:Y:S04]  /*dcf0*/  STL [R1+0xea4], R2 ;  /* 0x000ea40201007387 */ /* 0x000be80000100800 */
[----:B------:R0:W-:Y:S01]  /*dd00*/  STL [R1], R6 ;  /* 0x0000000601007387 */ /* 0x0001e20000100800 */
[----:B-----5:R-:W-:-:S03]  /*dd10*/  SEL R2, R29, R14, !P0 ;  /* 0x0000000e1d027207 */ /* 0x020fc60004000000 */
[----:B------:R1:W-:Y:S01]  /*dd20*/  STL [R1+0x8], R7 ;  /* 0x0000080701007387 */ /* 0x0003e20000100800 */
[----:B0-----:R-:W-:-:S03]  /*dd30*/  SEL R6, R29, R28, !P0 ;  /* 0x0000001c1d067207 */ /* 0x001fc60004000000 */
[----:B------:R0:W-:Y:S01]  /*dd40*/  STL [R1+0x10], R2 ;  /* 0x0000100201007387 */ /* 0x0001e20000100800 */
[----:B-1----:R-:W-:-:S03]  /*dd50*/  SEL R7, R29, R24, !P0 ;  /* 0x000000181d077207 */ /* 0x002fc60004000000 */
[----:B------:R1:W-:Y:S01]  /*dd60*/  STL [R1+0x1c], R6 ;  /* 0x00001c0601007387 */ /* 0x0003e20000100800 */
[----:B0-----:R-:W-:-:S03]  /*dd70*/  SEL R2, R29, R26, !P0 ;  /* 0x0000001a1d027207 */ /* 0x001fc60004000000 */
[----:B------:R0:W-:Y:S04]  /*dd80*/  STL [R1+0x24], R7 ;  /* 0x0000240701007387 */ /* 0x0001e80000100800 */
[----:B------:R2:W-:Y:S01]  /*dd90*/  STL [R1+0x2c], R2 ;  /* 0x00002c0201007387 */ /* 0x0005e20000100800 */
[C---:B-1----:R-:W-:Y:S02]  /*dda0*/  SEL R6, R29.reuse, R22, !P0 ;  /* 0x000000161d067207 */ /* 0x042fe40004000000 */
[----:B0-----:R-:W-:-:S03]  /*ddb0*/  SEL R7, R29, R27, !P0 ;  /* 0x0000001b1d077207 */ /* 0x001fc60004000000 */
[----:B------:R0:W-:Y:S01]  /*ddc0*/  STL [R1+0x34], R6 ;  /* 0x0000340601007387 */ /* 0x0001e20000100800 */
[----:B--2---:R-:W-:-:S03]  /*ddd0*/  SEL R2, R29, R25, !P0 ;  /* 0x000000191d027207 */ /* 0x004fc60004000000 */
[----:B------:R-:W-:Y:S01]  /*dde0*/  STL [R1+0x44], R7 ;  /* 0x0000440701007387 */ /* 0x000fe20000100800 */
[----:B------:R-:W-:-:S03]  /*ddf0*/  SEL R0, R29, R0, !P0 ;  /* 0x000000001d007207 */ /* 0x000fc60004000000 */
[----:B------:R1:W-:Y:S01]  /*de00*/  STL [R1+0x4c], R2 ;  /* 0x00004c0201007387 */ /* 0x0003e20000100800 */
[----:B0-----:R-:W-:-:S05]  /*de10*/  SEL R6, R29, R23, !P0 ;  /* 0x000000171d067207 */ /* 0x001fca0004000000 */
[----:B------:R-:W-:Y:S01]  /*de20*/  STL [R1+0x50], R6 ;  /* 0x0000500601007387 */ /* 0x000fe20000100800 */
[----:B-1----:R-:W-:-:S03]  /*de30*/  SEL R2, R29, R3, !P0 ;  /* 0x000000031d027207 */ /* 0x002fc60004000000 */
[----:B------:R-:W-:Y:S04]  /*de40*/  STL [R1+0x5c], R0 ;  /* 0x00005c0001007387 */ /* 0x000fe80000100800 */
[----:B------:R0:W-:Y:S04]  /*de50*/  STL [R1+0x64], R2 ;  /* 0x0000640201007387 */ /* 0x0001e80000100800 */
[----:B0-----:R-:W2:Y:S01]  /*de60*/  LDL.LU R2, [R1+0xf0] ;  /* 0x0000f00001027983 */ /* 0x001ea20000300800 */
[C---:B------:R-:W-:Y:S02]  /*de70*/  SEL R3, R29.reuse, R5, !P0 ;  /* 0x000000051d037207 */ /* 0x040fe40004000000 */
[----:B------:R-:W-:-:S03]  /*de80*/  SEL R0, R29, R4, !P0 ;  /* 0x000000041d007207 */ /* 0x000fc60004000000 */
[----:B------:R-:W-:Y:S04]  /*de90*/  STL [R1+0x68], R3 ;  /* 0x0000680301007387 */ /* 0x000fe80000100800 */
[----:B--2---:R0:W-:Y:S04]  /*dea0*/  STL [R1+0xef0], R2 ;  /* 0x000ef00201007387 */ /* 0x0041e80000100800 */
[----:B------:R-:W-:Y:S04]  /*deb0*/  STL [R1+0x6c], R0 ;  /* 0x00006c0001007387 */ /* 0x000fe80000100800 */
[----:B0-----:R-:W2:Y:S04]  /*dec0*/  LDL.LU R2, [R1+0x3c0] ;  /* 0x0003c00001027983 */ /* 0x001ea80000300800 */
[----:B--2---:R0:W-:Y:S04]  /*ded0*/  STL [R1+0xef4], R2 ;  /* 0x000ef40201007387 */ /* 0x0041e80000100800 */
[----:B0-----:R-:W2:Y:S04]  /*dee0*/  LDL.LU R2, [R1+0x3c4] ;  /* 0x0003c40001027983 */ /* 0x001ea80000300800 */
[----:B--2---:R0:W-:Y:S04]  /*def0*/  STL [R1+0xef8], R2 ;  /* 0x000ef80201007387 */ /* 0x0041e80000100800 */
[----:B0-----:R-:W2:Y:S04]  /*df00*/  LDL.LU R2, [R1+0x3d0] ;  /* 0x0003d00001027983 */ /* 0x001ea80000300800 */
[----:B------:R-:W3:Y:S04]  /*df10*/  LDL.LU R13, [R1+0xf4] ;  /* 0x0000f400010d7983 */ /* 0x000ee80000300800 */
[----:B------:R-:W4:Y:S04]  /*df20*/  LDL.LU R12, [R1+0x2b8] ;  /* 0x0002b800010c7983 */ /* 0x000f280000300800 */
[----:B------:R-:W5:Y:S04]  /*df30*/  LDL.LU R19, [R1+0xf8] ;  /* 0x0000f80001137983 */ /* 0x000f680000300800 */
[----:B------:R-:W5:Y:S04]  /*df40*/  LDL.LU R20, [R1+0x100] ;  /* 0x0001000001147983 */ /* 0x000f680000300800 */
[----:B------:R-:W5:Y:S04]  /*df50*/  LDL.LU R7, [R1+0x2b4] ;  /* 0x0002b40001077983 */ /* 0x000f680000300800 */
[----:B------:R-:W5:Y:S04]  /*df60*/  LDL.LU R11, [R1+0x108] ;  /* 0x00010800010b7983 */ /* 0x000f680000300800 */
[----:B------:R-:W5:Y:S04]  /*df70*/  LDL.LU R10, [R1+0x10c] ;  /* 0x00010c00010a7983 */ /* 0x000f680000300800 */
[----:B------:R-:W3:Y:S04]  /*df80*/  LDL.LU R9, [R1+0x110] ;  /* 0x0001100001097983 */ /* 0x000ee80000300800 */
        /* <DEDUP_REMOVED lines=19> */
[----:B--2---:R-:W-:-:S05]  /*e0c0*/  SEL R2, R29, R2, !P0 ;  /* 0x000000021d027207 */ /* 0x004fca0004000000 */
[----:B------:R0:W-:Y:S04]  /*e0d0*/  STL [R1+0x70], R2 ;  /* 0x0000700201007387 */ /* 0x0001e80000100800 */
[----:B0-----:R-:W2:Y:S02]  /*e0e0*/  LDL.LU R2, [R1+0xef8] ;  /* 0x000ef80001027983 */ /* 0x001ea40000300800 */
[----:B--2---:R-:W-:-:S05]  /*e0f0*/  SEL R2, R29, R2, !P0 ;  /* 0x000000021d027207 */ /* 0x004fca0004000000 */
[----:B------:R0:W-:Y:S04]  /*e100*/  STL [R1+0x78], R2 ;  /* 0x0000780201007387 */ /* 0x0001e80000100800 */
[----:B0-----:R-:W2:Y:S02]  /*e110*/  LDL.LU R2, [R1+0xef4] ;  /* 0x000ef40001027983 */ /* 0x001ea40000300800 */
[----:B--2---:R-:W-:-:S05]  /*e120*/  SEL R2, R29, R2, !P0 ;  /* 0x000000021d027207 */ /* 0x004fca0004000000 */
[----:B------:R0:W-:Y:S04]  /*e130*/  STL [R1+0xd4], R2 ;  /* 0x0000d40201007387 */ /* 0x0001e80000100800 */
[----:B0-----:R-:W2:Y:S01]  /*e140*/  LDL.LU R2, [R1+0xef0] ;  /* 0x000ef00001027983 */ /* 0x001ea20000300800 */
[C---:B----4-:R-:W-:Y:S02]  /*e150*/  SEL R12, R29.reuse, R12, !P0 ;  /* 0x0000000c1d0c7207 */ /* 0x050fe40004000000 */
[C---:B---3--:R-:W-:Y:S02]  /*e160*/  SEL R9, R29.reuse, R9, !P0 ;  /* 0x000000091d097207 */ /* 0x048fe40004000000 */
[C---:B-----5:R-:W-:Y:S02]  /*e170*/  SEL R0, R29.reuse, R0, !P0 ;  /* 0x000000001d007207 */ /* 0x060fe40004000000 */
[----:B--2---:R-:W-:-:S05]  /*e180*/  SEL R2, R29, R2, !P0 ;  /* 0x000000021d027207 */ /* 0x004fca0004000000 */
[----:B------:R0:W-:Y:S02]  /*e190*/  STL [R1+0xd8], R2 ;  /* 0x0000d80201007387 */ /* 0x0001e40000100800 */
[C---:B0-----:R-:W-:Y:S02]  /*e1a0*/  SEL R2, R29.reuse, R13, !P0 ;  /* 0x0000000d1d027207 */ /* 0x041fe40004000000 */
[----:B------:R-:W-:-:S03]  /*e1b0*/  SEL R13, R29, R19, !P0 ;  /* 0x000000131d0d7207 */ /* 0x000fc60004000000 */
[----:B------:R0:W-:Y:S04]  /*e1c0*/  STL [R1+0xdc], R2 ;  /* 0x0000dc0201007387 */ /* 0x0001e80000100800 */
[----:B------:R1:W-:Y:S01]  /*e1d0*/  STL [R1+0xf0], R12 ;  /* 0x0000f00c01007387 */ /* 0x0003e20000100800 */
[----:B0-----:R-:W-:-:S03]  /*e1e0*/  SEL R2, R29, R20, !P0 ;  /* 0x000000141d027207 */ /* 0x001fc60004000000 */
[----:B------:R-:W-:Y:S01]  /*e1f0*/  STL [R1+0xf4], R13 ;  /* 0x0000f40d01007387 */ /* 0x000fe20000100800 */
[----:B-1----:R-:W-:-:S03]  /*e200*/  SEL R12, R29, R7, !P0 ;  /* 0x000000071d0c7207 */ /* 0x002fc60004000000 */
[----:B------:R0:W-:Y:S01]  /*e210*/  STL [R1+0xf8], R2 ;  /* 0x0000f80201007387 */ /* 0x0001e20000100800 */
[----:B------:R-:W-:-:S03]  /*e220*/  SEL R7, R29, R11, !P0 ;  /* 0x0000000b1d077207 */ /* 0x000fc60004000000 */
[----:B------:R-:W-:Y:S01]  /*e230*/  STL [R1+0x100], R12 ;  /* 0x0001000c01007387 */ /* 0x000fe20000100800 */
[----:B0-----:R-:W-:-:S03]  /*e240*/  SEL R2, R29, R10, !P0 ;  /* 0x0000000a1d027207 */ /* 0x001fc60004000000 */
[----:B------:R0:W-:Y:S04]  /*e250*/  STL [R1+0x108], R7 ;  /* 0x0001080701007387 */ /* 0x0001e80000100800 */
[----:B------:R1:W-:Y:S01]  /*e260*/  STL [R1+0x10c], R2 ;  /* 0x00010c0201007387 */ /* 0x0003e20000100800 */
[----:B0-----:R-:W-:-:S03]  /*e270*/  SEL R7, R29, R6, !P0 ;  /* 0x000000061d077207 */ /* 0x001fc60004000000 */
[----:B------:R-:W-:Y:S01]  /*e280*/  STL [R1+0x110], R9 ;  /* 0x0001100901007387 */ /* 0x000fe20000100800 */
[----:B-1----:R-:W-:-:S03]  /*e290*/  SEL R2, R29, R18, !P0 ;  /* 0x000000121d027207 */ /* 0x002fc60004000000 */
[----:B------:R0:W-:Y:S01]  /*e2a0*/  STL [R1+0x114], R7 ;  /* 0x0001140701007387 */ /* 0x0001e20000100800 */
[----:B------:R-:W-:-:S03]  /*e2b0*/  SEL R6, R29, R16, !P0 ;  /* 0x000000101d067207 */ /* 0x000fc60004000000 */
[----:B------:R1:W-:Y:S01]  /*e2c0*/  STL [R1+0x11c], R2 ;  /* 0x00011c0201007387 */ /* 0x0003e20000100800 */
[----:B0-----:R-:W-:-:S03]  /*e2d0*/  SEL R7, R29, R15, !P0 ;  /* 0x0000000f1d077207 */ /* 0x001fc60004000000 */
[----:B------:R0:W-:Y:S01]  /*e2e0*/  STL [R1+0x120], R6 ;  /* 0x0001200601007387 */ /* 0x0001e20000100800 */
[----:B-1----:R-:W-:-:S03]  /*e2f0*/  SEL R2, R29, R8, !P0 ;  /* 0x000000081d027207 */ /* 0x002fc60004000000 */
[----:B------:R1:W-:Y:S04]  /*e300*/  STL [R1+0x128], R7 ;  /* 0x0001280701007387 */ /* 0x0003e80000100800 */
[----:B------:R2:W-:Y:S01]  /*e310*/  STL [R1+0x12c], R2 ;  /* 0x00012c0201007387 */ /* 0x0005e20000100800 */
[C---:B0-----:R-:W-:Y:S02]  /*e320*/  SEL R6, R29.reuse, R17, !P0 ;  /* 0x000000111d067207 */ /* 0x041fe40004000000 */
[----:B-1----:R-:W-:-:S03]  /*e330*/  SEL R7, R29, R21, !P0 ;  /* 0x000000151d077207 */ /* 0x002fc60004000000 */
[----:B------:R0:W-:Y:S01]  /*e340*/  STL [R1+0x130], R6 ;  /* 0x0001300601007387 */ /* 0x0001e20000100800 */
[----:B--2---:R-:W-:-:S03]  /*e350*/  SEL R2, R29, R14, !P0 ;  /* 0x0000000e1d027207 */ /* 0x004fc60004000000 */
        /* <DEDUP_REMOVED lines=12> */
[----:B------:R-:W-:Y:S04]  /*e420*/  STL [R1+0x160], R7 ;  /* 0x0001600701007387 */ /* 0x000fe80000100800 */
        /* <DEDUP_REMOVED lines=548> */
[C---:B---3--:R-:W-:Y:S02]  /*10670*/  SEL R13, R29.reuse, R13, !P0 ;  /* 0x0000000d1d0d7207 */ /* 0x048fe40004000000 */
[C---:B----4-:R-:W-:Y:S02]  /*10680*/  SEL R12, R29.reuse, R12, !P0 ;  /* 0x0000000c1d0c7207 */ /* 0x050fe40004000000 */
[C---:B-----5:R-:W-:Y:S02]  /*10690*/  SEL R19, R29.reuse, R19, !P0 ;  /* 0x000000131d137207 */ /* 0x060fe40004000000 */
[----:B------:R-:W-:-:S02]  /*106a0*/  SEL R20, R29, R20, !P0 ;  /* 0x000000141d147207 */ /* 0x000fc40004000000 */
[C---:B------:R-:W-:Y:S02]  /*106b0*/  SEL R11, R29.reuse, R11, !P0 ;  /* 0x0000000b1d0b7207 */ /* 0x040fe40004000000 */
[C---:B------:R-:W-:Y:S02]  /*106c0*/  SEL R10, R29.reuse, R10, !P0 ;  /* 0x0000000a1d0a7207 */ /* 0x040fe40004000000 */
[C---:B------:R-:W-:Y:S02]  /*106d0*/  SEL R9, R29.reuse, R9, !P0 ;  /* 0x000000091d097207 */ /* 0x040fe40004000000 */
[C---:B------:R-:W-:Y:S02]  /*106e0*/  SEL R6, R29.reuse, R6, !P0 ;  /* 0x000000061d067207 */ /* 0x040fe40004000000 */
[C---:B------:R-:W-:Y:S02]  /*106f0*/  SEL R18, R29.reuse, R18, !P0 ;  /* 0x000000121d127207 */ /* 0x040fe40004000000 */
        /* <DEDUP_REMOVED lines=16> */
[----:B--2---:R-:W-:-:S05]  /*10800*/  SEL R2, R29, R2, !P0 ;  /* 0x000000021d027207 */ /* 0x004fca0004000000 */
[----:B------:R0:W-:Y:S04]  /*10810*/  STL [R1+0xe8], R2 ;  /* 0x0000e80201007387 */ /* 0x0001e80000100800 */
[----:B0-----:R-:W2:Y:S04]  /*10820*/  LDL.LU R2, [R1+0xea4] ;  /* 0x000ea40001027983 */ /* 0x001ea80000300800 */
[----:B------:R0:W-:Y:S04]  /*10830*/  STL [R1+0xe4], R13 ;  /* 0x0000e40d01007387 */ /* 0x0001e80000100800 */
[----:B0-----:R-:W3:Y:S04]  /*10840*/  LDL.LU R13, [R1+0xea0] ;  /* 0x000ea000010d7983 */ /* 0x001ee80000300800 */
[----:B------:R0:W-:Y:S04]  /*10850*/  STL [R1+0xe0], R12 ;  /* 0x0000e00c01007387 */ /* 0x0001e80000100800 */
[----:B0-----:R-:W4:Y:S04]  /*10860*/  LDL.LU R12, [R1+0xe9c] ;  /* 0x000e9c00010c7983 */ /* 0x001f280000300800 */
[----:B------:R0:W-:Y:S04]  /*10870*/  STL [R1+0xd0], R19 ;  /* 0x0000d01301007387 */ /* 0x0001e80000100800 */
[----:B0-----:R-:W5:Y:S04]  /*10880*/  LDL.LU R19, [R1+0xe98] ;  /* 0x000e980001137983 */ /* 0x001f680000300800 */
        /* <DEDUP_REMOVED lines=43> */
[----:B0-----:R-:W4:Y:S01]  /*10b40*/  LDL.LU R4, [R1+0xe40] ;  /* 0x000e400001047983 */ /* 0x001f220000300800 */
[----:B------:R-:W-:-:S02]  /*10b50*/  SEL R7, R29, R7, !P0 ;  /* 0x000000071d077207 */ /* 0x000fc40004000000 */
[----:B------:R-:W-:-:S03]  /*10b60*/  SEL R0, R29, R0, !P0 ;  /* 0x000000001d007207 */ /* 0x000fc60004000000 */
[----:B------:R-:W-:Y:S04]  /*10b70*/  STL [R1+0x60], R7 ;  /* 0x0000600701007387 */ /* 0x000fe80000100800 */
[----:B------:R5:W-:Y:S02]  /*10b80*/  STL [R1+0x58], R0 ;  /* 0x0000580001007387 */ /* 0x000be40000100800 */
[C---:B-----5:R-:W-:Y:S02]  /*10b90*/  SEL R0, R29.reuse, R3, !P0 ;  /* 0x000000031d007207 */ /* 0x060fe40004000000 */
[C---:B---3--:R-:W-:Y:S02]  /*10ba0*/  SEL R3, R29.reuse, R25, !P0 ;  /* 0x000000191d037207 */ /* 0x048fe40004000000 */
[----:B--2---:R-:W-:-:S02]  /*10bb0*/  SEL R5, R29, R5, !P0 ;  /* 0x000000051d057207 */ /* 0x004fc40004000000 */
[----:B----4-:R-:W-:-:S05]  /*10bc0*/  SEL R4, R29, R4, !P0 ;  /* 0x000000041d047207 */ /* 0x010fca0004000000 */
[----:B------:R0:W-:Y:S04]  /*10bd0*/  STL [R1+0x54], R4 ;  /* 0x0000540401007387 */ /* 0x0001e80000100800 */
[----:B------:R-:W-:Y:S04]  /*10be0*/  STL [R1+0x48], R5 ;  /* 0x0000480501007387 */ /* 0x000fe80000100800 */
[----:B------:R1:W-:Y:S01]  /*10bf0*/  STL [R1+0x40], R0 ;  /* 0x0000400001007387 */ /* 0x0003e20000100800 */
[----:B0-----:R-:W-:-:S05]  /*10c00*/  SEL R4, R29, R23, !P0 ;  /* 0x000000171d047207 */ /* 0x001fca0004000000 */
[----:B------:R0:W-:Y:S01]  /*10c10*/  STL [R1+0x3c], R4 ;  /* 0x00003c0401007387 */ /* 0x0001e20000100800 */
[----:B-1----:R-:W-:-:S03]  /*10c20*/  SEL R0, R29, R27, !P0 ;  /* 0x0000001b1d007207 */ /* 0x002fc60004000000 */
[----:B------:R1:W-:Y:S04]  /*10c30*/  STL [R1+0x38], R3 ;  /* 0x0000380301007387 */ /* 0x0003e80000100800 */
[----:B------:R2:W-:Y:S01]  /*10c40*/  STL [R1+0x30], R0 ;  /* 0x0000300001007387 */ /* 0x0005e20000100800 */
[C---:B0-----:R-:W-:Y:S02]  /*10c50*/  SEL R4, R29.reuse, R22, !P0 ;  /* 0x000000161d047207 */ /* 0x041fe40004000000 */
[C---:B-1----:R-:W-:Y:S02]  /*10c60*/  SEL R3, R29.reuse, R26, !P0 ;  /* 0x0000001a1d037207 */ /* 0x042fe40004000000 */
[C---:B--2---:R-:W-:Y:S01]  /*10c70*/  SEL R0, R29.reuse, R24, !P0 ;  /* 0x000000181d007207 */ /* 0x044fe20004000000 */
[----:B------:R-:W-:Y:S04]  /*10c80*/  STL [R1+0x28], R4 ;  /* 0x0000280401007387 */ /* 0x000fe80000100800 */
[----:B------:R-:W-:Y:S04]  /*10c90*/  STL [R1+0xd94], R0 ;  /* 0x000d940001007387 */ /* 0x000fe80000100800 */
[----:B------:R0:W-:Y:S04]  /*10ca0*/  STL [R1+0x20], R3 ;  /* 0x0000200301007387 */ /* 0x0001e80000100800 */
[----:B------:R-:W2:Y:S01]  /*10cb0*/  LDL R23, [R1+0x3e4] ;  /* 0x0003e40001177983 */ /* 0x000ea20000100800 */
[----:B0-----:R-:W-:-:S05]  /*10cc0*/  SEL R3, R29, R28, !P0 ;  /* 0x0000001c1d037207 */ /* 0x001fca0004000000 */
[----:B------:R0:W-:Y:S04]  /*10cd0*/  STL [R1+0x14], R3 ;  /* 0x0000140301007387 */ /* 0x0001e80000100800 */
[----:B0-----:R-:W3:Y:S01]  /*10ce0*/  LDL.LU R3, [R1] ;  /* 0x0000000001037983 */ /* 0x001ee20000300800 */
[C---:B------:R-:W-:Y:S02]  /*10cf0*/  SEL R0, R29.reuse, R14, !P0 ;  /* 0x0000000e1d007207 */ /* 0x040fe40004000000 */
[C---:B------:R-:W-:Y:S02]  /*10d00*/  SEL R7, R29.reuse, R21, !P0 ;  /* 0x000000151d077207 */ /* 0x040fe40004000000 */
[C---:B------:R-:W-:Y:S01]  /*10d10*/  SEL R17, R29.reuse, R17, !P0 ;  /* 0x000000111d117207 */ /* 0x040fe20004000000 */
[----:B------:R2:W-:Y:S01]  /*10d20*/  STL [R1+0xc], R0 ;  /* 0x00000c0001007387 */ /* 0x0005e20000100800 */
[----:B------:R-:W-:-:S03]  /*10d30*/  SEL R8, R29, R8, !P0 ;  /* 0x000000081d087207 */ /* 0x000fc60004000000 */
[----:B------:R-:W4:Y:S01]  /*10d40*/  LDL.LU R4, [R1+0x8] ;  /* 0x0000080001047983 */ /* 0x000f220000300800 */
[----:B------:R-:W-:-:S03]  /*10d50*/  SEL R15, R29, R15, !P0 ;  /* 0x0000000f1d0f7207 */ /* 0x000fc60004000000 */
[----:B------:R-:W5:Y:S01]  /*10d60*/  LDL.LU R5, [R1+0x10] ;  /* 0x0000100001057983 */ /* 0x000f620000300800 */
[----:B------:R-:W-:-:S03]  /*10d70*/  SEL R16, R29, R16, !P0 ;  /* 0x000000101d107207 */ /* 0x000fc60004000000 */
[----:B------:R-:W5:Y:S01]  /*10d80*/  LDL.LU R14, [R1+0x1c] ;  /* 0x00001c00010e7983 */ /* 0x000f620000300800 */
[----:B------:R-:W-:-:S03]  /*10d90*/  SEL R18, R29, R18, !P0 ;  /* 0x000000121d127207 */ /* 0x000fc60004000000 */
[----:B------:R-:W5:Y:S01]  /*10da0*/  LDL.LU R21, [R1+0x24] ;  /* 0x0000240001157983 */ /* 0x000f620000300800 */
[----:B------:R-:W-:-:S03]  /*10db0*/  SEL R6, R29, R6, !P0 ;  /* 0x000000061d067207 */ /* 0x000fc60004000000 */
[----:B------:R-:W-:Y:S01]  /*10dc0*/  STL [R1+0xd98], R7 ;  /* 0x000d980701007387 */ /* 0x000fe20000100800 */
        /* <DEDUP_REMOVED lines=12> */
[----:B------:R-:W-:Y:S01]  /*10e90*/  SEL R2, R29, R2, !P0 ;  /* 0x000000021d027207 */ /* 0x000fe20004000000 */
[----:B------:R-:W-:Y:S02]  /*10ea0*/  IMAD R27, RZ, RZ, -UR6 ;  /* 0x80000006ff1b7e24 */ /* 0x000fe4000f8e02ff */
[----:B------:R-:W-:Y:S01]  /*10eb0*/  STL [R1+0xdb4], R9 ;  /* 0x000db40901007387 */ /* 0x000fe20000100800 */
[----:B------:R-:W-:Y:S01]  /*10ec0*/  LEA.HI.X.SX32 R11, R11, UR5, 0x1, P6 ;  /* 0x000000050b0b7c11 */ /* 0x000fe2000b0f0eff */
[----:B------:R-:W-:Y:S02]  /*10ed0*/  ULDC UR5, c[0x0][0x234] ;  /* 0x00008d0000057ab9 */ /* 0x000fe40000000800 */
[----:B------:R-:W-:Y:S04]  /*10ee0*/  STL [R1+0xdb8], R10 ;  /* 0x000db80a01007387 */ /* 0x000fe80000100800 */
[----:B------:R-:W-:Y:S04]  /*10ef0*/  STL [R1+0xdbc], R20 ;  /* 0x000dbc1401007387 */ /* 0x000fe80000100800 */
[----:B------:R-:W-:Y:S04]  /*10f00*/  STL [R1+0xdc0], R19 ;  /* 0x000dc01301007387 */ /* 0x000fe80000100800 */
[----:B------:R-:W-:Y:S04]  /*10f10*/  STL [R1+0xdc4], R12 ;  /* 0x000dc40c01007387 */ /* 0x000fe80000100800 */
[----:B------:R-:W-:Y:S04]  /*10f20*/  STL [R1+0xdc8], R13 ;  /* 0x000dc80d01007387 */ /* 0x000fe80000100800 */
[----:B------:R-:W-:Y:S04]  /*10f30*/  STL [R1+0xdcc], R2 ;  /* 0x000dcc0201007387 */ /* 0x000fe80000100800 */
[----:B------:R-:W-:Y:S04]  /*10f40*/  STL [R1+0xdd0], R11 ;  /* 0x000dd00b01007387 */ /* 0x000fe80000100800 */
[----:B------:R-:W5:Y:S01]  /*10f50*/  LDL.LU R22, [R1+0x2c] ;  /* 0x00002c0001167983 */ /* 0x000f620000300800 */
[----:B--2---:R-:W-:-:S03]  /*10f60*/  IMAD R0, R27, 0x8, R23 ;  /* 0x000000081b007824 */ /* 0x004fc600078e0217 */
[----:B------:R-:W2:Y:S04]  /*10f70*/  LDL.LU R23, [R1+0x34] ;  /* 0x0000340001177983 */ /* 0x000ea80000300800 */
[----:B------:R-:W2:Y:S04]  /*10f80*/  LDL.LU R24, [R1+0x44] ;  /* 0x0000440001187983 */ /* 0x000ea80000300800 */
[----:B------:R0:W-:Y:S04]  /*10f90*/  STL [R1+0x350], R0 ;  /* 0x0003500001007387 */ /* 0x0001e80000100800 */
[----:B------:R-:W2:Y:S04]  /*10fa0*/  LDL.LU R25, [R1+0x4c] ;  /* 0x00004c0001197983 */ /* 0x000ea80000300800 */
[----:B------:R-:W2:Y:S01]  /*10fb0*/  LDL.LU R26, [R1+0x50] ;  /* 0x00005000011a7983 */ /* 0x000ea20000300800 */
[----:B0-----:R-:W-:-:S02]  /*10fc0*/  IMAD R0, R27, 0x8, R0 ;  /* 0x000000081b007824 */ /* 0x001fc400078e0200 */
[----:B---3--:R-:W-:-:S03]  /*10fd0*/  IMAD R3, R3, UR4, RZ ;  /* 0x0000000403037c24 */ /* 0x008fc6000f8e02ff */
[----:B------:R0:W-:Y:S04]  /*10fe0*/  STL [R1+0x354], R0 ;  /* 0x0003540001007387 */ /* 0x0001e80000100800 */
[----:B------:R-:W3:Y:S04]  /*10ff0*/  LDL.LU R27, [R1+0x5c] ;  /* 0x00005c00011b7983 */ /* 0x000ee80000300800 */
[----:B------:R-:W3:Y:S04]  /*11000*/  LDL.LU R28, [R1+0x64] ;  /* 0x00006400011c7983 */ /* 0x000ee80000300800 */
[----:B------:R1:W-:Y:S04]  /*11010*/  STL [R1+0xdd4], R3 ;  /* 0x000dd40301007387 */ /* 0x0003e80000100800 */
[----:B------:R-:W3:Y:S04]  /*11020*/  LDL.LU R10, [R1+0x68] ;  /* 0x00006800010a7983 */ /* 0x000ee80000300800 */
[----:B------:R-:W1:Y:S04]  /*11030*/  LDL.LU R9, [R1+0x6c] ;  /* 0x00006c0001097983 */ /* 0x000e680000300800 */
[----:B------:R-:W3:Y:S04]  /*11040*/  LDL.LU R6, [R1+0x70] ;  /* 0x0000700001067983 */ /* 0x000ee80000300800 */
[----:B------:R-:W3:Y:S04]  /*11050*/  LDL.LU R18, [R1+0x78] ;  /* 0x0000780001127983 */ /* 0x000ee80000300800 */
[----:B------:R-:W3:Y:S04]  /*11060*/  LDL.LU R16, [R1+0xd4] ;  /* 0x0000d40001107983 */ /* 0x000ee80000300800 */
[----:B------:R-:W3:Y:S04]  /*11070*/  LDL.LU R15, [R1+0xd8] ;  /* 0x0000d800010f7983 */ /* 0x000ee80000300800 */
[----:B------:R-:W3:Y:S04]  /*11080*/  LDL.LU R8, [R1+0xdc] ;  /* 0x0000dc0001087983 */ /* 0x000ee80000300800 */
[----:B------:R-:W3:Y:S01]  /*11090*/  LDL.LU R17, [R1+0xf0] ;  /* 0x0000f00001117983 */ /* 0x000ee20000300800 */
[----:B----4-:R-:W-:-:S02]  /*110a0*/  IMAD R4, R4, UR4, RZ ;  /* 0x0000000404047c24 */ /* 0x010fc4000f8e02ff */
[----:B-----5:R-:W-:Y:S01]  /*110b0*/  IMAD R5, R5, UR4, RZ ;  /* 0x0000000405057c24 */ /* 0x020fe2000f8e02ff */
[----:B------:R-:W4:Y:S01]  /*110c0*/  LDL.LU R7, [R1+0xf4] ;  /* 0x0000f40001077983 */ /* 0x000f220000300800 */
[----:B------:R-:W-:Y:S02]  /*110d0*/  IMAD R14, R14, UR4, RZ ;  /* 0x000000040e0e7c24 */ /* 0x000fe4000f8e02ff */
[----:B------:R-:W-:Y:S01]  /*110e0*/  IMAD R21, R21, UR4, RZ ;  /* 0x0000000415157c24 */ /* 0x000fe2000f8e02ff */
[----:B0-----:R-:W5:Y:S04]  /*110f0*/  LDL.LU R0, [R1+0xf8] ;  /* 0x0000f80001007983 */ /* 0x001f680000300800 */
[----:B------:R0:W-:Y:S04]  /*11100*/  STL [R1+0xdd8], R4 ;  /* 0x000dd80401007387 */ /* 0x0001e80000100800 */
[----:B------:R-:W-:Y:S04]  /*11110*/  STL [R1+0xddc], R5 ;  /* 0x000ddc0501007387 */ /* 0x000fe80000100800 */
[----:B------:R-:W-:Y:S04]  /*11120*/  STL [R1+0xde0], R14 ;  /* 0x000de00e01007387 */ /* 0x000fe80000100800 */
[----:B------:R-:W-:Y:S01]  /*11130*/  STL [R1+0xde4], R21 ;  /* 0x000de41501007387 */ /* 0x000fe20000100800 */
[----:B------:R-:W-:-:S05]  /*11140*/  IMAD R22, R22, UR4, RZ ;  /* 0x0000000416167c24 */ /* 0x000fca000f8e02ff */
[----:B------:R-:W-:Y:S01]  /*11150*/  STL [R1+0xde8], R22 ;  /* 0x000de81601007387 */ /* 0x000fe20000100800 */
[----:B--2---:R-:W-:Y:S02]  /*11160*/  IMAD R23, R23, UR4, RZ ;  /* 0x0000000417177c24 */ /* 0x004fe4000f8e02ff */
[----:B------:R-:W-:-:S03]  /*11170*/  IMAD R24, R24, UR4, RZ ;  /* 0x0000000418187c24 */ /* 0x000fc6000f8e02ff */
[----:B------:R-:W-:Y:S01]  /*11180*/  STL [R1+0xdec], R23 ;  /* 0x000dec1701007387 */ /* 0x000fe20000100800 */
[----:B------:R-:W-:-:S03]  /*11190*/  IMAD R25, R25, UR4, RZ ;  /* 0x0000000419197c24 */ /* 0x000fc6000f8e02ff */
[----:B------:R-:W-:Y:S01]  /*111a0*/  STL [R1+0xdf0], R24 ;  /* 0x000df01801007387 */ /* 0x000fe20000100800 */
[----:B------:R-:W-:-:S03]  /*111b0*/  IMAD R26, R26, UR4, RZ ;  /* 0x000000041a1a7c24 */ /* 0x000fc6000f8e02ff */
[----:B------:R-:W-:Y:S04]  /*111c0*/  STL [R1+0xdf4], R25 ;  /* 0x000df41901007387 */ /* 0x000fe80000100800 */
[----:B------:R-:W-:Y:S01]  /*111d0*/  STL [R1+0xdf8], R26 ;  /* 0x000df81a01007387 */ /* 0x000fe20000100800 */
[----:B---3--:R-:W-:Y:S02]  /*111e0*/  IMAD R27, R27, UR4, RZ ;  /* 0x000000041b1b7c24 */ /* 0x008fe4000f8e02ff */
[----:B------:R-:W-:-:S03]  /*111f0*/  IMAD R28, R28, UR4, RZ ;  /* 0x000000041c1c7c24 */ /* 0x000fc6000f8e02ff */
[----:B------:R-:W-:Y:S01]  /*11200*/  STL [R1+0xdfc], R27 ;  /* 0x000dfc1b01007387 */ /* 0x000fe20000100800 */
[----:B------:R-:W-:-:S03]  /*11210*/  IMAD R29, R10, UR4, RZ ;  /* 0x000000040a1d7c24 */ /* 0x000fc6000f8e02ff */
[----:B------:R-:W-:Y:S01]  /*11220*/  STL [R1+0xe00], R28 ;  /* 0x000e001c01007387 */ /* 0x000fe20000100800 */
[----:B-1----:R-:W-:-:S03]  /*11230*/  IMAD R3, R9, UR4, RZ ;  /* 0x0000000409037c24 */ /* 0x002fc6000f8e02ff */
[----:B------:R-:W-:Y:S01]  /*11240*/  STL [R1+0xe04], R29 ;  /* 0x000e041d01007387 */ /* 0x000fe20000100800 */
[----:B------:R-:W-:-:S03]  /*11250*/  IMAD R2, R6, UR4, RZ ;  /* 0x0000000406027c24 */ /* 0x000fc6000f8e02ff */
[----:B------:R1:W-:Y:S01]  /*11260*/  STL [R1], R3 ;  /* 0x0000000301007387 */ /* 0x0003e20000100800 */
[----:B0-----:R-:W-:-:S03]  /*11270*/  IMAD R4, R18, UR4, RZ ;  /* 0x0000000412047c24 */ /* 0x001fc6000f8e02ff */
[----:B------:R0:W-:Y:S01]  /*11280*/  STL [R1+0x8], R2 ;  /* 0x0000080201007387 */ /* 0x0001e20000100800 */
[----:B-1----:R-:W-:-:S03]  /*11290*/  IMAD R3, R16, UR4, RZ ;  /* 0x0000000410037c24 */ /* 0x002fc6000f8e02ff */
[----:B------:R1:W-:Y:S01]  /*112a0*/  STL [R1+0x10], R4 ;  /* 0x0000100401007387 */ /* 0x0003e20000100800 */
[----:B0-----:R-:W-:-:S03]  /*112b0*/  IMAD R2, R15, UR4, RZ ;  /* 0x000000040f027c24 */ /* 0x001fc6000f8e02ff */
[----:B------:R0:W-:Y:S01]  /*112c0*/  STL [R1+0x1c], R3 ;  /* 0x00001c0301007387 */ /* 0x0001e20000100800 */
[----:B-1----:R-:W-:-:S03]  /*112d0*/  IMAD R4, R8, UR4, RZ ;  /* 0x0000000408047c24 */ /* 0x002fc6000f8e02ff */
[----:B------:R4:W-:Y:S01]  /*112e0*/  STL [R1+0x24], R2 ;  /* 0x0000240201007387 */ /* 0x0009e20000100800 */
[----:B0-----:R-:W-:-:S03]  /*112f0*/  IMAD R3, R17, UR4, RZ ;  /* 0x0000000411037c24 */ /* 0x001fc6000f8e02ff */
[----:B------:R-:W-:Y:S04]  /*11300*/  STL [R1+0x2c], R4 ;  /* 0x00002c0401007387 */ /* 0x000fe80000100800 */
[----:B------:R-:W-:Y:S04]  /*11310*/  STL [R1+0x34], R3 ;  /* 0x0000340301007387 */ /* 0x000fe80000100800 */
[----:B------:R-:W2:Y:S01]  /*11320*/  LDL.LU R29, [R1+0x10c] ;  /* 0x00010c00011d7983 */ /* 0x000ea20000300800 */
[----:B----4-:R-:W-:Y:S02]  /*11330*/  IMAD R2, R7, UR4, RZ ;  /* 0x0000000407027c24 */ /* 0x010fe4000f8e02ff */
[----:B-----5:R-:W-:-:S03]  /*11340*/  IMAD R0, R0, UR4, RZ ;  /* 0x0000000400007c24 */ /* 0x020fc6000f8e02ff */
[----:B------:R-:W-:Y:S04]  /*11350*/  STL [R1+0x44], R2 ;  /* 0x0000440201007387 */ /* 0x000fe80000100800 */
[----:B--2---:R0:W-:Y:S04]  /*11360*/  STL [R1+0xe38], R29 ;  /* 0x000e381d01007387 */ /* 0x0041e80000100800 */
[----:B------:R-:W-:Y:S04]  /*11370*/  STL [R1+0x4c], R0 ;  /* 0x00004c0001007387 */ /* 0x000fe80000100800 */
        /* <DEDUP_REMOVED lines=31> */
[----:B--2---:R-:W-:-:S05]  /*11570*/  IMAD R29, R29, UR4, RZ ;  /* 0x000000041d1d7c24 */ /* 0x004fca000f8e02ff */
[----:B------:R0:W-:Y:S04]  /*11580*/  STL [R1+0x50], R29 ;  /* 0x0000501d01007387 */ /* 0x0001e80000100800 */
[----:B0-----:R-:W2:Y:S02]  /*11590*/  LDL.LU R29, [R1+0xe3c] ;  /* 0x000e3c00011d7983 */ /* 0x001ea40000300800 */
[----:B--2---:R-:W-:-:S05]  /*115a0*/  IMAD R29, R29, UR4, RZ ;  /* 0x000000041d1d7c24 */ /* 0x004fca000f8e02ff */
[----:B------:R0:W-:Y:S04]  /*115b0*/  STL [R1+0x5c], R29 ;  /* 0x00005c1d01007387 */ /* 0x0001e80000100800 */
[----:B0-----:R-:W2:Y:S01]  /*115c0*/  LDL.LU R29, [R1+0xe38] ;  /* 0x000e3800011d7983 */ /* 0x001ea20000300800 */
[----:B---3--:R-:W-:Y:S02]  /*115d0*/  IMAD R28, R28, UR4, RZ ;  /* 0x000000041c1c7c24 */ /* 0x008fe4000f8e02ff */
[----:B--2---:R-:W-:-:S05]  /*115e0*/  IMAD R29, R29, UR4, RZ ;  /* 0x000000041d1d7c24 */ /* 0x004fca000f8e02ff */
[----:B------:R4:W-:Y:S04]  /*115f0*/  STL [R1+0x64], R29 ;  /* 0x0000641d01007387 */ /* 0x0009e80000100800 */
[----:B------:R0:W-:Y:S01]  /*11600*/  STL [R1+0x68], R28 ;  /* 0x0000681c01007387 */ /* 0x0001e20000100800 */
[----:B----4-:R-:W-:Y:S02]  /*11610*/  IMAD R29, R27, UR4, RZ ;  /* 0x000000041b1d7c24 */ /* 0x010fe4000f8e02ff */
[----:B-----5:R-:W-:Y:S02]  /*11620*/  IMAD R27, R25, UR4, RZ ;  /* 0x00000004191b7c24 */ /* 0x020fe4000f8e02ff */
[----:B0-----:R-:W-:Y:S02]  /*11630*/  IMAD R28, R26, UR4, RZ ;  /* 0x000000041a1c7c24 */ /* 0x001fe4000f8e02ff */
[----:B------:R-:W-:Y:S01]  /*11640*/  IMAD R26, R24, UR4, RZ ;  /* 0x00000004181a7c24 */ /* 0x000fe2000f8e02ff */
[----:B------:R-:W-:Y:S01]  /*11650*/  STL [R1+0x6c], R29 ;  /* 0x00006c1d01007387 */ /* 0x000fe20000100800 */
[----:B------:R-:W-:-:S02]  /*11660*/  IMAD R25, R23, UR4, RZ ;  /* 0x0000000417197c24 */ /* 0x000fc4000f8e02ff */
[----:B------:R-:W-:Y:S01]  /*11670*/  IMAD R24, R22, UR4, RZ ;  /* 0x0000000416187c24 */ /* 0x000fe2000f8e02ff */
[----:B------:R-:W-:Y:S01]  /*11680*/  STL [R1+0x70], R28 ;  /* 0x0000701c01007387 */ /* 0x000fe20000100800 */
[----:B------:R-:W-:Y:S02]  /*11690*/  IMAD R23, R21, UR4, RZ ;  /* 0x0000000415177c24 */ /* 0x000fe4000f8e02ff */
[----:B------:R-:W-:Y:S01]  /*116a0*/  IMAD R22, R14, UR4, RZ ;  /* 0x000000040e167c24 */ /* 0x000fe2000f8e02ff */
[----:B------:R-:W-:Y:S01]  /*116b0*/  STL [R1+0x78], R27 ;  /* 0x0000781b01007387 */ /* 0x000fe20000100800 */
[----:B------:R-:W-:Y:S02]  /*116c0*/  IMAD R21, R5, UR4, RZ ;  /* 0x0000000405157c24 */ /* 0x000fe4000f8e02ff */
[----:B------:R-:W-:Y:S01]  /*116d0*/  IMAD R14, R4, UR4, RZ ;  /* 0x00000004040e7c24 */ /* 0x000fe2000f8e02ff */
[----:B------:R-:W-:Y:S01]  /*116e0*/  STL [R1+0xd4], R26 ;  /* 0x0000d41a01007387 */ /* 0x000fe20000100800 */
[----:B------:R-:W-:-:S03]  /*116f0*/  IMAD R5, R3, UR4, RZ ;  /* 0x0000000403057c24 */ /* 0x000fc6000f8e02ff */
[----:B------:R-:W-:Y:S01]  /*11700*/  STL [R1+0xd8], R25 ;  /* 0x0000d81901007387 */ /* 0x000fe20000100800 */
[----:B------:R-:W-:-:S03]  /*11710*/  IMAD R4, R11, UR4, RZ ;  /* 0x000000040b047c24 */ /* 0x000fc6000f8e02ff */
[----:B------:R-:W-:Y:S01]  /*11720*/  STL [R1+0xdc], R24 ;  /* 0x0000dc1801007387 */ /* 0x000fe20000100800 */
[----:B------:R-:W-:-:S03]  /*11730*/  IMAD R3, R2, UR4, RZ ;  /* 0x0000000402037c24 */ /* 0x000fc6000f8e02ff */
[----:B------:R-:W-:Y:S04]  /*11740*/  STL [R1+0xf0], R23 ;  /* 0x0000f01701007387 */ /* 0x000fe80000100800 */
[----:B------:R-:W-:Y:S01]  /*11750*/  STL [R1+0xf4], R22 ;  /* 0x0000f41601007387 */ /* 0x000fe20000100800 */
[----:B------:R-:W-:-:S03]  /*11760*/  IMAD R2, R13, UR4, RZ ;  /* 0x000000040d027c24 */ /* 0x000fc6000f8e02ff */
[----:B------:R-:W-:Y:S04]  /*11770*/  STL [R1+0xf8], R21 ;  /* 0x0000f81501007387 */ /* 0x000fe80000100800 */
[----:B------:R-:W-:Y:S04]  /*11780*/  STL [R1+0xfc], R14 ;  /* 0x0000fc0e01007387 */ /* 0x000fe80000100800 */
[----:B------:R-:W-:Y:S04]  /*11790*/  STL [R1+0x100], R5 ;  /* 0x0001000501007387 */ /* 0x000fe80000100800 */
[----:B------:R0:W-:Y:S04]  /*117a0*/  STL [R1+0x108], R4 ;  /* 0x0001080401007387 */ /* 0x0001e80000100800 */
[----:B------:R1:W-:Y:S01]  /*117b0*/  STL [R1+0x10c], R3 ;  /* 0x00010c0301007387 */ /* 0x0003e20000100800 */
[----:B0-----:R-:W-:-:S03]  /*117c0*/  IMAD R4, R12, UR4, RZ ;  /* 0x000000040c047c24 */ /* 0x001fc6000f8e02ff */
[----:B------:R0:W-:Y:S01]  /*117d0*/  STL [R1+0x110], R2 ;  /* 0x0001100201007387 */ /* 0x0001e20000100800 */
[----:B-1----:R-:W-:-:S03]  /*117e0*/  IMAD R3, R19, UR4, RZ ;  /* 0x0000000413037c24 */ /* 0x002fc6000f8e02ff */
[----:B------:R1:W-:Y:S04]  /*117f0*/  STL [R1+0x114], R4 ;  /* 0x0001140401007387 */ /* 0x0003e80000100800 */
[----:B------:R2:W-:Y:S01]  /*11800*/  STL [R1+0x118], R3 ;  /* 0x0001180301007387 */ /* 0x0005e20000100800 */
[----:B0-----:R-:W-:Y:S02]  /*11810*/  IMAD R2, R20, UR4, RZ ;  /* 0x0000000414027c24 */ /* 0x001fe4000f8e02ff */
[----:B-1----:R-:W-:-:S03]  /*11820*/  IMAD R4, R10, UR4, RZ ;  /* 0x000000040a047c24 */ /* 0x002fc6000f8e02ff */
[----:B------:R0:W-:Y:S01]  /*11830*/  STL [R1+0x11c], R2 ;  /* 0x00011c0201007387 */ /* 0x0001e20000100800 */
[----:B--2---:R-:W-:-:S03]  /*11840*/  IMAD R3, R9, UR4, RZ ;  /* 0x0000000409037c24 */ /* 0x004fc6000f8e02ff */
        /* <DEDUP_REMOVED lines=12> */
[----:B------:R-:W-:Y:S04]  /*11910*/  STL [R1+0x13c], R4 ;  /* 0x00013c0401007387 */ /* 0x000fe80000100800 */
[----:B------:R-:W-:Y:S04]  /*11920*/  STL [R1+0x140], R3 ;  /* 0x0001400301007387 */ /* 0x000fe80000100800 */
[----:B------:R-:W2:Y:S01]  /*11930*/  LDL.LU R29, [R1+0x204] ;  /* 0x00020400011d7983 */ /* 0x000ea20000300800 */
[----:B0-----:R-:W-:Y:S02]  /*11940*/  IMAD R2, R7, UR4, RZ ;  /* 0x0000000407027c24 */ /* 0x001fe4000f8e02ff */
[----:B------:R-:W-:-:S03]  /*11950*/  IMAD R0, R0, UR4, RZ ;  /* 0x0000000400007c24 */ /* 0x000fc6000f8e02ff */
        /* <DEDUP_REMOVED lines=526> */
[----:B----4-:R-:W-:Y:S02]  /*13a40*/  IMAD R27, R27, UR4, RZ ;  /* 0x000000041b1b7c24 */ /* 0x010fe4000f8e02ff */
[----:B-----5:R-:W-:Y:S02]  /*13a50*/  IMAD R26, R26, UR4, RZ ;  /* 0x000000041a1a7c24 */ /* 0x020fe4000f8e02ff */
[----:B------:R-:W-:-:S02]  /*13a60*/  IMAD R25, R25, UR4, RZ ;  /* 0x0000000419197c24 */ /* 0x000fc4000f8e02ff */
[----:B------:R-:W-:Y:S02]  /*13a70*/  IMAD R24, R24, UR4, RZ ;  /* 0x0000000418187c24 */ /* 0x000fe4000f8e02ff */
[----:B------:R-:W-:Y:S02]  /*13a80*/  IMAD R23, R23, UR4, RZ ;  /* 0x0000000417177c24 */ /* 0x000fe4000f8e02ff */
[----:B------:R-:W-:Y:S02]  /*13a90*/  IMAD R22, R22, UR4, RZ ;  /* 0x0000000416167c24 */ /* 0x000fe4000f8e02ff */
[----:B------:R-:W-:Y:S02]  /*13aa0*/  IMAD R21, R21, UR4, RZ ;  /* 0x0000000415157c24 */ /* 0x000fe4000f8e02ff */
[----:B------:R-:W-:Y:S02]  /*13ab0*/  IMAD R14, R14, UR4, RZ ;  /* 0x000000040e0e7c24 */ /* 0x000fe4000f8e02ff */
        /* <DEDUP_REMOVED lines=19> */
[----:B--2---:R-:W-:-:S05]  /*13bf0*/  IMAD R29, R29, UR4, RZ ;  /* 0x000000041d1d7c24 */ /* 0x004fca000f8e02ff */
        /* <DEDUP_REMOVED lines=27> */
[----:B0-----:R-:W4:Y:S04]  /*13db0*/  LDL.LU R11, [R1+0xdd0] ;  /* 0x000dd000010b7983 */ /* 0x001f280000300800 */
        /* <DEDUP_REMOVED lines=11> */
[----:B0-----:R-:W3:Y:S04]  /*13e70*/  LDL.LU R10, [R1+0xdb8] ;  /* 0x000db800010a7983 */ /* 0x001ee80000300800 */
[----:B------:R0:W-:Y:S04]  /*13e80*/  STL [R1+0x58], R9 ;  /* 0x0000580901007387 */ /* 0x0001e80000100800 */
[----:B0-----:R-:W5:Y:S04]  /*13e90*/  LDL.LU R9, [R1+0xdb4] ;  /* 0x000db40001097983 */ /* 0x001f680000300800 */
[----:B------:R0:W-:Y:S04]  /*13ea0*/  STL [R1+0x54], R6 ;  /* 0x0000540601007387 */ /* 0x0001e80000100800 */
[----:B0-----:R-:W2:Y:S04]  /*13eb0*/  LDL.LU R6, [R1+0xdb0] ;  /* 0x000db00001067983 */ /* 0x001ea80000300800 */
        /* <DEDUP_REMOVED lines=13> */
[----:B0-----:R-:W5:Y:S02]  /*13f90*/  LDL.LU R0, [R1+0xd94] ;  /* 0x000d940001007983 */ /* 0x001f640000300800 */
[----:B-----5:R-:W-:-:S05]  /*13fa0*/  IMAD R0, R0, UR4, RZ ;  /* 0x0000000400007c24 */ /* 0x020fca000f8e02ff */
[----:B------:R0:W-:Y:S04]  /*13fb0*/  STL [R1+0x3a0], R0 ;  /* 0x0003a00001007387 */ /* 0x0001e80000100800 */
[----:B0-----:R-:W5:Y:S02]  /*13fc0*/  LDL.LU R0, [R1+0xd90] ;  /* 0x000d900001007983 */ /* 0x001f640000300800 */
[----:B-----5:R-:W-:-:S05]  /*13fd0*/  IMAD R0, R0, UR5, RZ ;  /* 0x0000000500007c24 */ /* 0x020fca000f8e02ff */
[----:B------:R0:W-:Y:S04]  /*13fe0*/  STL [R1+0x18], R0 ;  /* 0x0000180001007387 */ /* 0x0001e80000100800 */
[----:B0-----:R-:W5:Y:S02]  /*13ff0*/  LDL.LU R0, [R1+0x14] ;  /* 0x0000140001007983 */ /* 0x001f640000300800 */
[----:B-----5:R-:W-:-:S05]  /*14000*/  IMAD R0, R0, UR4, RZ ;  /* 0x0000000400007c24 */ /* 0x020fca000f8e02ff */
[----:B------:R0:W-:Y:S04]  /*14010*/  STL [R1+0xd68], R0 ;  /* 0x000d680001007387 */ /* 0x0001e80000100800 */
[----:B0-----:R-:W5:Y:S01]  /*14020*/  LDL.LU R0, [R1+0xc] ;  /* 0x00000c0001007983 */ /* 0x001f620000300800 */
[----:B----4-:R-:W-:Y:S02]  /*14030*/  IMAD R17, R17, UR4, RZ ;  /* 0x0000000411117c24 */ /* 0x010fe4000f8e02ff */
[----:B--2---:R-:W-:Y:S02]  /*14040*/  IMAD R8, R8, UR4, RZ ;  /* 0x0000000408087c24 */ /* 0x004fe4000f8e02ff */
[----:B-----5:R-:W-:-:S05]  /*14050*/  IMAD R0, R0, UR4, RZ ;  /* 0x0000000400007c24 */ /* 0x020fca000f8e02ff */
[----:B------:R3:W-:Y:S02]  /*14060*/  STL [R1+0xc], R0 ;  /* 0x00000c0001007387 */ /* 0x0007e40000100800 */
[----:B---3--:R-:W-:Y:S02]  /*14070*/  IMAD R0, R7, UR4, RZ ;  /* 0x0000000407007c24 */ /* 0x008fe4000f8e02ff */
[----:B------:R-:W2:Y:S01]  /*14080*/  LDL.LU R7, [R1+0xd8c] ;  /* 0x000d8c0001077983 */ /* 0x000ea20000300800 */
        /* <DEDUP_REMOVED lines=9> */
[----:B------:R-:W-:Y:S04]  /*14120*/  STL [R1+0xd74], R15 ;  /* 0x000d740f01007387 */ /* 0x000fe80000100800 */
[----:B------:R-:W-:Y:S04]  /*14130*/  STL [R1+0xd78], R16 ;  /* 0x000d781001007387 */ /* 0x000fe80000100800 */
[----:B------:R-:W-:Y:S04]  /*14140*/  STL [R1+0xd7c], R18 ;  /* 0x000d7c1201007387 */ /* 0x000fe80000100800 */
[----:B------:R-:W-:Y:S04]  /*14150*/  STL [R1+0xd80], R6 ;  /* 0x000d800601007387 */ /* 0x000fe80000100800 */
[----:B------:R-:W-:Y:S04]  /*14160*/  STL [R1+0xd84], R9 ;  /* 0x000d840901007387 */ /* 0x000fe80000100800 */
[----:B------:R0:W-:Y:S04]  /*14170*/  STL [R1+0xd88], R10 ;  /* 0x000d880a01007387 */ /* 0x0001e80000100800 */
[----:B0-----:R-:W3:Y:S04]  /*14180*/  LDL.LU R10, [R1] ;  /* 0x00000000010a7983 */ /* 0x001ee80000300800 */
[----:B------:R-:W4:Y:S01]  /*14190*/  LDL.LU R9, [R1+0x8] ;  /* 0x0000080001097983 */ /* 0x000f220000300800 */
[----:B--2---:R-:W-:-:S02]  /*141a0*/  IADD3 R6, P1, R3, R7, RZ ;  /* 0x0000000703067210 */ /* 0x004fc40007f3e0ff */
[----:B------:R-:W-:-:S03]  /*141b0*/  IADD3 R0, P2, R4, R7, RZ ;  /* 0x0000000704007210 */ /* 0x000fc60007f5e0ff */
[----:B------:R0:W-:Y:S01]  /*141c0*/  STL [R1+0xd24], R6 ;  /* 0x000d240601007387 */ /* 0x0001e20000100800 */
[----:B------:R-:W-:-:S03]  /*141d0*/  IADD3 R8, P4, R14, R7, RZ ;  /* 0x000000070e087210 */ /* 0x000fc60007f9e0ff */
[----:B------:R1:W-:Y:S01]  /*141e0*/  STL [R1+0xd28], R0 ;  /* 0x000d280001007387 */ /* 0x0003e20000100800 */
[-C--:B0-----:R-:W-:Y:S02]  /*141f0*/  IADD3 R6, P3, R5, R7.reuse, RZ ;  /* 0x0000000705067210 */ /* 0x081fe40007f7e0ff */
[----:B-1----:R-:W-:-:S03]  /*14200*/  IADD3 R0, P5, R21, R7, RZ ;  /* 0x0000000715007210 */ /* 0x002fc60007fbe0ff */
[----:B------:R0:W-:Y:S04]  /*14210*/  STL [R1+0xd2c], R6 ;  /* 0x000d2c0601007387 */ /* 0x0001e80000100800 */
[----:B------:R1:W-:Y:S04]  /*14220*/  STL [R1+0xd30], R8 ;  /* 0x000d300801007387 */ /* 0x0003e80000100800 */
[----:B------:R2:W-:Y:S01]  /*14230*/  STL [R1+0xd34], R0 ;  /* 0x000d340001007387 */ /* 0x0005e20000100800 */
[-C--:B0-----:R-:W-:Y:S02]  /*14240*/  IADD3 R6, P6, R22, R7.reuse, RZ ;  /* 0x0000000716067210 */ /* 0x081fe40007fde0ff */
[----:B-1----:R-:W-:-:S03]  /*14250*/  IADD3 R8, P0, R23, R7, RZ ;  /* 0x0000000717087210 */ /* 0x002fc60007f1e0ff */
[----:B------:R0:W-:Y:S01]  /*14260*/  STL [R1+0xd38], R6 ;  /* 0x000d380601007387 */ /* 0x0001e20000100800 */
[----:B--2---:R-:W-:Y:S02]  /*14270*/  LEA.HI.X.SX32 R0, R3, R11, 0x1, P1 ;  /* 0x0000000b03007211 */ /* 0x004fe400008f0eff */
[----:B------:R-:W-:Y:S01]  /*14280*/  IADD3 R3, P1, R24, R7, RZ ;  /* 0x0000000718037210 */ /* 0x000fe20007f3e0ff */
[----:B0-----:R-:W2:Y:S04]  /*14290*/  LDL.LU R6, [R1+0x24] ;  /* 0x0000240001067983 */ /* 0x001ea80000300800 */
[----:B------:R-:W-:Y:S04]  /*142a0*/  STL [R1+0xd3c], R8 ;  /* 0x000d3c0801007387 */ /* 0x000fe80000100800 */
[----:B------:R0:W-:Y:S02]  /*142b0*/  STL [R1+0xd1c], R0 ;  /* 0x000d1c0001007387 */ /* 0x0001e40000100800 */
[----:B0-----:R-:W-:-:S02]  /*142c0*/  LEA.HI.X.SX32 R0, R4, R11, 0x1, P2 ;  /* 0x0000000b04007211 */ /* 0x001fc400010f0eff */
[----:B------:R-:W5:Y:S04]  /*142d0*/  LDL.LU R4, [R1+0x1c] ;  /* 0x00001c0001047983 */ /* 0x000f680000300800 */
[----:B------:R0:W-:Y:S04]  /*142e0*/  STL [R1+0xd20], R3 ;  /* 0x000d200301007387 */ /* 0x0001e80000100800 */
[----:B------:R-:W2:Y:S04]  /*142f0*/  LDL.LU R18, [R1+0x2c] ;  /* 0x00002c0001127983 */ /* 0x000ea80000300800 */
[----:B------:R1:W-:Y:S01]  /*14300*/  STL [R1+0xd14], R0 ;  /* 0x000d140001007387 */ /* 0x0003e20000100800 */
[----:B0-----:R-:W-:-:S03]  /*14310*/  LEA.HI.X.SX32 R3, R5, R11, 0x1, P3 ;  /* 0x0000000b05037211 */ /* 0x001fc600018f0eff */
[----:B------:R-:W2:Y:S01]  /*14320*/  LDL.LU R16, [R1+0x34] ;  /* 0x0000340001107983 */ /* 0x000ea20000300800 */
[----:B-1----:R-:W-:-:S05]  /*14330*/  IADD3 R0, P2, R25, R7, RZ ;  /* 0x0000000719007210 */ /* 0x002fca0007f5e0ff */
[----:B------:R0:W-:Y:S04]  /*14340*/  STL [R1+0xd18], R0 ;  /* 0x000d180001007387 */ /* 0x0001e80000100800 */
[----:B------:R1:W-:Y:S04]  /*14350*/  STL [R1+0xd0c], R3 ;  /* 0x000d0c0301007387 */ /* 0x0003e80000100800 */
[----:B------:R-:W2:Y:S01]  /*14360*/  LDL.LU R15, [R1+0x44] ;  /* 0x00004400010f7983 */ /* 0x000ea20000300800 */
[----:B0-----:R-:W-:Y:S02]  /*14370*/  IADD3 R0, P3, R26, R7, RZ ;  /* 0x000000071a007210 */ /* 0x001fe40007f7e0ff */
[----:B-1----:R-:W-:-:S03]  /*14380*/  LEA.HI.X.SX32 R3, R14, R11, 0x1, P4 ;  /* 0x0000000b0e037211 */ /* 0x002fc600020f0eff */
        /* <DEDUP_REMOVED lines=10> */
[----:B------:R-:W-:Y:S04]  /*14430*/  STL [R1+0xd00], R0 ;  /* 0x000d000001007387 */ /* 0x000fe80000100800 */
[----:B------:R0:W-:Y:S02]  /*14440*/  STL [R1+0xcf4], R3 ;  /* 0x000cf40301007387 */ /* 0x0001e40000100800 */
[----:B0-----:R-:W-:Y:S02]  /*14450*/  LEA.HI.X.SX32 R3, R23, R11, 0x1, P0 ;  /* 0x0000000b17037211 */ /* 0x001fe400000f0eff */
[----:B------:R-:W5:Y:S01]  /*14460*/  LDL.LU R23, [R1+0x10] ;  /* 0x0000100001177983 */ /* 0x000f620000300800 */
[----:B------:R-:W-:-:S05]  /*14470*/  IADD3 R0, P6, R29, R7, RZ ;  /* 0x000000071d007210 */ /* 0x000fca0007fde0ff */
[----:B------:R0:W-:Y:S01]  /*14480*/  STL [R1+0xcf8], R0 ;  /* 0x000cf80001007387 */ /* 0x0001e20000100800 */
[----:B---3--:R-:W-:-:S03]  /*14490*/  IADD3 R5, P0, R10, R7, RZ ;  /* 0x000000070a057210 */ /* 0x008fc60007f1e0ff */
[----:B0-----:R-:W3:Y:S04]  /*144a0*/  LDL.LU R0, [R1+0x5c] ;  /* 0x00005c0001007983 */ /* 0x001ee80000300800 */
[----:B------:R0:W-:Y:S04]  /*144b0*/  STL [R1+0xcec], R3 ;  /* 0x000cec0301007387 */ /* 0x0001e80000100800 */
[----:B------:R-:W3:Y:S01]  /*144c0*/  LDL.LU R22, [R1+0x64] ;  /* 0x0000640001167983 */ /* 0x000ee20000300800 */
[----:B0-----:R-:W-:-:S03]  /*144d0*/  LEA.HI.X.SX32 R3, R24, R11, 0x1, P1 ;  /* 0x0000000b18037211 */ /* 0x001fc600008f0eff */
[----:B------:R4:W-:Y:S04]  /*144e0*/  STL [R1+0xcf0], R5 ;  /* 0x000cf00501007387 */ /* 0x0009e80000100800 */
[----:B------:R0:W-:Y:S04]  /*144f0*/  STL [R1+0xce4], R3 ;  /* 0x000ce40301007387 */ /* 0x0001e80000100800 */
[----:B------:R-:W3:Y:S01]  /*14500*/  LDL.LU R21, [R1+0x68] ;  /* 0x0000680001157983 */ /* 0x000ee20000300800 */
[----:B----4-:R-:W-:Y:S02]  /*14510*/  IADD3 R5, P1, R9, R7, RZ ;  /* 0x0000000709057210 */ /* 0x010fe40007f3e0ff */
[----:B0-----:R-:W-:-:S03]  /*14520*/  LEA.HI.X.SX32 R3, R25, R11, 0x1, P2 ;  /* 0x0000000b19037211 */ /* 0x001fc600010f0eff */
[----:B------:R-:W-:Y:S04]  /*14530*/  STL [R1+0xce8], R5 ;  /* 0x000ce80501007387 */ /* 0x000fe80000100800 */
[----:B------:R0:W-:Y:S04]  /*14540*/  STL [R1+0xcdc], R3 ;  /* 0x000cdc0301007387 */ /* 0x0001e80000100800 */
[----:B------:R-:W4:Y:S01]  /*14550*/  LDL.LU R24, [R1+0x6c] ;  /* 0x00006c0001187983 */ /* 0x000f220000300800 */
[----:B0-----:R-:W-:Y:S02]  /*14560*/  LEA.HI.X.SX32 R3, R26, R11, 0x1, P3 ;  /* 0x0000000b1a037211 */ /* 0x001fe400018f0eff */
[----:B-----5:R-:W-:-:S05]  /*14570*/  IADD3 R5, P2, R23, R7, RZ ;  /* 0x0000000717057210 */ /* 0x020fca0007f5e0ff */
[----:B------:R0:W-:Y:S04]  /*14580*/  STL [R1+0xce0], R5 ;  /* 0x000ce00501007387 */ /* 0x0001e80000100800 */
[----:B------:R1:W-:Y:S04]  /*14590*/  STL [R1+0xcd4], R3 ;  /* 0x000cd40301007387 */ /* 0x0003e80000100800 */
[----:B------:R-:W5:Y:S01]  /*145a0*/  LDL.LU R14, [R1+0x70] ;  /* 0x00007000010e7983 */ /* 0x000f620000300800 */
[----:B0-----:R-:W-:Y:S02]  /*145b0*/  IADD3 R5, P3, R4, R7, RZ ;  /* 0x0000000704057210 */ /* 0x001fe40007f7e0ff */
[----:B-1----:R-:W-:-:S03]  /*145c0*/  LEA.HI.X.SX32 R3, R27, R11, 0x1, P4 ;  /* 0x0000000b1b037211 */ /* 0x002fc600020f0eff */
[----:B------:R-:W-:Y:S04]  /*145d0*/  STL [R1+0xcd8], R5 ;  /* 0x000cd80501007387 */ /* 0x000fe80000100800 */
[----:B------:R0:W-:Y:S04]  /*145e0*/  STL [R1+0xccc], R3 ;  /* 0x000ccc0301007387 */ /* 0x0001e80000100800 */
[----:B0-----:R-:W5:Y:S01]  /*145f0*/  LDL.LU R3, [R1+0x78] ;  /* 0x0000780001037983 */ /* 0x001f620000300800 */
[----:B--2---:R-:W-:Y:S02]  /*14600*/  IADD3 R25, P4, R6, R7, RZ ;  /* 0x0000000706197210 */ /* 0x004fe40007f9e0ff */
[----:B------:R-:W-:-:S03]  /*14610*/  LEA.HI.X.SX32 R5, R28, R11, 0x1, P5 ;  /* 0x0000000b1c057211 */ /* 0x000fc600028f0eff */
[----:B------:R0:W-:Y:S04]  /*14620*/  STL [R1+0xcd0], R25 ;  /* 0x000cd01901007387 */ /* 0x0001e80000100800 */
[----:B------:R1:W-:Y:S01]  /*14630*/  STL [R1+0xcc4], R5 ;  /* 0x000cc40501007387 */ /* 0x0003e20000100800 */
[----:B------:R-:W-:Y:S02]  /*14640*/  IADD3 R26, P5, R18, R7, RZ ;  /* 0x00000007121a7210 */ /* 0x000fe40007fbe0ff */
[----:B0-----:R-:W-:Y:S01]  /*14650*/  LEA.HI.X.SX32 R25, R29, R11, 0x1, P6 ;  /* 0x0000000b1d197211 */ /* 0x001fe200030f0eff */
[----:B-1----:R-:W2:Y:S04]  /*14660*/  LDL.LU R5, [R1+0xd4] ;  /* 0x0000d40001057983 */ /* 0x002ea80000300800 */
[----:B------:R0:W-:Y:S04]  /*14670*/  STL [R1+0xcc8], R26 ;  /* 0x000cc81a01007387 */ /* 0x0001e80000100800 */
[----:B------:R1:W-:Y:S01]  /*14680*/  STL [R1+0x560], R25 ;  /* 0x0005601901007387 */ /* 0x0003e20000100800 */
[----:B0-----:R-:W-:-:S02]  /*14690*/  IADD3 R26, P6, R16, R7, RZ ;  /* 0x00000007101a7210 */ /* 0x001fc40007fde0ff */
[-C--:B-1----:R-:W-:Y:S02]  /*146a0*/  LEA.HI.X.SX32 R25, R10, R11.reuse, 0x1, P0 ;  /* 0x0000000b0a197211 */ /* 0x082fe400000f0eff */
[----:B------:R-:W2:Y:S04]  /*146b0*/  LDL.LU R10, [R1+0xd8] ;  /* 0x0000d800010a7983 */ /* 0x000ea80000300800 */
[----:B------:R-:W-:Y:S04]  /*146c0*/  STL [R1+0x580], R26 ;  /* 0x0005801a01007387 */ /* 0x000fe80000100800 */
[----:B------:R0:W-:Y:S02]  /*146d0*/  STL [R1+0x564], R25 ;  /* 0x0005641901007387 */ /* 0x0001e40000100800 */
[----:B0-----:R-:W-:-:S02]  /*146e0*/  LEA.HI.X.SX32 R25, R9, R11, 0x1, P1 ;  /* 0x0000000b09197211 */ /* 0x001fc400008f0eff */
[----:B------:R-:W2:Y:S01]  /*146f0*/  LDL.LU R9, [R1+0xdc] ;  /* 0x0000dc0001097983 */ /* 0x000ea20000300800 */
[----:B------:R-:W-:-:S05]  /*14700*/  IADD3 R26, P0, R15, R7, RZ ;  /* 0x000000070f1a7210 */ /* 0x000fca0007f1e0ff */
[----:B------:R0:W-:Y:S04]  /*14710*/  STL [R1+0x588], R26 ;  /* 0x0005881a01007387 */ /* 0x0001e80000100800 */
[----:B------:R1:W-:Y:S01]  /*14720*/  STL [R1+0x568], R25 ;  /* 0x0005681901007387 */ /* 0x0003e20000100800 */
[----:B0-----:R-:W-:Y:S02]  /*14730*/  IADD3 R26, P1, R8, R7, RZ ;  /* 0x00000007081a7210 */ /* 0x001fe40007f3e0ff */
[----:B-1----:R-:W-:Y:S02]  /*14740*/  LEA.HI.X.SX32 R25, R23, R11, 0x1, P2 ;  /* 0x0000000b17197211 */ /* 0x002fe400010f0eff */
[----:B------:R-:W2:Y:S04]  /*14750*/  LDL.LU R23, [R1+0xf0] ;  /* 0x0000f00001177983 */ /* 0x000ea80000300800 */
[----:B------:R0:W-:Y:S04]  /*14760*/  STL [R1+0x590], R26 ;  /* 0x0005901a01007387 */ /* 0x0001e80000100800 */
[----:B------:R1:W-:Y:S01]  /*14770*/  STL [R1+0x56c], R25 ;  /* 0x00056c1901007387 */ /* 0x0003e20000100800 */
[----:B0-----:R-:W-:-:S02]  /*14780*/  IADD3 R26, P2, R17, R7, RZ ;  /* 0x00000007111a7210 */ /* 0x001fc40007f5e0ff */
[----:B-1----:R-:W-:Y:S02]  /*14790*/  LEA.HI.X.SX32 R25, R4, R11, 0x1, P3 ;  /* 0x0000000b04197211 */ /* 0x002fe400018f0eff */
[----:B------:R-:W2:Y:S04]  /*147a0*/  LDL.LU R4, [R1+0xf4] ;  /* 0x0000f40001047983 */ /* 0x000ea80000300800 */
[----:B------:R3:W-:Y:S04]  /*147b0*/  STL [R1+0x598], R26 ;  /* 0x0005981a01007387 */ /* 0x0007e80000100800 */
[----:B------:R0:W-:Y:S01]  /*147c0*/  STL [R1+0x570], R25 ;  /* 0x0005701901007387 */ /* 0x0001e20000100800 */
[----:B---3--:R-:W-:-:S02]  /*147d0*/  IADD3 R26, P3, R0, R7, RZ ;  /* 0x00000007001a7210 */ /* 0x008fc40007f7e0ff */
[----:B0-----:R-:W-:Y:S02]  /*147e0*/  LEA.HI.X.SX32 R25, R6, R11, 0x1, P4 ;  /* 0x0000000b06197211 */ /* 0x001fe400020f0eff */
[----:B------:R-:W3:Y:S04]  /*147f0*/  LDL.LU R6, [R1+0xf8] ;  /* 0x0000f80001067983 */ /* 0x000ee80000300800 */
[----:B------:R0:W-:Y:S04]  /*14800*/  STL [R1+0x5a0], R26 ;  /* 0x0005a01a01007387 */ /* 0x0001e80000100800 */
[----:B------:R1:W-:Y:S01]  /*14810*/  STL [R1+0x574], R25 ;  /* 0x0005741901007387 */ /* 0x0003e20000100800 */
[----:B0-----:R-:W-:-:S02]  /*14820*/  IADD3 R26, P4, R22, R7, RZ ;  /* 0x00000007161a7210 */ /* 0x001fc40007f9e0ff */
[----:B-1----:R-:W-:Y:S02]  /*14830*/  LEA.HI.X.SX32 R25, R18, R11, 0x1, P5 ;  /* 0x0000000b12197211 */ /* 0x002fe400028f0eff */
        /* <DEDUP_REMOVED lines=8> */
[----:B----4-:R-:W-:-:S02]  /*148c0*/  IADD3 R26, P6, R24, R7, RZ ;  /* 0x00000007181a7210 */ /* 0x010fc40007fde0ff */
[-C--:B0-----:R-:W-:Y:S02]  /*148d0*/  LEA.HI.X.SX32 R25, R15, R11.reuse, 0x1, P0 ;  /* 0x0000000b0f197211 */ /* 0x081fe400000f0eff */
[----:B------:R-:W4:Y:S04]  /*148e0*/  LDL.LU R15, [R1+0x108] ;  /* 0x00010800010f7983 */ /* 0x000f280000300800 */
[----:B------:R-:W-:Y:S04]  /*148f0*/  STL [R1+0x5b8], R26 ;  /* 0x0005b81a01007387 */ /* 0x000fe80000100800 */
[----:B------:R0:W-:Y:S02]  /*14900*/  STL [R1+0x584], R25 ;  /* 0x0005841901007387 */ /* 0x0001e40000100800 */
[----:B0-----:R-:W-:-:S02]  /*14910*/  LEA.HI.X.SX32 R25, R8, R11, 0x1, P1 ;  /* 0x0000000b08197211 */ /* 0x001fc400008f0eff */
[----:B------:R-:W4:Y:S01]  /*14920*/  LDL.LU R8, [R1+0x10c] ;  /* 0x00010c0001087983 */ /* 0x000f220000300800 */
[----:B-----5:R-:W-:-:S05]  /*14930*/  IADD3 R26, P0, R14, R7, RZ ;  /* 0x000000070e1a7210 */ /* 0x020fca0007f1e0ff */
[----:B------:R-:W-:Y:S04]  /*14940*/  STL [R1+0x5c0], R26 ;  /* 0x0005c01a01007387 */ /* 0x000fe80000100800 */
[----:B------:R0:W-:Y:S02]  /*14950*/  STL [R1+0x58c], R25 ;  /* 0x00058c1901007387 */ /* 0x0001e40000100800 */
[----:B0-----:R-:W-:Y:S02]  /*14960*/  LEA.HI.X.SX32 R25, R17, R11, 0x1, P2 ;  /* 0x0000000b11197211 */ /* 0x001fe400010f0eff */
[----:B------:R-:W-:Y:S01]  /*14970*/  IADD3 R26, P1, R3, R7, RZ ;  /* 0x00000007031a7210 */ /* 0x000fe20007f3e0ff */
[----:B------:R-:W5:Y:S04]  /*14980*/  LDL.LU R17, [R1+0x110] ;  /* 0x0001100001117983 */ /* 0x000f680000300800 */
[----:B------:R-:W-:Y:S04]  /*14990*/  STL [R1+0x5c8], R26 ;  /* 0x0005c81a01007387 */ /* 0x000fe80000100800 */
[----:B------:R0:W-:Y:S02]  /*149a0*/  STL [R1+0x594], R25 ;  /* 0x0005941901007387 */ /* 0x0001e40000100800 */
[----:B0-----:R-:W-:-:S02]  /*149b0*/  LEA.HI.X.SX32 R25, R0, R11, 0x1, P3 ;  /* 0x0000000b00197211 */ /* 0x001fc400018f0eff */
[----:B------:R-:W5:Y:S01]  /*149c0*/  LDL.LU R0, [R1+0x114] ;  /* 0x0001140001007983 */ /* 0x000f620000300800 */
[----:B--2---:R-:W-:-:S05]  /*149d0*/  IADD3 R26, P2, R5, R7, RZ ;  /* 0x00000007051a7210 */ /* 0x004fca0007f5e0ff */
[----:B------:R-:W-:Y:S04]  /*149e0*/  STL [R1+0x5d0], R26 ;  /* 0x0005d01a01007387 */ /* 0x000fe80000100800 */
[----:B------:R0:W-:Y:S02]  /*149f0*/  STL [R1+0x59c], R25 ;  /* 0x00059c1901007387 */ /* 0x0001e40000100800 */
[----:B0-----:R-:W-:Y:S02]  /*14a00*/  LEA.HI.X.SX32 R25, R22, R11, 0x1, P4 ;  /* 0x0000000b16197211 */ /* 0x001fe400020f0eff */
[----:B------:R-:W2:Y:S01]  /*14a10*/  LDL.LU R22, [R1+0x118] ;  /* 0x0001180001167983 */ /* 0x000ea20000300800 */
[----:B------:R-:W-:-:S05]  /*14a20*/  IADD3 R26, P3, R10, R7, RZ ;  /* 0x000000070a1a7210 */ /* 0x000fca0007f7e0ff */
[----:B------:R0:W-:Y:S04]  /*14a30*/  STL [R1+0x5d8], R26 ;  /* 0x0005d81a01007387 */ /* 0x0001e80000100800 */
[----:B------:R1:W-:Y:S01]  /*14a40*/  STL [R1+0x5a4], R25 ;  /* 0x0005a41901007387 */ /* 0x0003e20000100800 */
[----:B0-----:R-:W-:Y:S02]  /*14a50*/  IADD3 R26, P4, R9, R7, RZ ;  /* 0x00000007091a7210 */ /* 0x001fe40007f9e0ff */
        /* <DEDUP_REMOVED lines=36> */
[----:B------:R-:W-:-:S05]  /*14ca0*/  IADD3 R26, P4, R8, R7, RZ ;  /* 0x00000007081a7210 */ /* 0x000fca0007f9e0ff */
[----:B------:R-:W-:Y:S04]  /*14cb0*/  STL [R1+0x618], R26 ;  /* 0x0006181a01007387 */ /* 0x000fe80000100800 */
[----:B------:R0:W-:Y:S02]  /*14cc0*/  STL [R1+0x5e4], R25 ;  /* 0x0005e41901007387 */ /* 0x0001e40000100800 */
[----:B0-----:R-:W-:Y:S02]  /*14cd0*/  LEA.HI.X.SX32 R25, R4, R11, 0x1, P6 ;  /* 0x0000000b04197211 */ /* 0x001fe400030f0eff */
        /* <DEDUP_REMOVED lines=29> */
[----:B---3--:R-:W-:Y:S02]  /*14eb0*/  IADD3 R26, P4, R3, R7, RZ ;  /* 0x00000007031a7210 */ /* 0x008fe40007f9e0ff */
        /* <DEDUP_REMOVED lines=15> */
[----:B0-----:R-:W-:Y:S02]  /*14fb0*/  LEA.HI.X.SX32 R25, R21, R11, 0x1, P1 ;  /* 0x0000000b15197211 */ /* 0x001fe400008f0eff */
[----:B------:R-:W4:Y:S04]  /*14fc0*/  LDL.LU R21, [R1+0x174] ;  /* 0x0001740001157983 */ /* 0x000f280000300800 */
[----:B------:R0:W-:Y:S04]  /*14fd0*/  STL [R1+0x668], R26 ;  /* 0x0006681a01007387 */ /* 0x0001e80000100800 */
[----:B------:R1:W-:Y:S01]  /*14fe0*/  STL [R1+0x634], R25 ;  /* 0x0006341901007387 */ /* 0x0003e20000100800 */
[----:B0-----:R-:W-:-:S02]  /*14ff0*/  IADD3 R26, P1, R23, R7, RZ ;  /* 0x00000007171a7210 */ /* 0x001fc40007f3e0ff */
[-C--:B-1----:R-:W-:Y:S02]  /*15000*/  LEA.HI.X.SX32 R25, R24, R11.reuse, 0x1, P2 ;  /* 0x0000000b18197211 */ /* 0x082fe400010f0eff */
        /* <DEDUP_REMOVED lines=26> */
[----:B------:R-:W-:Y:S04]  /*151b0*/  STL [R1+0x698], R26 ;  /* 0x0006981a01007387 */ /* 0x000fe80000100800 */
[----:B------:R0:W-:Y:S02]  /*151c0*/  STL [R1+0x664], R25 ;  /* 0x0006641901007387 */ /* 0x0001e40000100800 */
[----:B0-----:R-:W-:Y:S02]  /*151d0*/  LEA.HI.X.SX32 R25, R23, R11, 0x1, P1 ;  /* 0x0000000b17197211 */ /* 0x001fe400008f0eff */
[----:B------:R-:W-:Y:S01]  /*151e0*/  IADD3 R26, P0, R8, R7, RZ ;  /* 0x00000007081a7210 */ /* 0x000fe20007f1e0ff */
[----:B------:R-:W2:Y:S04]  /*151f0*/  LDL.LU R23, [R1+0x1f0] ;  /* 0x0001f00001177983 */ /* 0x000ea80000300800 */
[----:B------:R-:W-:Y:S04]  /*15200*/  STL [R1+0x6a0], R26 ;  /* 0x0006a01a01007387 */ /* 0x000fe80000100800 */
[----:B------:R0:W-:Y:S02]  /*15210*/  STL [R1+0x66c], R25 ;  /* 0x00066c1901007387 */ /* 0x0001e40000100800 */
[----:B0-----:R-:W-:-:S02]  /*15220*/  LEA.HI.X.SX32 R25, R4, R11, 0x1, P2 ;  /* 0x0000000b04197211 */ /* 0x001fc400010f0eff */
[----:B------:R-:W2:Y:S01]  /*15230*/  LDL.LU R4, [R1+0x1f4] ;  /* 0x0001f40001047983 */ /* 0x000ea20000300800 */
[----:B---3--:R-:W-:-:S05]  /*15240*/  IADD3 R26, P1, R17, R7, RZ ;  /* 0x00000007111a7210 */ /* 0x008fca0007f3e0ff */
[----:B------:R0:W-:Y:S04]  /*15250*/  STL [R1+0x6a8], R26 ;  /* 0x0006a81a01007387 */ /* 0x0001e80000100800 */
[----:B------:R1:W-:Y:S01]  /*15260*/  STL [R1+0x674], R25 ;  /* 0x0006741901007387 */ /* 0x0003e20000100800 */
[----:B0-----:R-:W-:Y:S02]  /*15270*/  IADD3 R26, P2, R0, R7, RZ ;  /* 0x00000007001a7210 */ /* 0x001fe40007f5e0ff */
        /* <DEDUP_REMOVED lines=15> */
[----:B-1----:R-:W-:Y:S02]  /*15370*/  LEA.HI.X.SX32 R25, R15, R11, 0x1, P6 ;  /* 0x0000000b0f197211 */ /* 0x002fe400030f0eff */
        /* <DEDUP_REMOVED lines=41> */
[----:B------:R-:W-:Y:S04]  /*15610*/  STL [R1+0x708], R26 ;  /* 0x0007081a01007387 */ /* 0x000fe80000100800 */
[----:B------:R0:W-:Y:S02]  /*15620*/  STL [R1+0x6d4], R25 ;  /* 0x0006d41901007387 */ /* 0x0001e40000100800 */
[----:B0-----:R-:W-:Y:S02]  /*15630*/  LEA.HI.X.SX32 R25, R5, R11, 0x1, P1 ;  /* 0x0000000b05197211 */ /* 0x001fe400008f0eff */
[-C--:B------:R-:W-:Y:S01]  /*15640*/  IADD3 R26, P0, R18, R7.reuse, RZ ;  /* 0x00000007121a7210 */ /* 0x080fe20007f1e0ff */
        /* <DEDUP_REMOVED lines=59> */
[----:B------:R-:W3:Y:S01]  /*15a00*/  LDL.LU R22, [R1+0x2a8] ;  /* 0x0002a80001167983 */ /* 0x000ee20000300800 */
[----:B----4-:R-:W-:-:S05]  /*15a10*/  IADD3 R26, P5, R10, R7, RZ ;  /* 0x000000070a1a7210 */ /* 0x010fca0007fbe0ff */
[----:B------:R-:W-:Y:S04]  /*15a20*/  STL [R1+0x770], R26 ;  /* 0x0007701a01007387 */ /* 0x000fe80000100800 */
[----:B------:R0:W-:Y:S02]  /*15a30*/  STL [R1+0x73c], R25 ;  /* 0x00073c1901007387 */ /* 0x0001e40000100800 */
[----:B0-----:R-:W-:Y:S02]  /*15a40*/  LEA.HI.X.SX32 R25, R21, R11, 0x1, P0 ;  /* 0x0000000b15197211 */ /* 0x001fe400000f0eff */
[----:B------:R-:W-:Y:S01]  /*15a50*/  IADD3 R26, P6, R9, R7, RZ ;  /* 0x00000007091a7210 */ /* 0x000fe20007fde0ff */
[----:B------:R-:W4:Y:S04]  /*15a60*/  LDL.LU R21, [R1+0x2ac] ;  /* 0x0002ac0001157983 */ /* 0x000f280000300800 */
[----:B------:R-:W-:Y:S04]  /*15a70*/  STL [R1+0x778], R26 ;  /* 0x0007781a01007387 */ /* 0x000fe80000100800 */
[----:B------:R0:W-:Y:S02]  /*15a80*/  STL [R1+0x744], R25 ;  /* 0x0007441901007387 */ /* 0x0001e40000100800 */
[----:B0-----:R-:W-:-:S02]  /*15a90*/  LEA.HI.X.SX32 R25, R24, R11, 0x1, P1 ;  /* 0x0000000b18197211 */ /* 0x001fc400008f0eff */
[----:B------:R-:W4:Y:S01]  /*15aa0*/  LDL.LU R24, [R1+0x2b0] ;  /* 0x0002b00001187983 */ /* 0x000f220000300800 */
[----:B------:R-:W-:-:S05]  /*15ab0*/  IADD3 R26, P0, R23, R7, RZ ;  /* 0x00000007171a7210 */ /* 0x000fca0007f1e0ff */
[----:B------:R0:W-:Y:S04]  /*15ac0*/  STL [R1+0x780], R26 ;  /* 0x0007801a01007387 */ /* 0x0001e80000100800 */
[----:B------:R1:W-:Y:S01]  /*15ad0*/  STL [R1+0x74c], R25 ;  /* 0x00074c1901007387 */ /* 0x0003e20000100800 */
[----:B0-----:R-:W-:Y:S02]  /*15ae0*/  IADD3 R26, P1, R4, R7, RZ ;  /* 0x00000007041a7210 */ /* 0x001fe40007f3e0ff */
        /* <DEDUP_REMOVED lines=61> */
[----:B------:R-:W-:-:S05]  /*15ec0*/  IADD3 R26, P6, R3, R7, RZ ;  /* 0x00000007031a7210 */ /* 0x000fca0007fde0ff */
[----:B------:R0:W-:Y:S04]  /*15ed0*/  STL [R1+0x7e8], R26 ;  /* 0x0007e81a01007387 */ /* 0x0001e80000100800 */
[----:B------:R1:W-:Y:S01]  /*15ee0*/  STL [R1+0x7b4], R25 ;  /* 0x0007b41901007387 */ /* 0x0003e20000100800 */
[----:B0-----:R-:W-:Y:S02]  /*15ef0*/  IADD3 R26, P0, R5, R7, RZ ;  /* 0x00000007051a7210 */ /* 0x001fe40007f1e0ff */
        /* <DEDUP_REMOVED lines=353> */
[----:B------:R0:W-:Y:S01]  /*17510*/  STL [R1+0x9ec], R25 ;  /* 0x0009ec1901007387 */ /* 0x0001e20000100800 */
[----:B------:R-:W-:-:S03]  /*17520*/  LEA.HI.X.SX32 R24, R24, R11, 0x1, P2 ;  /* 0x0000000b18187211 */ /* 0x000fc600010f0eff */
[----:B0-----:R-:W4:Y:S01]  /*17530*/  LDL.LU R25, [R1+0x1c0] ;  /* 0x0001c00001197983 */ /* 0x001f220000300800 */
        /* <DEDUP_REMOVED lines=13> */
[-C--:B0-----:R-:W-:Y:S02]  /*17610*/  LEA.HI.X.SX32 R24, R5, R11.reuse, 0x1, P5 ;  /* 0x0000000b05187211 */ /* 0x081fe400028f0eff */
[----:B------:R-:W4:Y:S01]  /*17620*/  LDL.LU R5, [R1+0x1b4] ;  /* 0x0001b40001057983 */ /* 0x000f220000300800 */
[----:B------:R-:W-:Y:S02]  /*17630*/  LEA.HI.X.SX32 R4, R4, R11, 0x1, P2 ;  /* 0x0000000b04047211 */ /* 0x000fe400010f0eff */
        /* <DEDUP_REMOVED lines=17> */
[----:B------:R0:W-:Y:S04]  /*17750*/  STL [R1+0xa24], R24 ;  /* 0x000a241801007387 */ /* 0x0001e80000100800 */
[----:B0-----:R-:W2:Y:S01]  /*17760*/  LDL.LU R24, [R1+0x19c] ;  /* 0x00019c0001187983 */ /* 0x001ea20000300800 */
[----:B------:R-:W-:-:S05]  /*17770*/  IADD3 R26, P1, R17, R7, RZ ;  /* 0x00000007111a7210 */ /* 0x000fca0007f3e0ff */
[----:B------:R-:W-:Y:S04]  /*17780*/  STL [R1+0xa60], R26 ;  /* 0x000a601a01007387 */ /* 0x000fe80000100800 */
[----:B------:R0:W-:Y:S04]  /*17790*/  STL [R1+0xa2c], R4 ;  /* 0x000a2c0401007387 */ /* 0x0001e80000100800 */
[----:B0-----:R-:W2:Y:S01]  /*177a0*/  LDL.LU R4, [R1+0x198] ;  /* 0x0001980001047983 */ /* 0x001ea20000300800 */
[----:B------:R-:W-:Y:S02]  /*177b0*/  LEA.HI.X.SX32 R6, R6, R11, 0x1, P3 ;  /* 0x0000000b06067211 */ /* 0x000fe400018f0eff */
[----:B---3--:R-:W-:-:S02]  /*177c0*/  IADD3 R26, P2, R0, R7, RZ ;  /* 0x00000007001a7210 */ /* 0x008fc40007f5e0ff */
[----:B------:R-:W-:-:S03]  /*177d0*/  LEA.HI.X.SX32 R18, R18, R11, 0x1, P4 ;  /* 0x0000000b12127211 */ /* 0x000fc600020f0eff */
[----:B------:R-:W-:Y:S04]  /*177e0*/  STL [R1+0xa68], R26 ;  /* 0x000a681a01007387 */ /* 0x000fe80000100800 */
[----:B------:R0:W-:Y:S01]  /*177f0*/  STL [R1+0xa34], R6 ;  /* 0x000a340601007387 */ /* 0x0001e20000100800 */
[----:B------:R-:W-:-:S03]  /*17800*/  LEA.HI.X.SX32 R16, R16, R11, 0x1, P5 ;  /* 0x0000000b10107211 */ /* 0x000fc600028f0eff */
[----:B0-----:R-:W3:Y:S01]  /*17810*/  LDL.LU R6, [R1+0x194] ;  /* 0x0001940001067983 */ /* 0x001ee20000300800 */
[----:B----4-:R-:W-:-:S05]  /*17820*/  IADD3 R26, P3, R22, R7, RZ ;  /* 0x00000007161a7210 */ /* 0x010fca0007f7e0ff */
[----:B------:R-:W-:Y:S04]  /*17830*/  STL [R1+0xa70], R26 ;  /* 0x000a701a01007387 */ /* 0x000fe80000100800 */
[----:B------:R0:W-:Y:S01]  /*17840*/  STL [R1+0xa3c], R18 ;  /* 0x000a3c1201007387 */ /* 0x0001e20000100800 */
[----:B------:R-:W-:-:S03]  /*17850*/  LEA.HI.X.SX32 R15, R15, R11, 0x1, P6 ;  /* 0x0000000b0f0f7211 */ /* 0x000fc600030f0eff */
[----:B0-----:R-:W4:Y:S01]  /*17860*/  LDL.LU R18, [R1+0x190] ;  /* 0x0001900001127983 */ /* 0x001f220000300800 */
[----:B------:R-:W-:-:S05]  /*17870*/  IADD3 R26, P4, R21, R7, RZ ;  /* 0x00000007151a7210 */ /* 0x000fca0007f9e0ff */
[----:B------:R-:W-:Y:S04]  /*17880*/  STL [R1+0xa78], R26 ;  /* 0x000a781a01007387 */ /* 0x000fe80000100800 */
[----:B------:R0:W-:Y:S04]  /*17890*/  STL [R1+0xa44], R16 ;  /* 0x000a441001007387 */ /* 0x0001e80000100800 */
[----:B0-----:R-:W4:Y:S01]  /*178a0*/  LDL.LU R16, [R1+0x18c] ;  /* 0x00018c0001107983 */ /* 0x001f220000300800 */
[----:B------:R-:W-:-:S05]  /*178b0*/  IADD3 R26, P5, R25, R7, RZ ;  /* 0x00000007191a7210 */ /* 0x000fca0007fbe0ff */
[----:B------:R-:W-:Y:S04]  /*178c0*/  STL [R1+0xa80], R26 ;  /* 0x000a801a01007387 */ /* 0x000fe80000100800 */
[----:B------:R0:W-:Y:S01]  /*178d0*/  STL [R1+0xa4c], R15 ;  /* 0x000a4c0f01007387 */ /* 0x0001e20000100800 */
[----:B------:R-:W-:-:S03]  /*178e0*/  LEA.HI.X.SX32 R8, R8, R11, 0x1, P0 ;  /* 0x0000000b08087211 */ /* 0x000fc600000f0eff */
[----:B0-----:R-:W4:Y:S01]  /*178f0*/  LDL.LU R15, [R1+0x188] ;  /* 0x00018800010f7983 */ /* 0x001f220000300800 */
[----:B------:R-:W-:Y:S02]  /*17900*/  IADD3 R26, P6, R14, R7, RZ ;  /* 0x000000070e1a7210 */ /* 0x000fe40007fde0ff */
[----:B------:R-:W-:-:S03]  /*17910*/  LEA.HI.X.SX32 R17, R17, R11, 0x1, P1 ;  /* 0x0000000b11117211 */ /* 0x000fc600008f0eff */
        /* <DEDUP_REMOVED lines=13> */
[----:B-----5:R-:W-:-:S05]  /*179f0*/  IADD3 R26, P2, R10, R7, RZ ;  /* 0x000000070a1a7210 */ /* 0x020fca0007f5e0ff */
[----:B------:R0:W-:Y:S04]  /*17a00*/  STL [R1+0xaa0], R26 ;  /* 0x000aa01a01007387 */ /* 0x0001e80000100800 */
[----:B------:R-:W5:Y:S04]  /*17a10*/  LDL.LU R22, [R1+0x178] ;  /* 0x0001780001167983 */ /* 0x000f680000300800 */
[----:B------:R1:W-:Y:S01]  /*17a20*/  STL [R1+0xa6c], R27 ;  /* 0x000a6c1b01007387 */ /* 0x0003e20000100800 */
[----:B0-----:R-:W-:Y:S02]  /*17a30*/  IADD3 R26, P3, R9, R7, RZ ;  /* 0x00000007091a7210 */ /* 0x001fe40007f7e0ff */
[----:B-1----:R-:W-:-:S03]  /*17a40*/  LEA.HI.X.SX32 R27, R21, R11, 0x1, P4 ;  /* 0x0000000b151b7211 */ /* 0x002fc600020f0eff */
[----:B------:R2:W-:Y:S04]  /*17a50*/  STL [R1+0xaa8], R26 ;  /* 0x000aa81a01007387 */ /* 0x0005e80000100800 */
[----:B------:R-:W5:Y:S04]  /*17a60*/  LDL.LU R21, [R1+0x15c] ;  /* 0x00015c0001157983 */ /* 0x000f680000300800 */
[----:B------:R0:W-:Y:S01]  /*17a70*/  STL [R1+0xa74], R27 ;  /* 0x000a741b01007387 */ /* 0x0001e20000100800 */
[----:B--2---:R-:W-:Y:S02]  /*17a80*/  IADD3 R26, P4, R23, R7, RZ ;  /* 0x00000007171a7210 */ /* 0x004fe40007f9e0ff */
[----:B0-----:R-:W-:-:S02]  /*17a90*/  LEA.HI.X.SX32 R27, R25, R11, 0x1, P5 ;  /* 0x0000000b191b7211 */ /* 0x001fc400028f0eff */
[----:B------:R-:W-:Y:S01]  /*17aa0*/  LEA.HI.X.SX32 R25, R14, R11, 0x1, P6 ;  /* 0x0000000b0e197211 */ /* 0x000fe200030f0eff */
[----:B------:R0:W-:Y:S04]  /*17ab0*/  STL [R1+0xab0], R26 ;  /* 0x000ab01a01007387 */ /* 0x0001e80000100800 */
[----:B------:R-:W-:Y:S04]  /*17ac0*/  STL [R1+0xa7c], R27 ;  /* 0x000a7c1b01007387 */ /* 0x000fe80000100800 */
[----:B------:R-:W2:Y:S01]  /*17ad0*/  LDL.LU R14, [R1+0x158] ;  /* 0x00015800010e7983 */ /* 0x000ea20000300800 */
[----:B0-----:R-:W-:-:S05]  /*17ae0*/  IADD3 R26, P5, R24, R7, RZ ;  /* 0x00000007181a7210 */ /* 0x001fca0007fbe0ff */
        /* <DEDUP_REMOVED lines=23> */
[----:B------:R-:W-:Y:S01]  /*17c60*/  IADD3 R26, P3, R15, R7, RZ ;  /* 0x000000070f1a7210 */ /* 0x000fe20007f7e0ff */
[----:B------:R-:W4:Y:S04]  /*17c70*/  LDL.LU R23, [R1+0xec] ;  /* 0x0000ec0001177983 */ /* 0x000f280000300800 */
[----:B------:R-:W-:Y:S04]  /*17c80*/  STL [R1+0xae0], R26 ;  /* 0x000ae01a01007387 */ /* 0x000fe80000100800 */
[----:B------:R0:W-:Y:S01]  /*17c90*/  STL [R1+0xaac], R25 ;  /* 0x000aac1901007387 */ /* 0x0001e20000100800 */
[----:B------:R-:W-:-:S03]  /*17ca0*/  LEA.HI.X.SX32 R24, R24, R11, 0x1, P5 ;  /* 0x0000000b18187211 */ /* 0x000fc600028f0eff */
[----:B0-----:R-:W4:Y:S01]  /*17cb0*/  LDL.LU R25, [R1+0xe8] ;  /* 0x0000e80001197983 */ /* 0x001f220000300800 */
[----:B------:R-:W-:-:S05]  /*17cc0*/  IADD3 R26, P4, R8, R7, RZ ;  /* 0x00000007081a7210 */ /* 0x000fca0007f9e0ff */
[----:B------:R0:W-:Y:S04]  /*17cd0*/  STL [R1+0xae8], R26 ;  /* 0x000ae81a01007387 */ /* 0x0001e80000100800 */
[----:B------:R1:W-:Y:S01]  /*17ce0*/  STL [R1+0xab4], R24 ;  /* 0x000ab41801007387 */ /* 0x0003e20000100800 */
[----:B0-----:R-:W-:Y:S02]  /*17cf0*/  LEA.HI.X.SX32 R26, R4, R11, 0x1, P6 ;  /* 0x0000000b041a7211 */ /* 0x001fe400030f0eff */
[----:B------:R-:W-:-:S05]  /*17d00*/  IADD3 R27, P5, R17, R7, RZ ;  /* 0x00000007111b7210 */ /* 0x000fca0007fbe0ff */
[----:B------:R-:W-:Y:S04]  /*17d10*/  STL [R1+0xaf0], R27 ;  /* 0x000af01b01007387 */ /* 0x000fe80000100800 */
[----:B------:R-:W4:Y:S04]  /*17d20*/  LDL.LU R4, [R1+0xe4] ;  /* 0x0000e40001047983 */ /* 0x000f280000300800 */
[----:B------:R0:W-:Y:S01]  /*17d30*/  STL [R1+0xabc], R26 ;  /* 0x000abc1a01007387 */ /* 0x0001e20000100800 */
[----:B-1----:R-:W-:Y:S02]  /*17d40*/  IADD3 R24, P6, R0, R7, RZ ;  /* 0x0000000700187210 */ /* 0x002fe40007fde0ff */
[----:B0-----:R-:W-:-:S03]  /*17d50*/  LEA.HI.X.SX32 R26, R6, R11, 0x1, P0 ;  /* 0x0000000b061a7211 */ /* 0x001fc600000f0eff */
[----:B------:R-:W-:Y:S04]  /*17d60*/  STL [R1+0xaf8], R24 ;  /* 0x000af81801007387 */ /* 0x000fe80000100800 */
[----:B------:R-:W4:Y:S04]  /*17d70*/  LDL.LU R6, [R1+0xe0] ;  /* 0x0000e00001067983 */ /* 0x000f280000300800 */
[----:B------:R0:W-:Y:S02]  /*17d80*/  STL [R1+0xac4], R26 ;  /* 0x000ac41a01007387 */ /* 0x0001e40000100800 */
[----:B0-----:R-:W-:-:S02]  /*17d90*/  LEA.HI.X.SX32 R26, R18, R11, 0x1, P1 ;  /* 0x0000000b121a7211 */ /* 0x001fc400008f0eff */
[-C--:B------:R-:W-:Y:S02]  /*17da0*/  LEA.HI.X.SX32 R16, R16, R11.reuse, 0x1, P2 ;  /* 0x0000000b10107211 */ /* 0x080fe400010f0eff */
[----:B------:R-:W-:Y:S02]  /*17db0*/  LEA.HI.X.SX32 R15, R15, R11, 0x1, P3 ;  /* 0x0000000b0f0f7211 */ /* 0x000fe400018f0eff */
[----:B-----5:R-:W-:-:S05]  /*17dc0*/  IADD3 R24, P0, R22, R7, RZ ;  /* 0x0000000716187210 */ /* 0x020fca0007f1e0ff */
[----:B------:R0:W-:Y:S04]  /*17dd0*/  STL [R1+0xb00], R24 ;  /* 0x000b001801007387 */ /* 0x0001e80000100800 */
[----:B0-----:R-:W5:Y:S01]  /*17de0*/  LDL.LU R24, [R1+0xd0] ;  /* 0x0000d00001187983 */ /* 0x001f620000300800 */
[----:B------:R-:W-:-:S03]  /*17df0*/  IADD3 R18, P1, R21, R7, RZ ;  /* 0x0000000715127210 */ /* 0x000fc60007f3e0ff */
[----:B------:R-:W-:Y:S04]  /*17e00*/  STL [R1+0xacc], R26 ;  /* 0x000acc1a01007387 */ /* 0x000fe80000100800 */
[----:B------:R0:W-:Y:S04]  /*17e10*/  STL [R1+0xb08], R18 ;  /* 0x000b081201007387 */ /* 0x0001e80000100800 */
[----:B0-----:R-:W5:Y:S04]  /*17e20*/  LDL.LU R18, [R1+0xcc] ;  /* 0x0000cc0001127983 */ /* 0x001f680000300800 */
[----:B------:R0:W-:Y:S04]  /*17e30*/  STL [R1+0xad4], R16 ;  /* 0x000ad41001007387 */ /* 0x0001e80000100800 */
[----:B0-----:R-:W5:Y:S01]  /*17e40*/  LDL.LU R16, [R1+0xc8] ;  /* 0x0000c80001107983 */ /* 0x001f620000300800 */
[----:B--2---:R-:W-:-:S05]  /*17e50*/  IADD3 R26, P2, R14, R7, RZ ;  /* 0x000000070e1a7210 */ /* 0x004fca0007f5e0ff */
[----:B------:R-:W-:Y:S04]  /*17e60*/  STL [R1+0xb10], R26 ;  /* 0x000b101a01007387 */ /* 0x000fe80000100800 */
[----:B------:R0:W-:Y:S01]  /*17e70*/  STL [R1+0xadc], R15 ;  /* 0x000adc0f01007387 */ /* 0x0001e20000100800 */
[----:B------:R-:W-:-:S03]  /*17e80*/  LEA.HI.X.SX32 R8, R8, R11, 0x1, P4 ;  /* 0x0000000b08087211 */ /* 0x000fc600020f0eff */
[----:B0-----:R-:W2:Y:S01]  /*17e90*/  LDL.LU R15, [R1+0xc4] ;  /* 0x0000c400010f7983 */ /* 0x001ea20000300800 */
[----:B------:R-:W-:Y:S02]  /*17ea0*/  IADD3 R26, P3, R3, R7, RZ ;  /* 0x00000007031a7210 */ /* 0x000fe40007f7e0ff */
[----:B------:R-:W-:-:S03]  /*17eb0*/  LEA.HI.X.SX32 R17, R17, R11, 0x1, P5 ;  /* 0x0000000b11117211 */ /* 0x000fc600028f0eff */
        /* <DEDUP_REMOVED lines=8> */
[----:B---3--:R-:W-:-:S05]  /*17f40*/  IADD3 R26, P5, R10, R7, RZ ;  /* 0x000000070a1a7210 */ /* 0x008fca0007fbe0ff */
[----:B------:R0:W-:Y:S04]  /*17f50*/  STL [R1+0xb28], R26 ;  /* 0x000b281a01007387 */ /* 0x0001e80000100800 */
[----:B------:R1:W-:Y:S01]  /*17f60*/  STL [R1+0xaf4], R0 ;  /* 0x000af40001007387 */ /* 0x0003e20000100800 */
[----:B0-----:R-:W-:-:S03]  /*17f70*/  LEA.HI.X.SX32 R26, R22, R11, 0x1, P0 ;  /* 0x0000000b161a7211 */ /* 0x001fc600000f0eff */
[----:B-1----:R-:W3:Y:S01]  /*17f80*/  LDL.LU R0, [R1+0xb8] ;  /* 0x0000b80001007983 */ /* 0x002ee20000300800 */
[----:B----4-:R-:W-:-:S05]  /*17f90*/  IADD3 R27, P6, R9, R7, RZ ;  /* 0x00000007091b7210 */ /* 0x010fca0007fde0ff */
[----:B------:R0:W-:Y:S04]  /*17fa0*/  STL [R1+0xb30], R27 ;  /* 0x000b301b01007387 */ /* 0x0001e80000100800 */
[----:B------:R-:W4:Y:S04]  /*17fb0*/  LDL.LU R22, [R1+0xb4] ;  /* 0x0000b40001167983 */ /* 0x000f280000300800 */
[----:B------:R1:W-:Y:S01]  /*17fc0*/  STL [R1+0xafc], R26 ;  /* 0x000afc1a01007387 */ /* 0x0003e20000100800 */
[----:B0-----:R-:W-:Y:S02]  /*17fd0*/  IADD3 R27, P0, R23, R7, RZ ;  /* 0x00000007171b7210 */ /* 0x001fe40007f1e0ff */
[----:B-1----:R-:W-:-:S03]  /*17fe0*/  LEA.HI.X.SX32 R26, R21, R11, 0x1, P1 ;  /* 0x0000000b151a7211 */ /* 0x002fc600008f0eff */
[----:B------:R0:W-:Y:S04]  /*17ff0*/  STL [R1+0xb38], R27 ;  /* 0x000b381b01007387 */ /* 0x0001e80000100800 */
[----:B------:R-:W4:Y:S04]  /*18000*/  LDL.LU R21, [R1+0xb0] ;  /* 0x0000b00001157983 */ /* 0x000f280000300800 */
[----:B------:R1:W-:Y:S01]  /*18010*/  STL [R1+0xb04], R26 ;  /* 0x000b041a01007387 */ /* 0x0003e20000100800 */
[----:B0-----:R-:W-:Y:S02]  /*18020*/  IADD3 R27, P1, R25, R7, RZ ;  /* 0x00000007191b7210 */ /* 0x001fe40007f3e0ff */
[----:B-1----:R-:W-:-:S03]  /*18030*/  LEA.HI.X.SX32 R26, R14, R11, 0x1, P2 ;  /* 0x0000000b0e1a7211 */ /* 0x002fc600010f0eff */
[----:B------:R-:W-:Y:S04]  /*18040*/  STL [R1+0xb40], R27 ;  /* 0x000b401b01007387 */ /* 0x000fe80000100800 */
[----:B------:R-:W4:Y:S04]  /*18050*/  LDL.LU R14, [R1+0xac] ;  /* 0x0000ac00010e7983 */ /* 0x000f280000300800 */
        /* <DEDUP_REMOVED lines=11> */
[----:B0-----:R-:W-:Y:S02]  /*18110*/  LEA.HI.X.SX32 R27, R10, R11, 0x1, P5 ;  /* 0x0000000b0a1b7211 */ /* 0x001fe400028f0eff */
[----:B-----5:R-:W-:-:S05]  /*18120*/  IADD3 R28, P4, R24, R7, RZ ;  /* 0x00000007181c7210 */ /* 0x020fca0007f9e0ff */
[----:B------:R-:W-:Y:S04]  /*18130*/  STL [R1+0xb58], R28 ;  /* 0x000b581c01007387 */ /* 0x000fe80000100800 */
[----:B------:R-:W5:Y:S04]  /*18140*/  LDL.LU R10, [R1+0xa0] ;  /* 0x0000a000010a7983 */ /* 0x000f680000300800 */
[----:B------:R0:W-:Y:S01]  /*18150*/  STL [R1+0xb24], R27 ;  /* 0x000b241b01007387 */ /* 0x0001e20000100800 */
[----:B-1----:R-:W-:Y:S02]  /*18160*/  IADD3 R26, P5, R18, R7, RZ ;  /* 0x00000007121a7210 */ /* 0x002fe40007fbe0ff */
[----:B0-----:R-:W-:-:S03]  /*18170*/  LEA.HI.X.SX32 R27, R9, R11, 0x1, P6 ;  /* 0x0000000b091b7211 */ /* 0x001fc600030f0eff */
[----:B------:R0:W-:Y:S04]  /*18180*/  STL [R1+0xb60], R26 ;  /* 0x000b601a01007387 */ /* 0x0001e80000100800 */
[----:B------:R-:W5:Y:S01]  /*18190*/  LDL.LU R9, [R1+0x9c] ;  /* 0x00009c0001097983 */ /* 0x000f620000300800 */
[----:B0-----:R-:W-:-:S03]  /*181a0*/  IADD3 R26, P6, R16, R7, RZ ;  /* 0x00000007101a7210 */ /* 0x001fc60007fde0ff */
[----:B------:R0:W-:Y:S04]  /*181b0*/  STL [R1+0xb2c], R27 ;  /* 0x000b2c1b01007387 */ /* 0x0001e80000100800 */
[----:B------:R2:W-:Y:S01]  /*181c0*/  STL [R1+0xb68], R26 ;  /* 0x000b681a01007387 */ /* 0x0005e20000100800 */
[----:B0-----:R-:W-:-:S03]  /*181d0*/  LEA.HI.X.SX32 R27, R23, R11, 0x1, P0 ;  /* 0x0000000b171b7211 */ /* 0x001fc600000f0eff */
[----:B------:R-:W5:Y:S04]  /*181e0*/  LDL.LU R23, [R1+0x98] ;  /* 0x0000980001177983 */ /* 0x000f680000300800 */
[----:B------:R0:W-:Y:S01]  /*181f0*/  STL [R1+0xb34], R27 ;  /* 0x000b341b01007387 */ /* 0x0001e20000100800 */
[----:B--2---:R-:W-:Y:S02]  /*18200*/  IADD3 R26, P0, R15, R7, RZ ;  /* 0x000000070f1a7210 */ /* 0x004fe40007f1e0ff */
[----:B0-----:R-:W-:-:S03]  /*18210*/  LEA.HI.X.SX32 R27, R25, R11, 0x1, P1 ;  /* 0x0000000b191b7211 */ /* 0x001fc600008f0eff */
[----:B------:R0:W-:Y:S01]  /*18220*/  STL [R1+0xb70], R26 ;  /* 0x000b701a01007387 */ /* 0x0001e20000100800 */
[----:B------:R-:W-:-:S03]  /*18230*/  LEA.HI.X.SX32 R25, R4, R11, 0x1, P2 ;  /* 0x0000000b04197211 */ /* 0x000fc600010f0eff */
[----:B------:R-:W-:Y:S04]  /*18240*/  STL [R1+0xb3c], R27 ;  /* 0x000b3c1b01007387 */ /* 0x000fe80000100800 */
[----:B------:R-:W2:Y:S01]  /*18250*/  LDL.LU R4, [R1+0x94] ;  /* 0x0000940001047983 */ /* 0x000ea20000300800 */
[----:B0-----:R-:W-:-:S05]  /*18260*/  IADD3 R26, P1, R8, R7, RZ ;  /* 0x00000007081a7210 */ /* 0x001fca0007f3e0ff */
[----:B------:R0:W-:Y:S04]  /*18270*/  STL [R1+0xb78], R26 ;  /* 0x000b781a01007387 */ /* 0x0001e80000100800 */
[----:B------:R3:W-:Y:S01]  /*18280*/  STL [R1+0xb44], R25 ;  /* 0x000b441901007387 */ /* 0x0007e20000100800 */
[----:B0-----:R-:W-:Y:S02]  /*18290*/  LEA.HI.X.SX32 R26, R6, R11, 0x1, P3 ;  /* 0x0000000b061a7211 */ /* 0x001fe400018f0eff */
[----:B------:R-:W-:-:S05]  /*182a0*/  IADD3 R27, P2, R17, R7, RZ ;  /* 0x00000007111b7210 */ /* 0x000fca0007f5e0ff */
[----:B------:R-:W-:Y:S04]  /*182b0*/  STL [R1+0xb80], R27 ;  /* 0x000b801b01007387 */ /* 0x000fe80000100800 */
[----:B------:R-:W2:Y:S04]  /*182c0*/  LDL.LU R6, [R1+0x90] ;  /* 0x0000900001067983 */ /* 0x000ea80000300800 */
[----:B------:R0:W-:Y:S01]  /*182d0*/  STL [R1+0xb4c], R26 ;  /* 0x000b4c1a01007387 */ /* 0x0001e20000100800 */
[----:B---3--:R-:W-:Y:S02]  /*182e0*/  IADD3 R25, P3, R0, R7, RZ ;  /* 0x0000000700197210 */ /* 0x008fe40007f7e0ff */
[----:B0-----:R-:W-:-:S03]  /*182f0*/  LEA.HI.X.SX32 R26, R24, R11, 0x1, P4 ;  /* 0x0000000b181a7211 */ /* 0x001fc600020f0eff */
[----:B------:R4:W-:Y:S01]  /*18300*/  STL [R1+0xb88], R25 ;  /* 0x000b881901007387 */ /* 0x0009e20000100800 */
[----:B------:R-:W-:-:S03]  /*18310*/  LEA.HI.X.SX32 R24, R18, R11, 0x1, P5 ;  /* 0x0000000b12187211 */ /* 0x000fc600028f0eff */
[----:B------:R-:W-:Y:S04]  /*18320*/  STL [R1+0xb54], R26 ;  /* 0x000b541a01007387 */ /* 0x000fe80000100800 */
[----:B------:R-:W3:Y:S01]  /*18330*/  LDL.LU R18, [R1+0x8c] ;  /* 0x00008c0001127983 */ /* 0x000ee20000300800 */
[----:B----4-:R-:W-:-:S05]  /*18340*/  IADD3 R25, P4, R22, R7, RZ ;  /* 0x0000000716197210 */ /* 0x010fca0007f9e0ff */
[----:B------:R0:W-:Y:S04]  /*18350*/  STL [R1+0xb90], R25 ;  /* 0x000b901901007387 */ /* 0x0001e80000100800 */
[----:B------:R1:W-:Y:S01]  /*18360*/  STL [R1+0xb5c], R24 ;  /* 0x000b5c1801007387 */ /* 0x0003e20000100800 */
[-C--:B------:R-:W-:Y:S02]  /*18370*/  LEA.HI.X.SX32 R15, R15, R11.reuse, 0x1, P0 ;  /* 0x0000000b0f0f7211 */ /* 0x080fe400000f0eff */
[----:B0-----:R-:W-:Y:S02]  /*18380*/  LEA.HI.X.SX32 R25, R16, R11, 0x1, P6 ;  /* 0x0000000b10197211 */ /* 0x001fe400030f0eff */
[----:B------:R-:W-:-:S05]  /*18390*/  IADD3 R26, P5, R21, R7, RZ ;  /* 0x00000007151a7210 */ /* 0x000fca0007fbe0ff */
[----:B------:R-:W-:Y:S04]  /*183a0*/  STL [R1+0xb98], R26 ;  /* 0x000b981a01007387 */ /* 0x000fe80000100800 */
[----:B------:R-:W4:Y:S04]  /*183b0*/  LDL.LU R16, [R1+0x88] ;  /* 0x0000880001107983 */ /* 0x000f280000300800 */
[----:B------:R-:W-:Y:S01]  /*183c0*/  STL [R1+0xb64], R25 ;  /* 0x000b641901007387 */ /* 0x000fe20000100800 */
[----:B-1----:R-:W-:-:S05]  /*183d0*/  IADD3 R24, P6, R14, R7, RZ ;  /* 0x000000070e187210 */ /* 0x002fca0007fde0ff */
[----:B------:R0:W-:Y:S01]  /*183e0*/  STL [R1+0xba0], R24 ;  /* 0x000ba01801007387 */ /* 0x0001e20000100800 */
[----:B------:R-:W-:-:S03]  /*183f0*/  LEA.HI.X.SX32 R8, R8, R11, 0x1, P1 ;  /* 0x0000000b08087211 */ /* 0x000fc600008f0eff */
[----:B------:R1:W-:Y:S01]  /*18400*/  STL [R1+0xb6c], R15 ;  /* 0x000b6c0f01007387 */ /* 0x0003e20000100800 */
[----:B0-----:R-:W-:-:S03]  /*18410*/  IADD3 R24, P0, R3, R7, RZ ;  /* 0x0000000703187210 */ /* 0x001fc60007f1e0ff */
[----:B-1----:R-:W4:Y:S04]  /*18420*/  LDL.LU R15, [R1+0x84] ;  /* 0x00008400010f7983 */ /* 0x002f280000300800 */
[----:B------:R-:W-:Y:S04]  /*18430*/  STL [R1+0xba8], R24 ;  /* 0x000ba81801007387 */ /* 0x000fe80000100800 */
[----:B------:R0:W-:Y:S04]  /*18440*/  STL [R1+0xb74], R8 ;  /* 0x000b740801007387 */ /* 0x0001e80000100800 */
[----:B0-----:R-:W4:Y:S01]  /*18450*/  LDL.LU R8, [R1+0x80] ;  /* 0x0000800001087983 */ /* 0x001f220000300800 */
[----:B------:R-:W-:-:S02]  /*18460*/  LEA.HI.X.SX32 R24, R17, R11, 0x1, P2 ;  /* 0x0000000b11187211 */ /* 0x000fc400010f0eff */
[----:B------:R-:W-:-:S05]  /*18470*/  IADD3 R25, P1, R5, R7, RZ ;  /* 0x0000000705197210 */ /* 0x000fca0007f3e0ff */
[----:B------:R-:W-:Y:S04]  /*18480*/  STL [R1+0xbb0], R25 ;  /* 0x000bb01901007387 */ /* 0x000fe80000100800 */
[----:B------:R-:W4:Y:S04]  /*18490*/  LDL.LU R17, [R1+0x7c] ;  /* 0x00007c0001117983 */ /* 0x000f280000300800 */
[----:B------:R0:W-:Y:S02]  /*184a0*/  STL [R1+0xb7c], R24 ;  /* 0x000b7c1801007387 */ /* 0x0001e40000100800 */
[----:B0-----:R-:W-:-:S02]  /*184b0*/  LEA.HI.X.SX32 R24, R0, R11, 0x1, P3 ;  /* 0x0000000b00187211 */ /* 0x001fc400018f0eff */
[----:B------:R-:W4:Y:S01]  /*184c0*/  LDL.LU R0, [R1+0x74] ;  /* 0x0000740001007983 */ /* 0x000f220000300800 */
[----:B------:R-:W-:Y:S02]  /*184d0*/  LEA.HI.X.SX32 R21, R21, R11, 0x1, P5 ;  /* 0x0000000b15157211 */ /* 0x000fe400028f0eff */
[----:B-----5:R-:W-:-:S05]  /*184e0*/  IADD3 R25, P2, R10, R7, RZ ;  /* 0x000000070a197210 */ /* 0x020fca0007f5e0ff */
[----:B------:R-:W-:Y:S04]  /*184f0*/  STL [R1+0xbb8], R25 ;  /* 0x000bb81901007387 */ /* 0x000fe80000100800 */
[----:B------:R0:W-:Y:S04]  /*18500*/  STL [R1+0xb84], R24 ;  /* 0x000b841801007387 */ /* 0x0001e80000100800 */
[----:B------:R-:W5:Y:S01]  /*18510*/  LDL.LU R29, [R1+0x60] ;  /* 0x00006000011d7983 */ /* 0x000f620000300800 */
[----:B0-----:R-:W-:Y:S02]  /*18520*/  LEA.HI.X.SX32 R24, R22, R11, 0x1, P4 ;  /* 0x0000000b16187211 */ /* 0x001fe400020f0eff */
[----:B------:R-:W-:-:S05]  /*18530*/  IADD3 R25, P3, R9, R7, RZ ;  /* 0x0000000709197210 */ /* 0x000fca0007f7e0ff */
[----:B------:R-:W-:Y:S04]  /*18540*/  STL [R1+0xbc0], R25 ;  /* 0x000bc01901007387 */ /* 0x000fe80000100800 */
[----:B------:R-:W-:Y:S04]  /*18550*/  STL [R1+0xb8c], R24 ;  /* 0x000b8c1801007387 */ /* 0x000fe80000100800 */
[----:B------:R-:W5:Y:S01]  /*18560*/  LDL.LU R28, [R1+0x58] ;  /* 0x00005800011c7983 */ /* 0x000f620000300800 */
[----:B------:R-:W-:-:S05]  /*18570*/  IADD3 R22, P4, R23, R7, RZ ;  /* 0x0000000717167210 */ /* 0x000fca0007f9e0ff */
[----:B------:R2:W-:Y:S04]  /*18580*/  STL [R1+0xbc8], R22 ;  /* 0x000bc81601007387 */ /* 0x0005e80000100800 */
[----:B------:R-:W5:Y:S04]  /*18590*/  LDL.LU R27, [R1+0x54] ;  /* 0x00005400011b7983 */ /* 0x000f680000300800 */
[----:B------:R0:W-:Y:S04]  /*185a0*/  STL [R1+0xb94], R21 ;  /* 0x000b941501007387 */ /* 0x0001e80000100800 */
[----:B------:R-:W5:Y:S01]  /*185b0*/  LDL.LU R26, [R1+0x48] ;  /* 0x00004800011a7983 */ /* 0x000f620000300800 */
[----:B--2---:R-:W-:-:S02]  /*185c0*/  IADD3 R22, P5, R4, R7, RZ ;  /* 0x0000000704167210 */ /* 0x004fc40007fbe0ff */
[----:B0-----:R-:W-:-:S03]  /*185d0*/  LEA.HI.X.SX32 R21, R14, R11, 0x1, P6 ;  /* 0x0000000b0e157211 */ /* 0x001fc600030f0eff */
[----:B------:R0:W-:Y:S04]  /*185e0*/  STL [R1+0xbd0], R22 ;  /* 0x000bd01601007387 */ /* 0x0001e80000100800 */
[----:B------:R-:W2:Y:S04]  /*185f0*/  LDL.LU R25, [R1+0x40] ;  /* 0x0000400001197983 */ /* 0x000ea80000300800 */
[----:B------:R-:W-:Y:S04]  /*18600*/  STL [R1+0xb9c], R21 ;  /* 0x000b9c1501007387 */ /* 0x000fe80000100800 */
[----:B------:R-:W2:Y:S01]  /*18610*/  LDL.LU R24, [R1+0x3c] ;  /* 0x00003c0001187983 */ /* 0x000ea20000300800 */
[----:B------:R-:W-:-:S05]  /*18620*/  IADD3 R14, P6, R6, R7, RZ ;  /* 0x00000007060e7210 */ /* 0x000fca0007fde0ff */
[----:B------:R1:W-:Y:S04]  /*18630*/  STL [R1+0xbd8], R14 ;  /* 0x000bd80e01007387 */ /* 0x0003e80000100800 */
[----:B0-----:R-:W2:Y:S01]  /*18640*/  LDL.LU R22, [R1+0x38] ;  /* 0x0000380001167983 */ /* 0x001ea20000300800 */
[-C--:B------:R-:W-:Y:S02]  /*18650*/  LEA.HI.X.SX32 R3, R3, R11.reuse, 0x1, P0 ;  /* 0x0000000b03037211 */ /* 0x080fe400000f0eff */
[----:B-1----:R-:W-:-:S03]  /*18660*/  LEA.HI.X.SX32 R14, R5, R11, 0x1, P1 ;  /* 0x0000000b050e7211 */ /* 0x002fc600008f0eff */
[----:B------:R0:W-:Y:S01]  /*18670*/  STL [R1+0xba4], R3 ;  /* 0x000ba40301007387 */ /* 0x0001e20000100800 */
[----:B------:R-:W-:Y:S02]  /*18680*/  LEA.HI.X.SX32 R10, R10, R11, 0x1, P2 ;  /* 0x0000000b0a0a7211 */ /* 0x000fe400010f0eff */
[----:B---3--:R-:W-:Y:S01]  /*18690*/  IADD3 R21, P0, R18, R7, RZ ;  /* 0x0000000712157210 */ /* 0x008fe20007f1e0ff */
[----:B0-----:R-:W3:Y:S04]  /*186a0*/  LDL.LU R3, [R1+0x30] ;  /* 0x0000300001037983 */ /* 0x001ee80000300800 */
[----:B------:R0:W-:Y:S01]  /*186b0*/  STL [R1+0xbe0], R21 ;  /* 0x000be01501007387 */ /* 0x0001e20000100800 */
[----:B------:R-:W-:-:S03]  /*186c0*/  LEA.HI.X.SX32 R9, R9, R11, 0x1, P3 ;  /* 0x0000000b09097211 */ /* 0x000fc600018f0eff */
[----:B0-----:R-:W3:Y:S04]  /*186d0*/  LDL.LU R21, [R1+0x28] ;  /* 0x0000280001157983 */ /* 0x001ee80000300800 */
[----:B------:R0:W-:Y:S04]  /*186e0*/  STL [R1+0xbac], R14 ;  /* 0x000bac0e01007387 */ /* 0x0001e80000100800 */
[----:B0-----:R-:W3:Y:S01]  /*186f0*/  LDL.LU R14, [R1+0x20] ;  /* 0x00002000010e7983 */ /* 0x001ee20000300800 */
[----:B----4-:R-:W-:-:S05]  /*18700*/  IADD3 R5, P1, R16, R7, RZ ;  /* 0x0000000710057210 */ /* 0x010fca0007f3e0ff */
[----:B------:R0:W-:Y:S04]  /*18710*/  STL [R1+0xbe8], R5 ;  /* 0x000be80501007387 */ /* 0x0001e80000100800 */
[----:B0-----:R-:W4:Y:S04]  /*18720*/  LDL.LU R5, [R1+0x3a0] ;  /* 0x0003a00001057983 */ /* 0x001f280000300800 */
[----:B------:R0:W-:Y:S02]  /*18730*/  STL [R1+0xbb4], R10 ;  /* 0x000bb40a01007387 */ /* 0x0001e40000100800 */
[----:B0-----:R-:W-:-:S05]  /*18740*/  IADD3 R10, P2, R15, R7, RZ ;  /* 0x000000070f0a7210 */ /* 0x001fca0007f5e0ff */
[----:B------:R0:W-:Y:S01]  /*18750*/  STL [R1+0xbf0], R10 ;  /* 0x000bf00a01007387 */ /* 0x0001e20000100800 */
[----:B------:R-:W-:-:S03]  /*18760*/  LEA.HI.X.SX32 R23, R23, R11, 0x1, P4 ;  /* 0x0000000b17177211 */ /* 0x000fc600020f0eff */
        /* <DEDUP_REMOVED lines=16> */
[----:B------:R5:W-:Y:S01]  /*18870*/  STL [R1+0xbd4], R6 ;  /* 0x000bd40601007387 */ /* 0x000be20000100800 */
[-C--:B------:R-:W-:Y:S02]  /*18880*/  LEA.HI.X.SX32 R16, R16, R11.reuse, 0x1, P1 ;  /* 0x0000000b10107211 */ /* 0x080fe400008f0eff */
[----:B------:R-:W-:Y:S02]  /*18890*/  LEA.HI.X.SX32 R15, R15, R11, 0x1, P2 ;  /* 0x0000000b0f0f7211 */ /* 0x000fe400010f0eff */
[----:B-----5:R-:W-:-:S05]  /*188a0*/  IADD3 R6, P6, R29, R7, RZ ;  /* 0x000000071d067210 */ /* 0x020fca0007fde0ff */
[----:B------:R0:W-:Y:S04]  /*188b0*/  STL [R1+0xc10], R6 ;  /* 0x000c100601007387 */ /* 0x0001e80000100800 */
[----:B0-----:R-:W5:Y:S04]  /*188c0*/  LDL.LU R6, [R1+0xd80] ;  /* 0x000d800001067983 */ /* 0x001f680000300800 */
[----:B------:R0:W-:Y:S02]  /*188d0*/  STL [R1+0xbdc], R18 ;  /* 0x000bdc1201007387 */ /* 0x0001e40000100800 */
[----:B0-----:R-:W-:-:S05]  /*188e0*/  IADD3 R18, P0, R28, R7, RZ ;  /* 0x000000071c127210 */ /* 0x001fca0007f1e0ff */
[----:B------:R0:W-:Y:S04]  /*188f0*/  STL [R1+0xc18], R18 ;  /* 0x000c181201007387 */ /* 0x0001e80000100800 */
[----:B0-----:R-:W5:Y:S04]  /*18900*/  LDL.LU R18, [R1+0xd7c] ;  /* 0x000d7c0001127983 */ /* 0x001f680000300800 */
[----:B------:R0:W-:Y:S02]  /*18910*/  STL [R1+0xbe4], R16 ;  /* 0x000be41001007387 */ /* 0x0001e40000100800 */
[----:B0-----:R-:W-:-:S05]  /*18920*/  IADD3 R16, P1, R27, R7, RZ ;  /* 0x000000071b107210 */ /* 0x001fca0007f3e0ff */
[----:B------:R0:W-:Y:S01]  /*18930*/  STL [R1+0xc20], R16 ;  /* 0x000c201001007387 */ /* 0x0001e20000100800 */
[----:B------:R-:W-:-:S03]  /*18940*/  LEA.HI.X.SX32 R8, R8, R11, 0x1, P3 ;  /* 0x0000000b08087211 */ /* 0x000fc600018f0eff */
[----:B0-----:R-:W5:Y:S04]  /*18950*/  LDL.LU R16, [R1+0xd78] ;  /* 0x000d780001107983 */ /* 0x001f680000300800 */
[----:B------:R0:W-:Y:S02]  /*18960*/  STL [R1+0xbec], R15 ;  /* 0x000bec0f01007387 */ /* 0x0001e40000100800 */
[----:B0-----:R-:W-:-:S05]  /*18970*/  IADD3 R15, P2, R26, R7, RZ ;  /* 0x000000071a0f7210 */ /* 0x001fca0007f5e0ff */
[----:B------:R0:W-:Y:S01]  /*18980*/  STL [R1+0xc28], R15 ;  /* 0x000c280f01007387 */ /* 0x0001e20000100800 */
[----:B------:R-:W-:-:S03]  /*18990*/  LEA.HI.X.SX32 R17, R17, R11, 0x1, P4 ;  /* 0x0000000b11117211 */ /* 0x000fc600020f0eff */
[----:B0-----:R-:W5:Y:S04]  /*189a0*/  LDL.LU R15, [R1+0xd74] ;  /* 0x000d7400010f7983 */ /* 0x001f680000300800 */
[----:B------:R2:W-:Y:S02]  /*189b0*/  STL [R1+0xbf4], R8 ;  /* 0x000bf40801007387 */ /* 0x0005e40000100800 */
[----:B--2---:R-:W-:-:S05]  /*189c0*/  IADD3 R8, P3, R25, R7, RZ ;  /* 0x0000000719087210 */ /* 0x004fca0007f7e0ff */
[----:B------:R0:W-:Y:S01]  /*189d0*/  STL [R1+0xc30], R8 ;  /* 0x000c300801007387 */ /* 0x0001e20000100800 */
[----:B------:R-:W-:-:S03]  /*189e0*/  LEA.HI.X.SX32 R0, R0, R11, 0x1, P5 ;  /* 0x0000000b00007211 */ /* 0x000fc600028f0eff */
[----:B0-----:R-:W2:Y:S04]  /*189f0*/  LDL.LU R8, [R1+0xd70] ;  /* 0x000d700001087983 */ /* 0x001ea80000300800 */
[----:B------:R0:W-:Y:S02]  /*18a00*/  STL [R1+0xbfc], R17 ;  /* 0x000bfc1101007387 */ /* 0x0001e40000100800 */
[----:B0-----:R-:W-:-:S05]  /*18a10*/  IADD3 R17, P4, R24, R7, RZ ;  /* 0x0000000718117210 */ /* 0x001fca0007f9e0ff */
[----:B------:R0:W-:Y:S04]  /*18a20*/  STL [R1+0xc38], R17 ;  /* 0x000c381101007387 */ /* 0x0001e80000100800 */
[----:B0-----:R-:W5:Y:S04]  /*18a30*/  LDL.LU R17, [R1+0xd6c] ;  /* 0x000d6c0001117983 */ /* 0x001f680000300800 */
[----:B------:R0:W-:Y:S02]  /*18a40*/  STL [R1+0xc04], R0 ;  /* 0x000c040001007387 */ /* 0x0001e40000100800 */
[----:B0-----:R-:W-:-:S05]  /*18a50*/  IADD3 R0, P5, R22, R7, RZ ;  /* 0x0000000716007210 */ /* 0x001fca0007fbe0ff */
[----:B------:R0:W-:Y:S04]  /*18a60*/  STL [R1+0xc40], R0 ;  /* 0x000c400001007387 */ /* 0x0001e80000100800 */
[----:B0-----:R-:W2:Y:S01]  /*18a70*/  LDL.LU R0, [R1+0xd68] ;  /* 0x000d680001007983 */ /* 0x001ea20000300800 */
[----:B------:R-:W-:-:S05]  /*18a80*/  LEA.HI.X.SX32 R29, R29, R11, 0x1, P6 ;  /* 0x0000000b1d1d7211 */ /* 0x000fca00030f0eff */
[----:B------:R3:W-:Y:S02]  /*18a90*/  STL [R1+0xc0c], R29 ;  /* 0x000c0c1d01007387 */ /* 0x0007e40000100800 */
[----:B---3--:R-:W-:-:S05]  /*18aa0*/  IADD3 R29, P6, R3, R7, RZ ;  /* 0x00000007031d7210 */ /* 0x008fca0007fde0ff */
[----:B------:R0:W-:Y:S01]  /*18ab0*/  STL [R1+0xc48], R29 ;  /* 0x000c481d01007387 */ /* 0x0001e20000100800 */
[----:B------:R-:W-:Y:S01]  /*18ac0*/  IMAD R2, R2, UR4, RZ ;  /* 0x0000000402027c24 */ /* 0x000fe2000f8e02ff */
[----:B0-----:R-:W-:Y:S02]  /*18ad0*/  LEA.HI.X.SX32 R29, R28, R11, 0x1, P0 ;  /* 0x0000000b1c1d7211 */ /* 0x001fe400000f0eff */
[----:B------:R-:W-:-:S03]  /*18ae0*/  IADD3 R28, P0, R21, R7, RZ ;  /* 0x00000007151c7210 */ /* 0x000fc60007f1e0ff */
[----:B------:R0:W-:Y:S04]  /*18af0*/  STL [R1+0xc14], R29 ;  /* 0x000c141d01007387 */ /* 0x0001e80000100800 */
[----:B------:R1:W-:Y:S01]  /*18b00*/  STL [R1+0xc50], R28 ;  /* 0x000c501c01007387 */ /* 0x0003e20000100800 */
[----:B0-----:R-:W-:Y:S02]  /*18b10*/  LEA.HI.X.SX32 R29, R27, R11, 0x1, P1 ;  /* 0x0000000b1b1d7211 */ /* 0x001fe400008f0eff */
[----:B------:R-:W-:Y:S02]  /*18b20*/  IADD3 R27, P1, R14, R7, RZ ;  /* 0x000000070e1b7210 */ /* 0x000fe40007f3e0ff */
[----:B-1----:R-:W-:Y:S01]  /*18b30*/  LEA.HI.X.SX32 R28, R26, R11, 0x1, P2 ;  /* 0x0000000b1a1c7211 */ /* 0x002fe200010f0eff */
[----:B------:R-:W-:Y:S01]  /*18b40*/  STL [R1+0xc1c], R29 ;  /* 0x000c1c1d01007387 */ /* 0x000fe20000100800 */
[----:B----4-:R-:W-:-:S03]  /*18b50*/  IADD3 R26, P2, R5, R7, RZ ;  /* 0x00000007051a7210 */ /* 0x010fc60007f5e0ff */
[----:B------:R0:W-:Y:S04]  /*18b60*/  STL [R1+0xc58], R27 ;  /* 0x000c581b01007387 */ /* 0x0001e80000100800 */
[----:B------:R-:W-:Y:S01]  /*18b70*/  STL [R1+0xc24], R28 ;  /* 0x000c241c01007387 */ /* 0x000fe20000100800 */
[----:B0-----:R-:W-:Y:S02]  /*18b80*/  LEA.HI.X.SX32 R27, R25, R11, 0x1, P3 ;  /* 0x0000000b191b7211 */ /* 0x001fe400018f0eff */
[----:B------:R-:W-:Y:S01]  /*18b90*/  IADD3 R25, P3, R2, R7, RZ ;  /* 0x0000000702197210 */ /* 0x000fe20007f7e0ff */
[----:B------:R0:W-:Y:S04]  /*18ba0*/  STL [R1+0xcc0], R26 ;  /* 0x000cc01a01007387 */ /* 0x0001e80000100800 */
[----:B------:R-:W-:Y:S04]  /*18bb0*/  STL [R1+0xc2c], R27 ;  /* 0x000c2c1b01007387 */ /* 0x000fe80000100800 */
[----:B------:R1:W-:Y:S01]  /*18bc0*/  STL [R1+0xc60], R25 ;  /* 0x000c601901007387 */ /* 0x0003e20000100800 */
[----:B0-----:R-:W-:-:S05]  /*18bd0*/  LEA.HI.X.SX32 R26, R24, R11, 0x1, P4 ;  /* 0x0000000b181a7211 */ /* 0x001fca00020f0eff */
[----:B------:R-:W-:Y:S01]  /*18be0*/  STL [R1+0xc34], R26 ;  /* 0x000c341a01007387 */ /* 0x000fe20000100800 */
[----:B-1----:R-:W-:Y:S02]  /*18bf0*/  LEA.HI.X.SX32 R25, R22, R11, 0x1, P5 ;  /* 0x0000000b16197211 */ /* 0x002fe400028f0eff */
[----:B------:R-:W-:Y:S02]  /*18c00*/  IADD3 R22, P5, R23, R7, RZ ;  /* 0x0000000717167210 */ /* 0x000fe40007fbe0ff */
[----:B------:R-:W-:Y:S02]  /*18c10*/  LEA.HI.X.SX32 R21, R21, R11, 0x1, P0 ;  /* 0x0000000b15157211 */ /* 0x000fe400000f0eff */
[----:B--2---:R-:W-:-:S05]  /*18c20*/  IADD3 R24, P4, R0, R7, RZ ;  /* 0x0000000700187210 */ /* 0x004fca0007f9e0ff */
[----:B------:R0:W-:Y:S04]  /*18c30*/  STL [R1+0xc68], R24 ;  /* 0x000c681801007387 */ /* 0x0001e80000100800 */
[----:B------:R-:W-:Y:S01]  /*18c40*/  STL [R1+0xc3c], R25 ;  /* 0x000c3c1901007387 */ /* 0x000fe20000100800 */
[----:B0-----:R-:W-:-:S03]  /*18c50*/  LEA.HI.X.SX32 R24, R3, R11, 0x1, P6 ;  /* 0x0000000b03187211 */ /* 0x001fc600030f0eff */
[----:B------:R-:W2:Y:S04]  /*18c60*/  LDL.LU R3, [R1+0x18] ;  /* 0x0000180001037983 */ /* 0x000ea80000300800 */
[----:B------:R0:W-:Y:S04]  /*18c70*/  STL [R1+0xc70], R22 ;  /* 0x000c701601007387 */ /* 0x0001e80000100800 */
[----:B------:R5:W-:Y:S01]  /*18c80*/  STL [R1+0xc44], R24 ;  /* 0x000c441801007387 */ /* 0x000be20000100800 */
[-C--:B0-----:R-:W-:Y:S02]  /*18c90*/  IADD3 R22, P6, R4, R7.reuse, RZ ;  /* 0x0000000704167210 */ /* 0x081fe40007fde0ff */
[----:B-----5:R-:W-:-:S03]  /*18ca0*/  IADD3 R24, P0, R17, R7, RZ ;  /* 0x0000000711187210 */ /* 0x020fc60007f1e0ff */
[----:B------:R0:W-:Y:S04]  /*18cb0*/  STL [R1+0xc78], R22 ;  /* 0x000c781601007387 */ /* 0x0001e80000100800 */
[----:B------:R1:W-:Y:S01]  /*18cc0*/  STL [R1+0xc4c], R21 ;  /* 0x000c4c1501007387 */ /* 0x0003e20000100800 */
[----:B0-----:R-:W-:-:S03]  /*18cd0*/  LEA.HI.X.SX32 R22, R14, R11, 0x1, P1 ;  /* 0x0000000b0e167211 */ /* 0x001fc600008f0eff */
[----:B------:R-:W-:Y:S01]  /*18ce0*/  STL [R1+0xc80], R24 ;  /* 0x000c801801007387 */ /* 0x000fe20000100800 */
[----:B-1----:R-:W-:-:S03]  /*18cf0*/  IADD3 R21, P1, R8, R7, RZ ;  /* 0x0000000708157210 */ /* 0x002fc60007f3e0ff */
[----:B------:R-:W3:Y:S04]  /*18d00*/  LDL.LU R14, [R1+0x354] ;  /* 0x00035400010e7983 */ /* 0x000ee80000300800 */
[----:B------:R0:W-:Y:S04]  /*18d10*/  STL [R1+0xc54], R22 ;  /* 0x000c541601007387 */ /* 0x0001e80000100800 */
[----:B------:R1:W-:Y:S01]  /*18d20*/  STL [R1+0xc88], R21 ;  /* 0x000c881501007387 */ /* 0x0003e20000100800 */
[-C--:B0-----:R-:W-:Y:S02]  /*18d30*/  LEA.HI.X.SX32 R22, R5, R11.reuse, 0x1, P2 ;  /* 0x0000000b05167211 */ /* 0x081fe400010f0eff */
[----:B------:R-:W-:-:S02]  /*18d40*/  LEA.HI.X.SX32 R5, R2, R11, 0x1, P3 ;  /* 0x0000000b02057211 */ /* 0x000fc400018f0eff */
[-C--:B-1----:R-:W-:Y:S01]  /*18d50*/  IADD3 R21, P2, R15, R7.reuse, RZ ;  /* 0x000000070f157210 */ /* 0x082fe20007f5e0ff */
[----:B------:R0:W-:Y:S01]  /*18d60*/  STL [R1+0xcbc], R22 ;  /* 0x000cbc1601007387 */ /* 0x0001e20000100800 */
[----:B------:R-:W-:-:S03]  /*18d70*/  IADD3 R2, P3, R16, R7, RZ ;  /* 0x0000000710027210 */ /* 0x000fc60007f7e0ff */
[----:B------:R1:W-:Y:S01]  /*18d80*/  STL [R1+0xc90], R21 ;  /* 0x000c901501007387 */ /* 0x0003e20000100800 */
[----:B------:R-:W-:-:S03]  /*18d90*/  LEA.HI.X.SX32 R0, R0, R11, 0x1, P4 ;  /* 0x0000000b00007211 */ /* 0x000fc600020f0eff */
[----:B------:R4:W-:Y:S04]  /*18da0*/  STL [R1+0xc5c], R5 ;  /* 0x000c5c0501007387 */ /* 0x0009e80000100800 */
[----:B0-----:R-:W5:Y:S04]  /*18db0*/  LDL.LU R22, [R1+0x3e0] ;  /* 0x0003e00001167983 */ /* 0x001f680000300800 */
[----:B------:R-:W-:Y:S04]  /*18dc0*/  STL [R1+0xc98], R2 ;  /* 0x000c980201007387 */ /* 0x000fe80000100800 */
[----:B-1----:R-:W5:Y:S04]  /*18dd0*/  LDL.LU R21, [R1+0x3e4] ;  /* 0x0003e40001157983 */ /* 0x002f680000300800 */
[----:B------:R0:W-:Y:S04]  /*18de0*/  STL [R1+0xc64], R0 ;  /* 0x000c640001007387 */ /* 0x0001e80000100800 */
[----:B----4-:R-:W4:Y:S01]  /*18df0*/  LDL.LU R5, [R1+0x350] ;  /* 0x0003500001057983 */ /* 0x010f220000300800 */
[----:B------:R-:W-:-:S02]  /*18e00*/  IADD3 R24, P4, R18, R7, RZ ;  /* 0x0000000712187210 */ /* 0x000fc40007f9e0ff */
[-C--:B------:R-:W-:Y:S02]  /*18e10*/  LEA.HI.X.SX32 R4, R4, R11.reuse, 0x1, P6 ;  /* 0x0000000b04047211 */ /* 0x080fe400030f0eff */
[----:B0-----:R-:W-:Y:S02]  /*18e20*/  LEA.HI.X.SX32 R0, R23, R11, 0x1, P5 ;  /* 0x0000000b17007211 */ /* 0x001fe400028f0eff */
[----:B------:R-:W-:Y:S01]  /*18e30*/  IADD3 R2, P5, R6, R7, RZ ;  /* 0x0000000706027210 */ /* 0x000fe20007fbe0ff */
[----:B------:R-:W-:Y:S01]  /*18e40*/  STL [R1+0xca0], R24 ;  /* 0x000ca01801007387 */ /* 0x000fe20000100800 */
[----:B------:R-:W-:-:S03]  /*18e50*/  IMAD R20, R20, UR4, RZ ;  /* 0x0000000414147c24 */ /* 0x000fc6000f8e02ff */
[----:B------:R0:W-:Y:S04]  /*18e60*/  STL [R1+0xc6c], R0 ;  /* 0x000c6c0001007387 */ /* 0x0001e80000100800 */
[----:B------:R1:W-:Y:S01]  /*18e70*/  STL [R1+0xca4], R2 ;  /* 0x000ca40201007387 */ /* 0x0003e20000100800 */
[----:B------:R-:W1:Y:S01]  /*18e80*/  S2R R23, SR_TID.X ;  /* 0x0000000000177919 */ /* 0x000e620000002100 */
[----:B0-----:R-:W-:Y:S02]  /*18e90*/  IADD3 R0, P6, R9, R7, RZ ;  /* 0x0000000709007210 */ /* 0x001fe40007fde0ff */
[----:B------:R0:W-:Y:S01]  /*18ea0*/  STL [R1+0xc74], R4 ;  /* 0x000c740401007387 */ /* 0x0001e20000100800 */
[----:B-1----:R-:W-:-:S03]  /*18eb0*/  LEA.HI.X.SX32 R2, R17, R11, 0x1, P0 ;  /* 0x0000000b11027211 */ /* 0x002fc600000f0eff */
[----:B------:R1:W-:Y:S01]  /*18ec0*/  STL [R1+0xca8], R0 ;  /* 0x000ca80001007387 */ /* 0x0003e20000100800 */
[----:B------:R-:W-:Y:S01]  /*18ed0*/  IMAD R19, R19, UR4, RZ ;  /* 0x0000000413137c24 */ /* 0x000fe2000f8e02ff */
        /* <DEDUP_REMOVED lines=9> */
[----:B------:R-:W-:-:S03]  /*18f70*/  IMAD R13, R13, UR4, RZ ;  /* 0x000000040d0d7c24 */ /* 0x000fc6000f8e02ff */
[----:B------:R1:W-:Y:S01]  /*18f80*/  STL [R1+0xc8c], R4 ;  /* 0x000c8c0401007387 */ /* 0x0003e20000100800 */
[----:B0-----:R-:W-:Y:S02]  /*18f90*/  IADD3 R0, P2, R19, R7, RZ ;  /* 0x0000000713007210 */ /* 0x001fe40007f5e0ff */
[----:B-1----:R-:W-:-:S03]  /*18fa0*/  LEA.HI.X.SX32 R2, R16, R11, 0x1, P3 ;  /* 0x0000000b10027211 */ /* 0x002fc600018f0eff */
[----:B------:R0:W-:Y:S01]  /*18fb0*/  STL [R1+0xcb4], R0 ;  /* 0x000cb40001007387 */ /* 0x0001e20000100800 */
[----:B------:R-:W-:-:S03]  /*18fc0*/  IADD3 R4, P3, R12, R7, RZ ;  /* 0x000000070c047210 */ /* 0x000fc60007f7e0ff */
[----:B------:R1:W-:Y:S04]  /*18fd0*/  STL [R1+0xc94], R2 ;  /* 0x000c940201007387 */ /* 0x0003e80000100800 */
[----:B------:R1:W-:Y:S01]  /*18fe0*/  STL [R1+0xcb8], R4 ;  /* 0x000cb80401007387 */ /* 0x0003e20000100800 */
[----:B0-----:R-:W-:Y:S02]  /*18ff0*/  LEA.HI.X.SX32 R0, R18, R11, 0x1, P4 ;  /* 0x0000000b12007211 */ /* 0x001fe400020f0eff */
[----:B-1----:R-:W-:-:S03]  /*19000*/  IADD3 R2, P4, R13, R7, RZ ;  /* 0x000000070d027210 */ /* 0x002fc60007f9e0ff */
[----:B------:R-:W-:Y:S01]  /*19010*/  STL [R1+0xc9c], R0 ;  /* 0x000c9c0001007387 */ /* 0x000fe20000100800 */
[----:B------:R-:W-:-:S03]  /*19020*/  LEA.HI.X.SX32 R4, R6, R11, 0x1, P5 ;  /* 0x0000000b06047211 */ /* 0x000fc600028f0eff */
[----:B------:R0:W-:Y:S04]  /*19030*/  STL [R1+0x55c], R2 ;  /* 0x00055c0201007387 */ /* 0x0001e80000100800 */
[----:B------:R1:W-:Y:S01]  /*19040*/  STL [R1+0x544], R4 ;  /* 0x0005440401007387 */ /* 0x0003e20000100800 */
[-C--:B0-----:R-:W-:Y:S02]  /*19050*/  LEA.HI.X.SX32 R2, R9, R11.reuse, 0x1, P6 ;  /* 0x0000000b09027211 */ /* 0x081fe400030f0eff */
[----:B-1----:R-:W-:-:S03]  /*19060*/  LEA.HI.X.SX32 R4, R10, R11, 0x1, P0 ;  /* 0x0000000b0a047211 */ /* 0x002fc600000f0eff */
[----:B------:R0:W-:Y:S01]  /*19070*/  STL [R1+0x548], R2 ;  /* 0x0005480201007387 */ /* 0x0001e20000100800 */
[----:B------:R-:W-:-:S03]  /*19080*/  LEA.HI.X.SX32 R6, R20, R11, 0x1, P1 ;  /* 0x0000000b14067211 */ /* 0x000fc600008f0eff */
[----:B------:R1:W-:Y:S01]  /*19090*/  STL [R1+0x54c], R4 ;  /* 0x00054c0401007387 */ /* 0x0003e20000100800 */
[----:B------:R-:W-:Y:S02]  /*190a0*/  LEA.HI R24, R23, 0x38, RZ, 0x1c ;  /* 0x0000003817187811 */ /* 0x000fe400078fe0ff */
[----:B0-----:R-:W-:Y:S02]  /*190b0*/  LEA.HI.X.SX32 R2, R19, R11, 0x1, P2 ;  /* 0x0000000b13027211 */ /* 0x001fe400010f0eff */
[----:B-1----:R-:W-:Y:S01]  /*190c0*/  SHF.R.U32.HI R4, RZ, 0x4, R23 ;  /* 0x00000004ff047819 */ /* 0x002fe20000011617 */
[----:B------:R0:W-:Y:S03]  /*190d0*/  STL [R1+0x550], R6 ;  /* 0x0005500601007387 */ /* 0x0001e60000100800 */
[----:B------:R-:W-:Y:S01]  /*190e0*/  SGXT.U32 R4, R4, 0x3 ;  /* 0x000000030404781a */ /* 0x000fe20000000000 */
[----:B------:R1:W-:Y:S01]  /*190f0*/  STL [R1+0x554], R2 ;  /* 0x0005540201007387 */ /* 0x0003e20000100800 */
[----:B------:R-:W-:-:S02]  /*19100*/  IMAD R24, R24, UR6, RZ ;  /* 0x0000000618187c24 */ /* 0x000fc4000f8e02ff */
[----:B------:R-:W-:Y:S02]  /*19110*/  LOP3.LUT R23, R4, 0x30, RZ, 0xfc, !PT ;  /* 0x0000003004177812 */ /* 0x000fe400078efcff */
[-C--:B0-----:R-:W-:Y:S02]  /*19120*/  LEA.HI.X.SX32 R6, R13, R11.reuse, 0x1, P4 ;  /* 0x0000000b0d067211 */ /* 0x081fe400020f0eff */
[----:B-1----:R-:W-:Y:S01]  /*19130*/  LEA.HI.X.SX32 R2, R12, R11, 0x1, P3 ;  /* 0x0000000b0c027211 */ /* 0x002fe200018f0eff */
[----:B------:R-:W-:-:S04]  /*19140*/  IMAD R23, R23, UR6, RZ ;  /* 0x0000000617177c24 */ /* 0x000fc8000f8e02ff */
[----:B------:R-:W-:Y:S04]  /*19150*/  STL [R1+0x558], R2 ;  /* 0x0005580201007387 */ /* 0x000fe80000100800 */
[----:B------:R0:W-:Y:S01]  /*19160*/  STL [R1+0x500], R6 ;  /* 0x0005000601007387 */ /* 0x0001e20000100800 */
[----:B------:R-:W-:Y:S01]  /*19170*/  IMAD R4, R4, UR6, RZ ;  /* 0x0000000604047c24 */ /* 0x000fe2000f8e02ff */
[----:B--2---:R-:W-:Y:S01]  /*19180*/  IADD3 R0, P5, R3, UR10, RZ ;  /* 0x0000000a03007c10 */ /* 0x004fe2000ffbe0ff */
[----:B------:R-:W-:Y:S01]  /*19190*/  UMOV UR4, URZ ;  /* 0x0000003f00047c82 */ /* 0x000fe20008000000 */
[----:B------:R-:W-:Y:S02]  /*191a0*/  ULDC UR10, c[0x0][0x238] ;  /* 0x00008e00000a7ab9 */ /* 0x000fe40000000800 */
[----:B0-----:R-:W-:-:S02]  /*191b0*/  IADD3 R6, P4, R24, R0, RZ ;  /* 0x0000000018067210 */ /* 0x001fc40007f9e0ff */
[----:B------:R-:W-:Y:S02]  /*191c0*/  LEA.HI.X.SX32 R2, R3, UR11, 0x1, P5 ;  /* 0x0000000b03027c11 */ /* 0x000fe4000a8f0eff */
[----:B------:R-:W-:Y:S01]  /*191d0*/  IADD3 R7, P5, R23, R0, RZ ;  /* 0x0000000017077210 */ /* 0x000fe20007fbe0ff */
[----:B------:R0:W-:Y:S01]  /*191e0*/  STL [R1+0x508], R6 ;  /* 0x0005080601007387 */ /* 0x0001e20000100800 */
[----:B------:R-:W-:-:S03]  /*191f0*/  IMAD R3, RZ, RZ, -UR6 ;  /* 0x80000006ff037e24 */ /* 0x000fc6000f8e02ff */
[----:B------:R4:W-:Y:S01]  /*19200*/  STL [R1+0x510], R7 ;  /* 0x0005100701007387 */ /* 0x0009e20000100800 */
[----:B---3--:R-:W-:Y:S01]  /*19210*/  IMAD R3, R3, 0x8, R14 ;  /* 0x0000000803037824 */ /* 0x008fe200078e020e */
[-C--:B-----5:R-:W-:Y:S02]  /*19220*/  IADD3 R8, P3, R22, R0.reuse, RZ ;  /* 0x0000000016087210 */ /* 0x0a0fe40007f7e0ff */
[----:B0-----:R-:W-:-:S03]  /*19230*/  IADD3 R6, P2, R21, R0, RZ ;  /* 0x0000000015067210 */ /* 0x001fc60007f5e0ff */
[----:B------:R0:W-:Y:S04]  /*19240*/  STL [R1+0x518], R8 ;  /* 0x0005180801007387 */ /* 0x0001e80000100800 */
[----:B------:R1:W-:Y:S01]  /*19250*/  STL [R1+0x520], R6 ;  /* 0x0005200601007387 */ /* 0x0003e20000100800 */
[-C--:B----4-:R-:W-:Y:S02]  /*19260*/  IADD3 R7, P1, R5, R0.reuse, RZ ;  /* 0x0000000005077210 */ /* 0x090fe40007f3e0ff */
[----:B0-----:R-:W-:Y:S02]  /*19270*/  IADD3 R8, P0, R14, R0, RZ ;  /* 0x000000000e087210 */ /* 0x001fe40007f1e0ff */
[----:B-1----:R-:W-:Y:S01]  /*19280*/  LEA.HI.X.SX32 R6, R24, R2, 0x1, P4 ;  /* 0x0000000218067211 */ /* 0x002fe200020f0eff */
[----:B------:R0:W-:Y:S04]  /*19290*/  STL [R1+0x528], R7 ;  /* 0x0005280701007387 */ /* 0x0001e80000100800 */
[----:B------:R1:W-:Y:S04]  /*192a0*/  STL [R1+0x530], R8 ;  /* 0x0005300801007387 */ /* 0x0003e80000100800 */
[----:B------:R2:W-:Y:S01]  /*192b0*/  STL [R1+0x504], R6 ;  /* 0x0005040601007387 */ /* 0x0005e20000100800 */
[----:B0-----:R-:W-:-:S02]  /*192c0*/  IADD3 R7, P4, R3, R0, RZ ;  /* 0x0000000003077210 */ /* 0x001fc40007f9e0ff */
[----:B-1----:R-:W-:-:S03]  /*192d0*/  LEA.HI.X.SX32 R8, R23, R2, 0x1, P5 ;  /* 0x0000000217087211 */ /* 0x002fc600028f0eff */
[----:B------:R-:W-:Y:S01]  /*192e0*/  STL [R1+0x538], R7 ;  /* 0x0005380701007387 */ /* 0x000fe20000100800 */
[----:B--2---:R-:W-:-:S03]  /*192f0*/  IADD3 R6, P5, R4, R0, RZ ;  /* 0x0000000004067210 */ /* 0x004fc60007fbe0ff */
[----:B------:R-:W-:Y:S04]  /*19300*/  STL [R1+0x50c], R8 ;  /* 0x00050c0801007387 */ /* 0x000fe80000100800 */
[----:B------:R0:W-:Y:S02]  /*19310*/  STL [R1+0x540], R6 ;  /* 0x0005400601007387 */ /* 0x0001e40000100800 */
[-C--:B0-----:R-:W-:Y:S02]  /*19320*/  LEA.HI.X.SX32 R6, R5, R2.reuse, 0x1, P1 ;  /* 0x0000000205067211 */ /* 0x081fe400008f0eff */
[----:B------:R-:W0:Y:S01]  /*19330*/  S2R R5, SR_TID.X ;  /* 0x0000000000057919 */ /* 0x000e220000002100 */
[-C--:B------:R-:W-:Y:S02]  /*19340*/  LEA.HI.X.SX32 R7, R22, R2.reuse, 0x1, P3 ;  /* 0x0000000216077211 */ /* 0x080fe400018f0eff */
[----:B------:R-:W-:-:S03]  /*19350*/  LEA.HI.X.SX32 R0, R21, R2, 0x1, P2 ;  /* 0x0000000215007211 */ /* 0x000fc600010f0eff */
[----:B------:R-:W-:Y:S04]  /*19360*/  STL [R1+0x514], R7 ;  /* 0x0005140701007387 */ /* 0x000fe80000100800 */
[----:B------:R1:W-:Y:S01]  /*19370*/  STL [R1+0x51c], R0 ;  /* 0x00051c0001007387 */ /* 0x0003e20000100800 */
[----:B------:R-:W-:-:S03]  /*19380*/  LEA.HI.X.SX32 R3, R3, R2, 0x1, P4 ;  /* 0x0000000203037211 */ /* 0x000fc600020f0eff */
[----:B------:R-:W-:Y:S01]  /*19390*/  STL [R1+0x524], R6 ;  /* 0x0005240601007387 */ /* 0x000fe20000100800 */
[-C--:B-1----:R-:W-:Y:S02]  /*193a0*/  LEA.HI.X.SX32 R0, R14, R2.reuse, 0x1, P0 ;  /* 0x000000020e007211 */ /* 0x082fe400000f0eff */
[----:B------:R-:W-:-:S03]  /*193b0*/  LEA.HI.X.SX32 R2, R4, R2, 0x1, P5 ;  /* 0x0000000204027211 */ /* 0x000fc600028f0eff */
[----:B------:R0:W-:Y:S04]  /*193c0*/  STL [R1+0x52c], R0 ;  /* 0x00052c0001007387 */ /* 0x0001e80000100800 */
[----:B------:R1:W-:Y:S01]  /*193d0*/  STL [R1+0x534], R3 ;  /* 0x0005340301007387 */ /* 0x0003e20000100800 */
[----:B0-----:R-:W-:-:S03]  /*193e0*/  IMAD.SHL.U32 R0, R5, 0x10, RZ ;  /* 0x0000001005007824 */ /* 0x001fc600078e00ff */
[----:B------:R1:W-:Y:S04]  /*193f0*/  STL [R1+0x53c], R2 ;  /* 0x00053c0201007387 */ /* 0x0003e80000100800 */
        /* <DEDUP_REMOVED lines=29> */
[----:B------:R1:W-:Y:S01]  /*195d0*/  STL [R1+0x220], RZ ;  /* 0x000220ff01007387 */ /* 0x0003e20000100800 */
[----:B------:R-:W-:-:S02]  /*195e0*/  CS2R R4, SRZ ;  /* 0x0000000000047805 */ /* 0x000fc4000001ff00 */
[----:B------:R-:W-:Y:S01]  /*195f0*/  CS2R R6, SRZ ;  /* 0x0000000000067805 */ /* 0x000fe2000001ff00 */
[----:B------:R-:W-:Y:S01]  /*19600*/  ULDC UR11, c[0x0][0x23c] ;  /* 0x00008f00000b7ab9 */ /* 0x000fe20000000800 */
        /* <DEDUP_REMOVED lines=30> */
[----:B------:R1:W-:Y:S02]  /*197f0*/  STL [R1+0x28c], RZ ;  /* 0x00028cff01007387 */ /* 0x0003e40000100800 */
.L_x_2:
[----:B------:R-:W-:Y:S01]  /*19800*/  STL [R1+0x1114], R16 ;  /* 0x0011141001007387 */ /* 0x000fe20000100800 */
[----:B------:R-:W-:-:S03]  /*19810*/  UIMAD UR12, UR4, -0x40, UR7 ;  /* 0xffffffc0040c78a4 */ /* 0x000fc6000f8e0207 */
[----:B------:R-:W-:Y:S04]  /*19820*/  STL [R1+0x1118], R16 ;  /* 0x0011181001007387 */ /* 0x000fe80000100800 */
        /* <DEDUP_REMOVED lines=164> */
[----:B------:R-:W-:Y:S01]  /*1a270*/  STL [R1+0x1330], R17 ;  /* 0x0013301101007387 */ /* 0x000fe20000100800 */
[----:B01----:R-:W0:Y:S03]  /*1a280*/  S2R R0, SR_TID.X ;  /* 0x0000000000007919 */ /* 0x003e260000002100 */
        /* <DEDUP_REMOVED lines=8> */
[----:B0-----:R-:W-:-:S02]  /*1a310*/  SHF.R.U32.HI R3, RZ, 0x4, R0 ;  /* 0x00000004ff037819 */ /* 0x001fc40000011600 */
[----:B------:R-:W-:Y:S01]  /*1a320*/  LEA.HI R2, R0, 0x38, RZ, 0x1c ;  /* 0x0000003800027811 */ /* 0x000fe200078fe0ff */
[----:B------:R-:W-:Y:S01]  /*1a330*/  STL [R1+0x1378], R17 ;  /* 0x0013781101007387 */ /* 0x000fe20000100800 */
[----:B------:R-:W-:-:S03]  /*1a340*/  SGXT.U32 R3, R3, 0x3 ;  /* 0x000000030303781a */ /* 0x000fc60000000000 */
        /* <DEDUP_REMOVED lines=27> */
[----:B------:R-:W-:-:S03]  /*1a500*/  LOP3.LUT R8, R3, 0x20, RZ, 0xfc, !PT ;  /* 0x0000002003087812 */ /* 0x000fc600078efcff */
[----:B------:R-:W-:Y:S04]  /*1a510*/  STL [R1+0x10f4], R24 ;  /* 0x0010f41801007387 */ /* 0x000fe80000100800 */
[----:B------:R-:W-:Y:S04]  /*1a520*/  STL [R1+0x10f0], R23 ;  /* 0x0010f01701007387 */ /* 0x000fe80000100800 */
[----:B------:R-:W-:Y:S04]  /*1a530*/  STL [R1+0x10ec], R22 ;  /* 0x0010ec1601007387 */ /* 0x000fe80000100800 */
[----:B------:R-:W-:Y:S04]  /*1a540*/  STL [R1+0x10e8], R20 ;  /* 0x0010e81401007387 */ /* 0x000fe80000100800 */
[----:B------:R-:W-:Y:S01]  /*1a550*/  STL [R1+0x10e4], R18 ;  /* 0x0010e41201007387 */ /* 0x000fe20000100800 */
[----:B------:R-:W-:-:S03]  /*1a560*/  ISETP.GE.AND P2, PT, R8, UR12, PT ;  /* 0x0000000c08007c0c */ /* 0x000fc6000bf46270 */
[----:B------:R-:W-:Y:S04]  /*1a570*/  STL [R1+0x10e0], R19 ;  /* 0x0010e01301007387 */ /* 0x000fe80000100800 */
[----:B------:R-:W-:Y:S04]  /*1a580*/  STL [R1+0x10dc], R21 ;  /* 0x0010dc1501007387 */ /* 0x000fe80000100800 */
[----:B-----5:R-:W-:Y:S04]  /*1a590*/  STL.64 [R1+0xfe0], R6 ;  /* 0x000fe00601007387 */ /* 0x020fe80000100a00 */
[----:B------:R-:W-:Y:S04]  /*1a5a0*/  STL.64 [R1+0xfd8], R4 ;  /* 0x000fd80401007387 */ /* 0x000fe80000100a00 */
[----:B------:R-:W2:Y:S04]  /*1a5b0*/  LDL R9, [R1+0x538] ;  /* 0x0005380001097983 */ /* 0x000ea80000100800 */
[----:B------:R-:W2:Y:S01]  /*1a5c0*/  LDL R8, [R1+0x534] ;  /* 0x0005340001087983 */ /* 0x000ea20000100800 */
[----:B------:R-:W-:-:S03]  /*1a5d0*/  LOP3.LUT R0, R3, 0x8, RZ, 0xfc, !PT ;  /* 0x0000000803007812 */ /* 0x000fc600078efcff */
[----:B------:R-:W3:Y:S01]  /*1a5e0*/  LDL R11, [R1+0x52c] ;  /* 0x00052c00010b7983 */ /* 0x000ee20000100800 */
[----:B------:R-:W-:Y:S02]  /*1a5f0*/  ISETP.GE.AND P6, PT, R0, UR12, PT ;  /* 0x0000000c00007c0c */ /* 0x000fe4000bfc6270 */
[----:B------:R-:W-:Y:S01]  /*1a600*/  LOP3.LUT R0, R3, 0x18, RZ, 0xfc, !PT ;  /* 0x0000001803007812 */ /* 0x000fe200078efcff */
[----:B------:R-:W3:Y:S03]  /*1a610*/  LDL R10, [R1+0x530] ;  /* 0x00053000010a7983 */ /* 0x000ee60000100800 */
[----:B------:R-:W-:Y:S01]  /*1a620*/  ISETP.GE.AND P3, PT, R0, UR12, PT ;  /* 0x0000000c00007c0c */ /* 0x000fe2000bf66270 */
[----:B------:R-:W4:Y:S01]  /*1a630*/  LDL R13, [R1+0x51c] ;  /* 0x00051c00010d7983 */ /* 0x000f220000100800 */
[----:B------:R-:W-:-:S03]  /*1a640*/  PRMT R0, RZ, 0x7610, R0 ;  /* 0x00007610ff007816 */ /* 0x000fc60000000000 */
[----:B------:R-:W4:Y:S01]  /*1a650*/  LDL R12, [R1+0x520] ;  /* 0x00052000010c7983 */ /* 0x000f220000100800 */
[C---:B------:R-:W-:Y:S02]  /*1a660*/  ISETP.GE.AND P5, PT, R3.reuse, UR12, PT ;  /* 0x0000000c03007c0c */ /* 0x040fe4000bfa6270 */
[----:B------:R-:W-:Y:S02]  /*1a670*/  ISETP.GE.AND P0, PT, R2, UR12, PT ;  /* 0x0000000c02007c0c */ /* 0x000fe4000bf06270 */
[----:B------:R-:W-:-:S04]  /*1a680*/  LOP3.LUT R2, R3, 0x10, RZ, 0xfc, !PT ;  /* 0x0000001003027812 */ /* 0x000fc800078efcff */
[----:B------:R-:W-:Y:S02]  /*1a690*/  ISETP.GE.AND P4, PT, R2, UR12, PT ;  /* 0x0000000c02007c0c */ /* 0x000fe4000bf86270 */
[----:B------:R-:W-:Y:S02]  /*1a6a0*/  LOP3.LUT R2, R3, 0x28, RZ, 0xfc, !PT ;  /* 0x0000002803027812 */ /* 0x000fe400078efcff */
[----:B--2---:R-:W-:-:S04]  /*1a6b0*/  @!P6 LOP3.LUT R9, R9, R8, RZ, 0x3c, !PT ;  /* 0x000000080909e212 */ /* 0x004fc800078e3cff */
[----:B------:R-:W-:-:S04]  /*1a6c0*/  @!P6 LOP3.LUT R8, R9, R8, RZ, 0x3c, !PT ;  /* 0x000000080908e212 */ /* 0x000fc800078e3cff */
[----:B------:R-:W-:-:S05]  /*1a6d0*/  @!P6 LOP3.LUT R9, R9, R8, RZ, 0x3c, !PT ;  /* 0x000000080909e212 */ /* 0x000fca00078e3cff */
[----:B------:R0:W2:Y:S04]  /*1a6e0*/  @!P6 LDG.E.U8 R0, desc[UR8][R8.64] ;  /* 0x000000080800e981 */ /* 0x0000a8000c1e1100 */
[----:B------:R-:W0:Y:S04]  /*1a6f0*/  LDL R8, [R1+0x53c] ;  /* 0x00053c0001087983 */ /* 0x000e280000100800 */
[----:B------:R-:W0:Y:S01]  /*1a700*/  LDL R9, [R1+0x540] ;  /* 0x0005400001097983 */ /* 0x000e220000100800 */
[----:B------:R-:W-:Y:S02]  /*1a710*/  LOP3.LUT R3, R3, 0x30, RZ, 0xfc, !PT ;  /* 0x0000003003037812 */ /* 0x000fe400078efcff */
[----:B------:R-:W-:-:S02]  /*1a720*/  ISETP.GE.AND P1, PT, R2, UR12, PT ;  /* 0x0000000c02007c0c */ /* 0x000fc4000bf26270 */
[----:B------:R-:W-:Y:S02]  /*1a730*/  ISETP.GE.AND P6, PT, R3, UR12, PT ;  /* 0x0000000c03007c0c */ /* 0x000fe4000bfc6270 */
[----:B------:R-:W-:Y:S02]  /*1a740*/  PRMT R2, RZ, 0x7610, R2 ;  /* 0x00007610ff027816 */ /* 0x000fe40000000002 */
[----:B------:R-:W-:-:S06]  /*1a750*/  PRMT R3, RZ, 0x7610, R3 ;  /* 0x00007610ff037816 */ /* 0x000fcc0000000003 */
[----:B---3--:R-:W3:Y:S04]  /*1a760*/  @!P4 LDG.E.U8 R3, desc[UR8][R10.64] ;  /* 0x000000080a03c981 */ /* 0x008ee8000c1e1100 */
[----:B------:R-:W2:Y:S04]  /*1a770*/  LDL R10, [R1+0x524] ;  /* 0x00052400010a7983 */ /* 0x000ea80000100800 */
[----:B------:R-:W2:Y:S01]  /*1a780*/  LDL R11, [R1+0x528] ;  /* 0x00052800010b7983 */ /* 0x000ea20000100800 */
[----:B0-----:R-:W-:-:S04]  /*1a790*/  @!P5 LOP3.LUT R9, R9, R8, RZ, 0x3c, !PT ;  /* 0x000000080909d212 */ /* 0x001fc800078e3cff */
[----:B------:R-:W-:-:S04]  /*1a7a0*/  @!P5 LOP3.LUT R8, R9, R8, RZ, 0x3c, !PT ;  /* 0x000000080908d212 */ /* 0x000fc800078e3cff */
[----:B------:R-:W-:-:S05]  /*1a7b0*/  @!P5 LOP3.LUT R9, R9, R8, RZ, 0x3c, !PT ;  /* 0x000000080909d212 */ /* 0x000fca00078e3cff */
[----:B------:R0:W3:Y:S02]  /*1a7c0*/  @!P5 LDG.E.U8 R2, desc[UR8][R8.64] ;  /* 0x000000080802d981 */ /* 0x0000e4000c1e1100 */
[----:B0-----:R-:W-:-:S06]  /*1a7d0*/  PRMT R9, RZ, 0x7610, R9 ;  /* 0x00007610ff097816 */ /* 0x001fcc0000000009 */
[----:B----4-:R-:W4:Y:S04]  /*1a7e0*/  @!P2 LDG.E.U8 R9, desc[UR8][R12.64] ;  /* 0x000000080c09a981 */ /* 0x010f28000c1e1100 */
[----:B------:R-:W3:Y:S04]  /*1a7f0*/  LDL R12, [R1+0x50c] ;  /* 0x00050c00010c7983 */ /* 0x000ee80000100800 */
[----:B------:R-:W3:Y:S01]  /*1a800*/  LDL R13, [R1+0x510] ;  /* 0x00051000010d7983 */ /* 0x000ee20000100800 */
[----:B--2---:R-:W-:-:S04]  /*1a810*/  @!P3 LOP3.LUT R11, R11, R10, RZ, 0x3c, !PT ;  /* 0x0000000a0b0bb212 */ /* 0x004fc800078e3cff */
[C---:B------:R-:W-:Y:S02]  /*1a820*/  @!P3 LOP3.LUT R10, R11.reuse, R10, RZ, 0x3c, !PT ;  /* 0x0000000a0b0ab212 */ /* 0x040fe400078e3cff */
[----:B------:R-:W-:Y:S02]  /*1a830*/  PRMT R8, RZ, 0x7610, R8 ;  /* 0x00007610ff087816 */ /* 0x000fe40000000008 */
[----:B------:R-:W-:-:S05]  /*1a840*/  @!P3 LOP3.LUT R11, R11, R10, RZ, 0x3c, !PT ;  /* 0x0000000a0b0bb212 */ /* 0x000fca00078e3cff */
[----:B------:R0:W2:Y:S02]  /*1a850*/  @!P3 LDG.E.U8 R8, desc[UR8][R10.64] ;  /* 0x000000080a08b981 */ /* 0x0000a4000c1e1100 */
[----:B0-----:R-:W-:Y:S02]  /*1a860*/  PRMT R10, RZ, 0x7610, R10 ;  /* 0x00007610ff0a7816 */ /* 0x001fe4000000000a */
[----:B---3--:R-:W-:-:S04]  /*1a870*/  @!P6 LOP3.LUT R13, R13, R12, RZ, 0x3c, !PT ;  /* 0x0000000c0d0de212 */ /* 0x008fc800078e3cff */
[----:B------:R-:W-:-:S04]  /*1a880*/  @!P6 LOP3.LUT R12, R13, R12, RZ, 0x3c, !PT ;  /* 0x0000000c0d0ce212 */ /* 0x000fc800078e3cff */
[----:B------:R-:W-:-:S05]  /*1a890*/  @!P6 LOP3.LUT R13, R13, R12, RZ, 0x3c, !PT ;  /* 0x0000000c0d0de212 */ /* 0x000fca00078e3cff */
[----:B------:R0:W3:Y:S04]  /*1a8a0*/  @!P6 LDG.E.U8 R10, desc[UR8][R12.64] ;  /* 0x000000080c0ae981 */ /* 0x0000e8000c1e1100 */
[----:B------:R-:W0:Y:S04]  /*1a8b0*/  LDL R12, [R1+0x514] ;  /* 0x00051400010c7983 */ /* 0x000e280000100800 */
[----:B------:R-:W0:Y:S01]  /*1a8c0*/  LDL R13, [R1+0x518] ;  /* 0x00051800010d7983 */ /* 0x000e220000100800 */
[----:B------:R-:W-:Y:S02]  /*1a8d0*/  PRMT R11, RZ, 0x7610, R11 ;  /* 0x00007610ff0b7816 */ /* 0x000fe4000000000b */
[----:B0-----:R-:W-:-:S04]  /*1a8e0*/  @!P1 LOP3.LUT R13, R13, R12, RZ, 0x3c, !PT ;  /* 0x0000000c0d0d9212 */ /* 0x001fc800078e3cff */
[----:B------:R-:W-:-:S04]  /*1a8f0*/  @!P1 LOP3.LUT R12, R13, R12, RZ, 0x3c, !PT ;  /* 0x0000000c0d0c9212 */ /* 0x000fc800078e3cff */
[----:B------:R-:W-:-:S05]  /*1a900*/  @!P1 LOP3.LUT R13, R13, R12, RZ, 0x3c, !PT ;  /* 0x0000000c0d0d9212 */ /* 0x000fca00078e3cff */
[----:B------:R0:W2:Y:S04]  /*1a910*/  @!P1 LDG.E.U8 R11, desc[UR8][R12.64] ;  /* 0x000000080c0b9981 */ /* 0x0000a8000c1e1100 */
[----:B------:R-:W0:Y:S04]  /*1a920*/  LDL R12, [R1+0x504] ;  /* 0x00050400010c7983 */ /* 0x000e280000100800 */
[----:B------:R-:W0:Y:S01]  /*1a930*/  LDL R13, [R1+0x508] ;  /* 0x00050800010d7983 */ /* 0x000e220000100800 */
[----:B------:R-:W-:Y:S01]  /*1a940*/  PRMT R14, RZ, 0x7610, R14 ;  /* 0x00007610ff0e7816 */ /* 0x000fe2000000000e */
[----:B------:R-:W1:Y:S01]  /*1a950*/  S2UR UR6, SR_CgaCtaId ;  /* 0x00000000000679c3 */ /* 0x000e620000008800 */
[----:B------:R-:W-:-:S02]  /*1a960*/  UMOV UR5, 0x400 ;  /* 0x0000040000057882 */ /* 0x000fc40000000000 */
[----:B-1----:R-:W-:Y:S01]  /*1a970*/  ULEA UR5, UR6, UR5, 0x18 ;  /* 0x0000000506057291 */ /* 0x002fe2000f8ec03f */
[----:B0-----:R-:W-:-:S04]  /*1a980*/  @!P0 LOP3.LUT R13, R13, R12, RZ, 0x3c, !PT ;  /* 0x0000000c0d0d8212 */ /* 0x001fc800078e3cff */
[----:B------:R-:W-:-:S04]  /*1a990*/  @!P0 LOP3.LUT R12, R13, R12, RZ, 0x3c, !PT ;  /* 0x0000000c0d0c8212 */ /* 0x000fc800078e3cff */
[----:B------:R-:W-:-:S05]  /*1a9a0*/  @!P0 LOP3.LUT R13, R13, R12, RZ, 0x3c, !PT ;  /* 0x0000000c0d0d8212 */ /* 0x000fca00078e3cff */
[----:B------:R0:W2:Y:S02]  /*1a9b0*/  @!P0 LDG.E.U8 R14, desc[UR8][R12.64] ;  /* 0x000000080c0e8981 */ /* 0x0000a4000c1e1100 */
[----:B0-----:R-:W0:Y:S02]  /*1a9c0*/  S2R R12, SR_TID.X ;  /* 0x00000000000c7919 */ /* 0x001e240000002100 */
[----:B0-----:R-:W-:-:S04]  /*1a9d0*/  LOP3.LUT R12, R12, 0x3f, RZ, 0xc0, !PT ;  /* 0x0000003f0c0c7812 */ /* 0x001fc800078ec0ff */
[----:B------:R-:W-:Y:S02]  /*1a9e0*/  ISETP.GE.AND P0, PT, R12, UR12, PT ;  /* 0x0000000c0c007c0c */ /* 0x000fe4000bf06270 */
[----:B------:R-:W0:Y:S02]  /*1a9f0*/  S2R R12, SR_TID.X ;  /* 0x00000000000c7919 */ /* 0x000e240000002100 */
[----:B0-----:R-:W-:Y:S01]  /*1aa00*/  LOP3.LUT R12, R12, 0x7f, RZ, 0xc0, !PT ;  /* 0x0000007f0c0c7812 */ /* 0x001fe200078ec0ff */
[----:B------:R-:W-:Y:S06]  /*1aa10*/  BAR.SYNC.DEFER_BLOCKING 0x0 ;  /* 0x0000000000007b1d */ /* 0x000fec0000010000 */
[----:B------:R0:W-:Y:S04]  /*1aa20*/  STS.U8 [R12+UR5], R2 ;  /* 0x000000020c007988 */ /* 0x0001e80008000005 */
[----:B------:R1:W-:Y:S04]  /*1aa30*/  STS.U8 [R12+UR5+0x100], R3 ;  /* 0x000100030c007988 */ /* 0x0003e80008000005 */
[----:B0-----:R-:W2:Y:S04]  /*1aa40*/  LDL R2, [R1+0xd24] ;  /* 0x000d240001027983 */ /* 0x001ea80000100800 */
[----:B-1----:R-:W2:Y:S04]  /*1aa50*/  LDL R3, [R1+0xd1c] ;  /* 0x000d1c0001037983 */ /* 0x002ea80000100800 */
[----:B----4-:R-:W-:Y:S04]  /*1aa60*/  STS.U8 [R12+UR5+0x200], R9 ;  /* 0x000200090c007988 */ /* 0x010fe80008000005 */
[----:B---3--:R0:W-:Y:S02]  /*1aa70*/  STS.U8 [R12+UR5+0x300], R10 ;  /* 0x0003000a0c007988 */ /* 0x0081e40008000005 */
[----:B0-----:R-:W0:Y:S01]  /*1aa80*/  S2R R12, SR_TID.X ;  /* 0x00000000000c7919 */ /* 0x001e220000002100 */
[----:B------:R-:W-:-:S02]  /*1aa90*/  PRMT R4, RZ, 0x7610, R4 ;  /* 0x00007610ff047816 */ /* 0x000fc40000000004 */
[----:B0-----:R-:W-:-:S04]  /*1aaa0*/  LOP3.LUT R12, R12, 0x7f, RZ, 0xc0, !PT ;  /* 0x0000007f0c0c7812 */ /* 0x001fc800078ec0ff */
[----:B------:R-:W-:-:S05]  /*1aab0*/  LOP3.LUT R12, R12, 0x8, RZ, 0x3c, !PT ;  /* 0x000000080c0c7812 */ /* 0x000fca00078e3cff */
[----:B------:R-:W-:Y:S04]  /*1aac0*/  STS.U8 [R12+UR5+0x80], R0 ;  /* 0x000080000c007988 */ /* 0x000fe80008000005 */
[----:B--2---:R-:W-:Y:S04]  /*1aad0*/  STS.U8 [R12+UR5+0x180], R8 ;  /* 0x000180080c007988 */ /* 0x004fe80008000005 */
[----:B------:R-:W-:Y:S04]  /*1aae0*/  STS.U8 [R12+UR5+0x280], R11 ;  /* 0x0002800b0c007988 */ /* 0x000fe80008000005 */
[----:B------:R-:W-:Y:S01]  /*1aaf0*/  STS.U8 [R12+UR5+0x380], R14 ;  /* 0x0003800e0c007988 */ /* 0x000fe20008000005 */
[----:B------:R-:W-:Y:S06]  /*1ab00*/  BAR.SYNC.DEFER_BLOCKING 0x0 ;  /* 0x0000000000007b1d */ /* 0x000fec0000010000 */
[----:B------:R0:W2:Y:S04]  /*1ab10*/  @!P0 LDG.E.U8 R4, desc[UR8][R2.64] ;  /* 0x0000000802048981 */ /* 0x0000a8000c1e1100 */
[----:B------:R-:W0:Y:S04]  /*1ab20*/  LDL R2, [R1+0xcbc] ;  /* 0x000cbc0001027983 */ /* 0x000e280000100800 */
[----:B------:R-:W0:Y:S01]  /*1ab30*/  LDL R3, [R1+0xcc0] ;  /* 0x000cc00001037983 */ /* 0x000e220000100800 */
[----:B------:R-:W-:-:S02]  /*1ab40*/  PRMT R17, RZ, 0x7610, R17 ;  /* 0x00007610ff117816 */ /* 0x000fc40000000011 */
[----:B0-----:R-:W-:-:S04]  /*1ab50*/  @!P0 LOP3.LUT R3, R3, R2, RZ, 0x3c, !PT ;  /* 0x0000000203038212 */ /* 0x001fc800078e3cff */
[----:B------:R-:W-:-:S04]  /*1ab60*/  @!P0 LOP3.LUT R2, R3, R2, RZ, 0x3c, !PT ;  /* 0x0000000203028212 */ /* 0x000fc800078e3cff */
[----:B------:R-:W-:-:S05]  /*1ab70*/  @!P0 LOP3.LUT R3, R3, R2, RZ, 0x3c, !PT ;  /* 0x0000000203038212 */ /* 0x000fca00078e3cff */
[----:B------:R-:W3:Y:S04]  /*1ab80*/  @!P0 LDG.E.U8 R17, desc[UR8][R2.64] ;  /* 0x0000000802118981 */ /* 0x000ee8000c1e1100 */
[----:B--2---:R-:W-:Y:S04]  /*1ab90*/  STL [R1+0x1038], R4 ;  /* 0x0010380401007387 */ /* 0x004fe80000100800 */
[----:B---3--:R0:W-:Y:S04]  /*1aba0*/  STL [R1+0x4d0], R17 ;  /* 0x0004d01101007387 */ /* 0x0081e80000100800 */
[----:B0-----:R-:W2:Y:S04]  /*1abb0*/  LDL.LU R17, [R1+0x1420] ;  /* 0x0014200001117983 */ /* 0x001ea80000300800 */
[----:B------:R-:W3:Y:S04]  /*1abc0*/  LDL R2, [R1+0x500] ;  /* 0x0005000001027983 */ /* 0x000ee80000100800 */
[----:B------:R-:W3:Y:S01]  /*1abd0*/  LDL R3, [R1+0x55c] ;  /* 0x00055c0001037983 */ /* 0x000ee20000100800 */
[----:B------:R-:W-:-:S02]  /*1abe0*/  PRMT R16, RZ, 0x7610, R16 ;  /* 0x00007610ff107816 */ /* 0x000fc40000000010 */
[----:B---3--:R-:W-:-:S04]  /*1abf0*/  @!P0 LOP3.LUT R3, R3, R2, RZ, 0x3c, !PT ;  /* 0x0000000203038212 */ /* 0x008fc800078e3cff */
[----:B------:R-:W-:-:S04]  /*1ac00*/  @!P0 LOP3.LUT R2, R3, R2, RZ, 0x3c, !PT ;  /* 0x0000000203028212 */ /* 0x000fc800078e3cff */
[----:B------:R-:W-:-:S05]  /*1ac10*/  @!P0 LOP3.LUT R3, R3, R2, RZ, 0x3c, !PT ;  /* 0x0000000203038212 */ /* 0x000fca00078e3cff */
[----:B------:R-:W3:Y:S04]  /*1ac20*/  @!P0 LDG.E.U8 R16, desc[UR8][R2.64] ;  /* 0x0000000802108981 */ /* 0x000ee8000c1e1100 */
[----:B---3--:R0:W-:Y:S04]  /*1ac30*/  STL [R1+0x4d4], R16 ;  /* 0x0004d41001007387 */ /* 0x0081e80000100800 */
[----:B0-----:R-:W3:Y:S04]  /*1ac40*/  LDL.LU R16, [R1+0x141c] ;  /* 0x00141c0001107983 */ /* 0x001ee80000300800 */
[----:B------:R-:W4:Y:S04]  /*1ac50*/  LDL R2, [R1+0x558] ;  /* 0x0005580001027983 */ /* 0x000f280000100800 */
[----:B------:R-:W4:Y:S01]  /*1ac60*/  LDL R3, [R1+0xcb8] ;  /* 0x000cb80001037983 */ /* 0x000f220000100800 */
[----:B--2---:R-:W-:-:S02]  /*1ac70*/  PRMT R17, RZ, 0x7610, R17 ;  /* 0x00007610ff117816 */ /* 0x004fc40000000011 */
[----:B----4-:R-:W-:-:S04]  /*1ac80*/  @!P0 LOP3.LUT R3, R3, R2, RZ, 0x3c, !PT ;  /* 0x0000000203038212 */ /* 0x010fc800078e3cff */
[----:B------:R-:W-:-:S04]  /*1ac90*/  @!P0 LOP3.LUT R2, R3, R2, RZ, 0x3c, !PT ;  /* 0x0000000203028212 */ /* 0x000fc800078e3cff */
[----:B------:R-:W-:-:S05]  /*1aca0*/  @!P0 LOP3.LUT R3, R3, R2, RZ, 0x3c, !PT ;  /* 0x0000000203038212 */ /* 0x000fca00078e3cff */
[----:B------:R-:W2:Y:S04]  /*1acb0*/  @!P0 LDG.E.U8 R17, desc[UR8][R2.64] ;  /* 0x0000000802118981 */ /* 0x000ea8000c1e1100 */
[----:B--2---:R0:W-:Y:S04]  /*1acc0*/  STL [R1+0x4cc], R17 ;  /* 0x0004cc1101007387 */ /* 0x0041e80000100800 */
[----:B0-----:R-:W2:Y:S04]  /*1acd0*/  LDL.LU R17, [R1+0x1418] ;  /* 0x0014180001117983 */ /* 0x001ea80000300800 */
[----:B------:R-:W4:Y:S04]  /*1ace0*/  LDL R2, [R1+0x554] ;  /* 0x0005540001027983 */ /* 0x000f280000100800 */
[----:B------:R-:W4:Y:S01]  /*1acf0*/  LDL R3, [R1+0xcb4] ;  /* 0x000cb40001037983 */ /* 0x000f220000100800 */
[----:B---3--:R-:W-:-:S02]  /*1ad00*/  PRMT R16, RZ, 0x7610, R16 ;  /* 0x00007610ff107816 */ /* 0x008fc40000000010 */
[----:B----4-:R-:W-:-:S04]  /*1ad10*/  @!P0 LOP3.LUT R3, R3, R2, RZ, 0x3c, !PT ;  /* 0x0000000203038212 */ /* 0x010fc800078e3cff */
        /* <DEDUP_REMOVED lines=1681> */
[----:B------:R-:W-:-:S02]  /*21630*/  PRMT R9, RZ, 0x7610, R9 ;  /* 0x00007610ff097816 */ /* 0x000fc40000000009 */
[----:B----4-:R-:W-:-:S04]  /*21640*/  @!P0 LOP3.LUT R3, R3, R2, RZ, 0x3c, !PT ;  /* 0x0000000203038212 */ /* 0x010fc800078e3cff */
[----:B------:R-:W-:-:S04]  /*21650*/  @!P0 LOP3.LUT R2, R3, R2, RZ, 0x3c, !PT ;  /* 0x0000000203028212 */ /* 0x000fc800078e3cff */
[----:B------:R-:W-:-:S05]  /*21660*/  @!P0 LOP3.LUT R3, R3, R2, RZ, 0x3c, !PT ;  /* 0x0000000203038212 */ /* 0x000fca00078e3cff */
[----:B------:R0:W4:Y:S04]  /*21670*/  @!P0 LDG.E.U8 R9, desc[UR8][R2.64] ;  /* 0x0000000802098981 */ /* 0x000128000c1e1100 */
[----:B------:R-:W0:Y:S04]  /*21680*/  LDL R2, [R1+0x6e4] ;  /* 0x0006e40001027983 */ /* 0x000e280000100800 */
[----:B------:R-:W0:Y:S01]  /*21690*/  LDL R3, [R1+0x6e8] ;  /* 0x0006e80001037983 */ /* 0x000e220000100800 */
[----:B---3--:R-:W-:Y:S02]  /*216a0*/  PRMT R16, RZ, 0x7610, R16 ;  /* 0x00007610ff107816 */ /* 0x008fe40000000010 */
[----:B0-----:R-:W-:-:S04]  /*216b0*/  @!P0 LOP3.LUT R3, R3, R2, RZ, 0x3c, !PT ;  /* 0x0000000203038212 */ /* 0x001fc800078e3cff */
[----:B------:R-:W-:-:S04]  /*216c0*/  @!P0 LOP3.LUT R2, R3, R2, RZ, 0x3c, !PT ;  /* 0x0000000203028212 */ /* 0x000fc800078e3cff */
[----:B------:R-:W-:-:S05]  /*216d0*/  @!P0 LOP3.LUT R3, R3, R2, RZ, 0x3c, !PT ;  /* 0x0000000203038212 */ /* 0x000fca00078e3cff */
[----:B------:R-:W3:Y:S04]  /*216e0*/  @!P0 LDG.E.U8 R16, desc[UR8][R2.64] ;  /* 0x0000000802108981 */ /* 0x000ee8000c1e1100 */
[----:B----4-:R0:W-:Y:S04]  /*216f0*/  STL [R1+0x11c], R9 ;  /* 0x00011c0901007387 */ /* 0x0101e80000100800 */
[----:B0-----:R-:W4:Y:S04]  /*21700*/  LDL R9, [R1+0x6c0] ;  /* 0x0006c00001097983 */ /* 0x001f280000100800 */
        /* <DEDUP_REMOVED lines=35> */
[----:B------:R-:W3:Y:S01]  /*21940*/  @!P0 LDG.E.U8 R16, desc[UR8][R2.64] ;  /* 0x0000000802108981 */ /* 0x000ee2000c1e1100 */
[----:B------:R-:W-:-:S03]  /*21950*/  PRMT R8, RZ, 0x7610, R8 ;  /* 0x00007610ff087816 */ /* 0x000fc60000000008 */
[----:B---3--:R0:W-:Y:S04]  /*21960*/  STL [R1+0x108], R16 ;  /* 0x0001081001007387 */ /* 0x0081e80000100800 */
[----:B0-----:R-:W3:Y:S04]  /*21970*/  LDL.LU R16, [R1+0x1118] ;  /* 0x0011180001107983 */ /* 0x001ee80000300800 */
[----:B------:R-:W4:Y:S01]  /*21980*/  LDL R3, [R1+0x6bc] ;  /* 0x0006bc0001037983 */ /* 0x000f220000100800 */
[----:B------:R-:W-:-:S03]  /*21990*/  @!P0 IMAD.MOV.U32 R2, RZ, RZ, R9 ;  /* 0x000000ffff028224 */ /* 0x000fc600078e0009 */
[----:B------:R-:W2:Y:S04]  /*219a0*/  LDL R9, [R1+0x63c] ;  /* 0x00063c0001097983 */ /* 0x000ea80000100800 */
[----:B----4-:R0:W4:Y:S04]  /*219b0*/  @!P0 LDG.E.U8 R8, desc[UR8][R2.64] ;  /* 0x0000000802088981 */ /* 0x010128000c1e1100 */
[----:B------:R-:W0:Y:S04]  /*219c0*/  LDL R2, [R1+0x6b4] ;  /* 0x0006b40001027983 */ /* 0x000e280000100800 */
[----:B------:R-:W0:Y:S01]  /*219d0*/  LDL R3, [R1+0x6b8] ;  /* 0x0006b80001037983 */ /* 0x000e220000100800 */
[----:B---3--:R-:W-:-:S02]  /*219e0*/  PRMT R16, RZ, 0x7610, R16 ;  /* 0x00007610ff107816 */ /* 0x008fc40000000010 */
        /* <DEDUP_REMOVED lines=30> */
[----:B------:R-:W4:Y:S04]  /*21bd0*/  @!P0 LDG.E.U8 R15, desc[UR8][R2.64] ;  /* 0x00000008020f8981 */ /* 0x000f28000c1e1100 */
[----:B---3--:R0:W-:Y:S04]  /*21be0*/  STL [R1+0xf4], R16 ;  /* 0x0000f41001007387 */ /* 0x0081e80000100800 */
[----:B0-----:R-:W3:Y:S04]  /*21bf0*/  LDL R16, [R1+0x600] ;  /* 0x0006000001107983 */ /* 0x001ee80000100800 */
[----:B----4-:R0:W-:Y:S04]  /*21c00*/  STL [R1+0xf0], R15 ;  /* 0x0000f00f01007387 */ /* 0x0101e80000100800 */
[----:B0-----:R-:W4:Y:S04]  /*21c10*/  LDL.LU R15, [R1+0x110c] ;  /* 0x00110c00010f7983 */ /* 0x001f280000300800 */
[----:B------:R-:W2:Y:S04]  /*21c20*/  LDL R2, [R1+0x65c] ;  /* 0x00065c0001027983 */ /* 0x000ea80000100800 */
[----:B------:R-:W2:Y:S01]  /*21c30*/  LDL R3, [R1+0x660] ;  /* 0x0006600001037983 */ /* 0x000ea20000100800 */
[----:B------:R-:W-:-:S02]  /*21c40*/  PRMT R29, RZ, 0x7610, R29 ;  /* 0x00007610ff1d7816 */ /* 0x000fc4000000001d */
[----:B--2---:R-:W-:-:S04]  /*21c50*/  @!P0 LOP3.LUT R3, R3, R2, RZ, 0x3c, !PT ;  /* 0x0000000203038212 */ /* 0x004fc800078e3cff */
[----:B------:R-:W-:-:S04]  /*21c60*/  @!P0 LOP3.LUT R2, R3, R2, RZ, 0x3c, !PT ;  /* 0x0000000203028212 */ /* 0x000fc800078e3cff */
[----:B------:R-:W-:-:S05]  /*21c70*/  @!P0 LOP3.LUT R3, R3, R2, RZ, 0x3c, !PT ;  /* 0x0000000203038212 */ /* 0x000fca00078e3cff */
[----:B------:R0:W2:Y:S01]  /*21c80*/  @!P0 LDG.E.U8 R29, desc[UR8][R2.64] ;  /* 0x00000008021d8981 */ /* 0x0000a2000c1e1100 */
[----:B------:R-:W-:Y:S01]  /*21c90*/  PRMT R17, RZ, 0x7610, R17 ;  /* 0x00007610ff117816 */ /* 0x000fe20000000011 */
[----:B0-----:R-:W-:Y:S02]  /*21ca0*/  @!P0 IMAD.MOV.U32 R2, RZ, RZ, R8 ;  /* 0x000000ffff028224 */ /* 0x001fe400078e0008 */
[----:B------:R-:W-:-:S05]  /*21cb0*/  @!P0 IMAD.MOV.U32 R3, RZ, RZ, R9 ;  /* 0x000000ffff038224 */ /* 0x000fca00078e0009 */
[----:B------:R0:W3:Y:S04]  /*21cc0*/  @!P0 LDG.E.U8 R17, desc[UR8][R2.64] ;  /* 0x0000000802118981 */ /* 0x0000e8000c1e1100 */
[----:B--2---:R1:W-:Y:S04]  /*21cd0*/  STL [R1+0xec], R29 ;  /* 0x0000ec1d01007387 */ /* 0x0043e80000100800 */
[----:B-1----:R-:W2:Y:S04]  /*21ce0*/  LDL.LU R29, [R1+0x1108] ;  /* 0x00110800011d7983 */ /* 0x002ea80000300800 */
[----:B------:R-:W0:Y:S04]  /*21cf0*/  LDL R2, [R1+0x61c] ;  /* 0x00061c0001027983 */ /* 0x000e280000100800 */
[----:B------:R-:W0:Y:S01]  /*21d00*/  LDL R3, [R1+0x620] ;  /* 0x0006200001037983 */ /* 0x000e220000100800 */
[----:B------:R-:W-:-:S03]  /*21d10*/  PRMT R28, RZ, 0x7610, R28 ;  /* 0x00007610ff1c7816 */ /* 0x000fc6000000001c */
[----:B------:R-:W4:Y:S04]  /*21d20*/  LDL R9, [R1+0x59c] ;  /* 0x00059c0001097983 */ /* 0x000f280000100800 */
[----:B------:R-:W4:Y:S01]  /*21d30*/  LDL R8, [R1+0x5a0] ;  /* 0x0005a00001087983 */ /* 0x000f220000100800 */
[----:B0-----:R-:W-:-:S04]  /*21d40*/  @!P0 LOP3.LUT R3, R3, R2, RZ, 0x3c, !PT ;  /* 0x0000000203038212 */ /* 0x001fc800078e3cff */
[----:B------:R-:W-:-:S04]  /*21d50*/  @!P0 LOP3.LUT R2, R3, R2, RZ, 0x3c, !PT ;  /* 0x0000000203028212 */ /* 0x000fc800078e3cff */
[----:B------:R-:W-:-:S05]  /*21d60*/  @!P0 LOP3.LUT R3, R3, R2, RZ, 0x3c, !PT ;  /* 0x0000000203038212 */ /* 0x000fca00078e3cff */
[----:B------:R-:W2:Y:S04]  /*21d70*/  @!P0 LDG.E.U8 R28, desc[UR8][R2.64] ;  /* 0x00000008021c8981 */ /* 0x000ea8000c1e1100 */
[----:B---3--:R0:W-:Y:S04]  /*21d80*/  STL [R1+0xe8], R17 ;  /* 0x0000e81101007387 */ /* 0x0081e80000100800 */
[----:B0-----:R-:W3:Y:S04]  /*21d90*/  LDL R17, [R1+0x580] ;  /* 0x0005800001117983 */ /* 0x001ee80000100800 */
[----:B--2---:R0:W-:Y:S04]  /*21da0*/  STL [R1+0xe4], R28 ;  /* 0x0000e41c01007387 */ /* 0x0041e80000100800 */
[----:B0-----:R-:W2:Y:S04]  /*21db0*/  LDL.LU R28, [R1+0x1104] ;  /* 0x00110400011c7983 */ /* 0x001ea80000300800 */
[----:B------:R-:W4:Y:S01]  /*21dc0*/  LDL R3, [R1+0x5fc] ;  /* 0x0005fc0001037983 */ /* 0x000f220000100800 */
[----:B------:R-:W-:Y:S01]  /*21dd0*/  PRMT R27, RZ, 0x7610, R27 ;  /* 0x00007610ff1b7816 */ /* 0x000fe2000000001b */
[----:B------:R-:W-:-:S02]  /*21de0*/  @!P0 IMAD.MOV.U32 R2, RZ, RZ, R16 ;  /* 0x000000ffff028224 */ /* 0x000fc400078e0010 */
[----:B------:R-:W2:Y:S04]  /*21df0*/  LDL R16, [R1+0xce0] ;  /* 0x000ce00001107983 */ /* 0x000ea80000100800 */
[----:B----4-:R-:W4:Y:S04]  /*21e00*/  @!P0 LDG.E.U8 R27, desc[UR8][R2.64] ;  /* 0x00000008021b8981 */ /* 0x010f28000c1e1100 */
[----:B----4-:R0:W-:Y:S04]  /*21e10*/  STL [R1+0xe0], R27 ;  /* 0x0000e01b01007387 */ /* 0x0101e80000100800 */
[----:B0-----:R-:W4:Y:S04]  /*21e20*/  LDL.LU R27, [R1+0x1100] ;  /* 0x00110000011b7983 */ /* 0x001f280000300800 */
        /* <DEDUP_REMOVED lines=9> */
[----:B------:R-:W2:Y:S04]  /*21ec0*/  LDL R2, [R1+0x5bc] ;  /* 0x0005bc0001027983 */ /* 0x000ea80000100800 */
[----:B------:R-:W2:Y:S01]  /*21ed0*/  LDL R3, [R1+0x5c0] ;  /* 0x0005c00001037983 */ /* 0x000ea20000100800 */
[----:B------:R-:W-:-:S02]  /*21ee0*/  PRMT R25, RZ, 0x7610, R25 ;  /* 0x00007610ff197816 */ /* 0x000fc40000000019 */
[----:B------:R-:W-:-:S06]  /*21ef0*/  PRMT R24, RZ, 0x7610, R24 ;  /* 0x00007610ff187816 */ /* 0x000fcc0000000018 */
[----:B------:R0:W4:Y:S01]  /*21f00*/  @!P0 LDG.E.U8 R24, desc[UR8][R8.64] ;  /* 0x0000000808188981 */ /* 0x000122000c1e1100 */
[----:B--2---:R-:W-:-:S04]  /*21f10*/  @!P0 LOP3.LUT R3, R3, R2, RZ, 0x3c, !PT ;  /* 0x0000000203038212 */ /* 0x004fc800078e3cff */
[----:B------:R-:W-:-:S04]  /*21f20*/  @!P0 LOP3.LUT R2, R3, R2, RZ, 0x3c, !PT ;  /* 0x0000000203028212 */ /* 0x000fc800078e3cff */
[----:B------:R-:W-:-:S05]  /*21f30*/  @!P0 LOP3.LUT R3, R3, R2, RZ, 0x3c, !PT ;  /* 0x0000000203038212 */ /* 0x000fca00078e3cff */
[----:B------:R-:W2:Y:S01]  /*21f40*/  @!P0 LDG.E.U8 R25, desc[UR8][R2.64] ;  /* 0x0000000802198981 */ /* 0x000ea2000c1e1100 */
[----:B0-----:R-:W-:-:S03]  /*21f50*/  @!P0 IMAD.MOV.U32 R8, RZ, RZ, R17 ;  /* 0x000000ffff088224 */ /* 0x001fc600078e0011 */
[----:B--2---:R0:W-:Y:S04]  /*21f60*/  STL [R1+0xd8], R25 ;  /* 0x0000d81901007387 */ /* 0x0041e80000100800 */
[----:B0-----:R-:W2:Y:S04]  /*21f70*/  LDL.LU R25, [R1+0x10f8] ;  /* 0x0010f80001197983 */ /* 0x001ea80000300800 */
[----:B----4-:R0:W-:Y:S04]  /*21f80*/  STL [R1+0xd4], R24 ;  /* 0x0000d41801007387 */ /* 0x0101e80000100800 */
[----:B0-----:R-:W4:Y:S04]  /*21f90*/  LDL.LU R24, [R1+0x10f4] ;  /* 0x0010f40001187983 */ /* 0x001f280000300800 */
[----:B------:R-:W3:Y:S01]  /*21fa0*/  LDL R9, [R1+0x57c] ;  /* 0x00057c0001097983 */ /* 0x000ee20000100800 */
[----:B------:R-:W-:-:S02]  /*21fb0*/  PRMT R2, RZ, 0x7610, R2 ;  /* 0x00007610ff027816 */ /* 0x000fc40000000002 */
[----:B------:R-:W-:Y:S01]  /*21fc0*/  PRMT R23, RZ, 0x7610, R23 ;  /* 0x00007610ff177816 */ /* 0x000fe20000000017 */
[----:B------:R-:W2:Y:S04]  /*21fd0*/  LDL R17, [R1+0x6a8] ;  /* 0x0006a80001117983 */ /* 0x000ea80000100800 */
[----:B---3--:R0:W3:Y:S04]  /*21fe0*/  @!P0 LDG.E.U8 R2, desc[UR8][R8.64] ;  /* 0x0000000808028981 */ /* 0x0080e8000c1e1100 */
[----:B------:R-:W4:Y:S01]  /*21ff0*/  LDL R9, [R1+0x56c] ;  /* 0x00056c0001097983 */ /* 0x000f220000100800 */
[----:B0-----:R-:W-:-:S05]  /*22000*/  @!P0 IMAD.MOV.U32 R8, RZ, RZ, R16 ;  /* 0x000000ffff088224 */ /* 0x001fca00078e0010 */
[----:B----4-:R-:W4:Y:S04]  /*22010*/  @!P0 LDG.E.U8 R23, desc[UR8][R8.64] ;  /* 0x0000000808178981 */ /* 0x010f28000c1e1100 */
[----:B---3--:R-:W-:Y:S04]  /*22020*/  STL [R1+0x10d8], R2 ;  /* 0x0010d80201007387 */ /* 0x008fe80000100800 */
[----:B------:R-:W3:Y:S04]  /*22030*/  LDL R16, [R1+0x698] ;  /* 0x0006980001107983 */ /* 0x000ee80000100800 */
        /* <DEDUP_REMOVED lines=8> */
[----:B------:R-:W2:Y:S04]  /*220c0*/  @!P0 LDG.E.U8 R22, desc[UR8][R8.64] ;  /* 0x0000000808168981 */ /* 0x000ea8000c1e1100 */
[----:B--2---:R0:W-:Y:S04]  /*220d0*/  STL [R1+0xcc], R22 ;  /* 0x0000cc1601007387 */ /* 0x0041e80000100800 */
        /* <DEDUP_REMOVED lines=16> */
[----:B------:R-:W4:Y:S01]  /*221e0*/  @!P0 LDG.E.U8 R18, desc[UR8][R8.64] ;  /* 0x0000000808128981 */ /* 0x000f22000c1e1100 */
[----:B------:R-:W-:-:S03]  /*221f0*/  PRMT R4, RZ, 0x7610, R4 ;  /* 0x00007610ff047816 */ /* 0x000fc60000000004 */
[----:B----4-:R0:W-:Y:S04]  /*22200*/  STL [R1+0xc0], R18 ;  /* 0x0000c01201007387 */ /* 0x0101e80000100800 */
[----:B0-----:R-:W4:Y:S04]  /*22210*/  LDL.LU R18, [R1+0x10e4] ;  /* 0x0010e40001127983 */ /* 0x001f280000300800 */
[----:B------:R-:W2:Y:S01]  /*22220*/  LDL R9, [R1+0x6a4] ;  /* 0x0006a40001097983 */ /* 0x000ea20000100800 */
[----:B------:R-:W-:Y:S01]  /*22230*/  @!P0 IMAD.MOV.U32 R8, RZ, RZ, R17 ;  /* 0x000000ffff088224 */ /* 0x000fe200078e0011 */
[----:B------:R-:W-:-:S02]  /*22240*/  PRMT R14, RZ, 0x7610, R14 ;  /* 0x00007610ff0e7816 */ /* 0x000fc4000000000e */
[----:B------:R-:W3:Y:S04]  /*22250*/  LDL R17, [R1+0x670] ;  /* 0x0006700001117983 */ /* 0x000ee80000100800 */
[----:B--2---:R0:W2:Y:S04]  /*22260*/  @!P0 LDG.E.U8 R4, desc[UR8][R8.64] ;  /* 0x0000000808048981 */ /* 0x0040a8000c1e1100 */
[----:B------:R-:W4:Y:S01]  /*22270*/  LDL R9, [R1+0x694] ;  /* 0x0006940001097983 */ /* 0x000f220000100800 */
[----:B0-----:R-:W-:-:S03]  /*22280*/  @!P0 IMAD.MOV.U32 R8, RZ, RZ, R16 ;  /* 0x000000ffff088224 */ /* 0x001fc600078e0010 */
[----:B--2---:R-:W-:Y:S01]  /*22290*/  STL [R1+0x103c], R4 ;  /* 0x00103c0401007387 */ /* 0x004fe20000100800 */
[----:B------:R-:W-:-:S03]  /*222a0*/  PRMT R19, RZ, 0x7610, R19 ;  /* 0x00007610ff137816 */ /* 0x000fc60000000013 */
[----:B------:R-:W2:Y:S04]  /*222b0*/  LDL R16, [R1+0x664] ;  /* 0x0006640001107983 */ /* 0x000ea80000100800 */
[----:B----4-:R0:W4:Y:S04]  /*222c0*/  @!P0 LDG.E.U8 R14, desc[UR8][R8.64] ;  /* 0x00000008080e8981 */ /* 0x010128000c1e1100 */
[----:B------:R-:W0:Y:S04]  /*222d0*/  LDL R8, [R1+0x68c] ;  /* 0x00068c0001087983 */ /* 0x000e280000100800 */
[----:B------:R-:W0:Y:S02]  /*222e0*/  LDL R9, [R1+0x690] ;  /* 0x0006900001097983 */ /* 0x000e240000100800 */
        /* <DEDUP_REMOVED lines=8> */
[----:B------:R-:W2:Y:S04]  /*22370*/  LDL R8, [R1+0x684] ;  /* 0x0006840001087983 */ /* 0x000ea80000100800 */
[----:B------:R-:W2:Y:S01]  /*22380*/  LDL R9, [R1+0x688] ;  /* 0x0006880001097983 */ /* 0x000ea20000100800 */
[----:B------:R-:W-:-:S02]  /*22390*/  PRMT R7, RZ, 0x7610, R7 ;  /* 0x00007610ff077816 */ /* 0x000fc40000000007 */
[----:B--2---:R-:W-:-:S04]  /*223a0*/  @!P0 LOP3.LUT R9, R9, R8, RZ, 0x3c, !PT ;  /* 0x0000000809098212 */ /* 0x004fc800078e3cff */
[----:B------:R-:W-:-:S04]  /*223b0*/  @!P0 LOP3.LUT R8, R9, R8, RZ, 0x3c, !PT ;  /* 0x0000000809088212 */ /* 0x000fc800078e3cff */
[----:B------:R-:W-:-:S05]  /*223c0*/  @!P0 LOP3.LUT R9, R9, R8, RZ, 0x3c, !PT ;  /* 0x0000000809098212 */ /* 0x000fca00078e3cff */
[----:B------:R0:W2:Y:S04]  /*223d0*/  @!P0 LDG.E.U8 R7, desc[UR8][R8.64] ;  /* 0x0000000808078981 */ /* 0x0000a8000c1e1100 */
[----:B------:R-:W0:Y:S04]  /*223e0*/  LDL R8, [R1+0x674] ;  /* 0x0006740001087983 */ /* 0x000e280000100800 */
[----:B------:R-:W0:Y:S01]  /*223f0*/  LDL R9, [R1+0x678] ;  /* 0x0006780001097983 */ /* 0x000e220000100800 */
[----:B------:R-:W-:Y:S02]  /*22400*/  PRMT R2, RZ, 0x7610, R2 ;  /* 0x00007610ff027816 */ /* 0x000fe40000000002 */
[----:B0-----:R-:W-:-:S04]  /*22410*/  @!P0 LOP3.LUT R9, R9, R8, RZ, 0x3c, !PT ;  /* 0x0000000809098212 */ /* 0x001fc800078e3cff */
[----:B------:R-:W-:-:S04]  /*22420*/  @!P0 LOP3.LUT R8, R9, R8, RZ, 0x3c, !PT ;  /* 0x0000000809088212 */ /* 0x000fc800078e3cff */
[----:B------:R-:W-:Y:S01]  /*22430*/  @!P0 LOP3.LUT R9, R9, R8, RZ, 0x3c, !PT ;  /* 0x0000000809098212 */ /* 0x000fe200078e3cff */
[----:B--2---:R-:W-:Y:S04]  /*22440*/  STL [R1+0x1040], R7 ;  /* 0x0010400701007387 */ /* 0x004fe80000100800 */
[----:B------:R0:W2:Y:S04]  /*22450*/  @!P0 LDG.E.U8 R2, desc[UR8][R8.64] ;  /* 0x0000000808028981 */ /* 0x0000a8000c1e1100 */
[----:B------:R-:W4:Y:S01]  /*22460*/  LDL R9, [R1+0x66c] ;  /* 0x00066c0001097983 */ /* 0x000f220000100800 */
[----:B------:R-:W-:Y:S01]  /*22470*/  PRMT R4, RZ, 0x7610, R4 ;  /* 0x00007610ff047816 */ /* 0x000fe20000000004 */
[----:B0-----:R-:W-:Y:S01]  /*22480*/  @!P0 IMAD.MOV.U32 R8, RZ, RZ, R17 ;  /* 0x000000ffff088224 */ /* 0x001fe200078e0011 */
[----:B------:R-:W-:-:S04]  /*22490*/  PRMT R6, RZ, 0x7610, R6 ;  /* 0x00007610ff067816 */ /* 0x000fc80000000006 */
[----:B----4-:R0:W4:Y:S04]  /*224a0*/  @!P0 LDG.E.U8 R4, desc[UR8][R8.64] ;  /* 0x0000000808048981 */ /* 0x010128000c1e1100 */
[----:B--2---:R1:W-:Y:S04]  /*224b0*/  STL [R1+0xa0], R2 ;  /* 0x0000a00201007387 */ /* 0x0043e80000100800 */
[----:B------:R-:W2:Y:S01]  /*224c0*/  LDL R17, [R1+0x648] ;  /* 0x0006480001117983 */ /* 0x000ea20000100800 */
[----:B0-----:R-:W-:Y:S02]  /*224d0*/  @!P0 IMAD.MOV.U32 R8, RZ, RZ, R14 ;  /* 0x000000ffff088224 */ /* 0x001fe400078e000e */
[----:B------:R-:W-:Y:S01]  /*224e0*/  @!P0 IMAD.MOV.U32 R9, RZ, RZ, R16 ;  /* 0x000000ffff098224 */ /* 0x000fe200078e0010 */
[----:B-1----:R-:W3:Y:S04]  /*224f0*/  LDL R2, [R1+0x650] ;  /* 0x0006500001027983 */ /* 0x002ee80000100800 */
[----:B------:R-:W2:Y:S04]  /*22500*/  @!P0 LDG.E.U8 R6, desc[UR8][R8.64] ;  /* 0x0000000808068981 */ /* 0x000ea8000c1e1100 */
[----:B----4-:R-:W-:Y:S04]  /*22510*/  STL [R1+0x1088], R4 ;  /* 0x0010880401007387 */ /* 0x010fe80000100800 */
[----:B------:R-:W4:Y:S04]  /*22520*/  LDL R8, [R1+0x654] ;  /* 0x0006540001087983 */ /* 0x000f280000100800 */
[----:B------:R-:W4:Y:S01]  /*22530*/  LDL R9, [R1+0x658] ;  /* 0x0006580001097983 */ /* 0x000f220000100800 */
[----:B------:R-:W-:-:S03]  /*22540*/  PRMT R7, RZ, 0x7610, R7 ;  /* 0x00007610ff077816 */ /* 0x000fc60000000007 */
[----:B------:R-:W3:Y:S04]  /*22550*/  LDL R16, [R1+0x634] ;  /* 0x0006340001107983 */ /* 0x000ee80000100800 */
[----:B------:R-:W3:Y:S04]  /*22560*/  LDL R14, [R1+0x638] ;  /* 0x00063800010e7983 */ /* 0x000ee80000100800 */
[----:B--2---:R-:W-:Y:S01]  /*22570*/  STL [R1+0x1044], R6 ;  /* 0x0010440601007387 */ /* 0x004fe20000100800 */
[----:B----4-:R-:W-:-:S04]  /*22580*/  @!P0 LOP3.LUT R9, R9, R8, RZ, 0x3c, !PT ;  /* 0x0000000809098212 */ /* 0x010fc800078e3cff */
[----:B------:R-:W-:-:S04]  /*22590*/  @!P0 LOP3.LUT R8, R9, R8, RZ, 0x3c, !PT ;  /* 0x0000000809088212 */ /* 0x000fc800078e3cff */
[----:B------:R-:W-:-:S05]  /*225a0*/  @!P0 LOP3.LUT R9, R9, R8, RZ, 0x3c, !PT ;  /* 0x0000000809098212 */ /* 0x000fca00078e3cff */
[----:B------:R3:W2:Y:S04]  /*225b0*/  @!P0 LDG.E.U8 R7, desc[UR8][R8.64] ;  /* 0x0000000808078981 */ /* 0x0006a8000c1e1100 */
[----:B------:R-:W4:Y:S01]  /*225c0*/  LDL R9, [R1+0x64c] ;  /* 0x00064c0001097983 */ /* 0x000f220000100800 */
[----:B------:R-:W-:Y:S01]  /*225d0*/  PRMT R21, RZ, 0x7610, R21 ;  /* 0x00007610ff157816 */ /* 0x000fe20000000015 */
[----:B---3--:R-:W-:-:S05]  /*225e0*/  @!P0 IMAD.MOV.U32 R8, RZ, RZ, R2 ;  /* 0x000000ffff088224 */ /* 0x008fca00078e0002 */
[----:B----4-:R-:W3:Y:S04]  /*225f0*/  @!P0 LDG.E.U8 R21, desc[UR8][R8.64] ;  /* 0x0000000808158981 */ /* 0x010ee8000c1e1100 */
[----:B--2---:R0:W-:Y:S04]  /*22600*/  STL [R1+0x10b8], R7 ;  /* 0x0010b80701007387 */ /* 0x0041e80000100800 */
[----:B------:R-:W2:Y:S04]  /*22610*/  LDL R2, [R1+0x618] ;  /* 0x0006180001027983 */ /* 0x000ea80000100800 */
[----:B0-----:R-:W4:Y:S04]  /*22620*/  LDL R7, [R1+0x614] ;  /* 0x0006140001077983 */ /* 0x001f280000100800 */
[----:B---3--:R0:W-:Y:S04]  /*22630*/  STL [R1+0x4c], R21 ;  /* 0x00004c1501007387 */ /* 0x0081e80000100800 */
[----:B0-----:R-:W3:Y:S04]  /*22640*/  LDL.LU R21, [R1+0x10dc] ;  /* 0x0010dc0001157983 */ /* 0x001ee80000300800 */
[----:B------:R-:W2:Y:S01]  /*22650*/  LDL R9, [R1+0x644] ;  /* 0x0006440001097983 */ /* 0x000ea20000100800 */
[----:B------:R-:W-:Y:S01]  /*22660*/  PRMT R5, RZ, 0x7610, R5 ;  /* 0x00007610ff057816 */ /* 0x000fe20000000005 */
[----:B------:R-:W-:Y:S01]  /*22670*/  @!P0 IMAD.MOV.U32 R8, RZ, RZ, R17 ;  /* 0x000000ffff088224 */ /* 0x000fe200078e0011 */
[----:B------:R-:W-:-:S04]  /*22680*/  PRMT R6, RZ, 0x7610, R6 ;  /* 0x00007610ff067816 */ /* 0x000fc80000000006 */
[----:B--2---:R0:W2:Y:S02]  /*22690*/  @!P0 LDG.E.U8 R5, desc[UR8][R8.64] ;  /* 0x0000000808058981 */ /* 0x0040a4000c1e1100 */
[----:B0-----:R-:W-:Y:S02]  /*226a0*/  @!P0 IMAD.MOV.U32 R8, RZ, RZ, R14 ;  /* 0x000000ffff088224 */ /* 0x001fe400078e000e */
[----:B------:R-:W-:-:S05]  /*226b0*/  @!P0 IMAD.MOV.U32 R9, RZ, RZ, R16 ;  /* 0x000000ffff098224 */ /* 0x000fca00078e0010 */
[----:B------:R0:W4:Y:S04]  /*226c0*/  @!P0 LDG.E.U8 R6, desc[UR8][R8.64] ;  /* 0x0000000808068981 */ /* 0x000128000c1e1100 */
[----:B--2---:R1:W-:Y:S04]  /*226d0*/  STL [R1+0x1048], R5 ;  /* 0x0010480501007387 */ /* 0x0043e80000100800 */
[----:B------:R-:W0:Y:S04]  /*226e0*/  LDL R8, [R1+0x62c] ;  /* 0x00062c0001087983 */ /* 0x000e280000100800 */
[----:B------:R-:W0:Y:S01]  /*226f0*/  LDL R9, [R1+0x630] ;  /* 0x0006300001097983 */ /* 0x000e220000100800 */
[----:B------:R-:W-:-:S03]  /*22700*/  PRMT R12, RZ, 0x7610, R12 ;  /* 0x00007610ff0c7816 */ /* 0x000fc6000000000c */
[----:B------:R-:W2:Y:S04]  /*22710*/  LDL R17, [R1+0x5f8] ;  /* 0x0005f80001117983 */ /* 0x000ea80000100800 */
[----:B------:R-:W3:Y:S04]  /*22720*/  LDL R16, [R1+0x5d4] ;  /* 0x0005d40001107983 */ /* 0x000ee80000100800 */
[----:B------:R-:W3:Y:S01]  /*22730*/  LDL R14, [R1+0x5d8] ;  /* 0x0005d800010e7983 */ /* 0x000ee20000100800 */
[----:B0-----:R-:W-:-:S04]  /*22740*/  @!P0 LOP3.LUT R9, R9, R8, RZ, 0x3c, !PT ;  /* 0x0000000809098212 */ /* 0x001fc800078e3cff */
[----:B------:R-:W-:-:S04]  /*22750*/  @!P0 LOP3.LUT R8, R9, R8, RZ, 0x3c, !PT ;  /* 0x0000000809088212 */ /* 0x000fc800078e3cff */
[----:B------:R-:W-:-:S05]  /*22760*/  @!P0 LOP3.LUT R9, R9, R8, RZ, 0x3c, !PT ;  /* 0x0000000809098212 */ /* 0x000fca00078e3cff */
[----:B------:R0:W2:Y:S01]  /*22770*/  @!P0 LDG.E.U8 R12, desc[UR8][R8.64] ;  /* 0x00000008080c8981 */ /* 0x0000a2000c1e1100 */
[----:B-1----:R-:W-:-:S03]  /*22780*/  PRMT R5, RZ, 0x7610, R5 ;  /* 0x00007610ff057816 */ /* 0x002fc60000000005 */
[----:B----4-:R1:W-:Y:S01]  /*22790*/  STL [R1+0x10bc], R6 ;  /* 0x0010bc0601007387 */ /* 0x0103e20000100800 */
[----:B0-----:R-:W-:Y:S02]  /*227a0*/  @!P0 IMAD.MOV.U32 R8, RZ, RZ, R2 ;  /* 0x000000ffff088224 */ /* 0x001fe400078e0002 */
[----:B------:R-:W-:-:S05]  /*227b0*/  @!P0 IMAD.MOV.U32 R9, RZ, RZ, R7 ;  /* 0x000000ffff098224 */ /* 0x000fca00078e0007 */
[----:B------:R0:W4:Y:S04]  /*227c0*/  @!P0 LDG.E.U8 R5, desc[UR8][R8.64] ;  /* 0x0000000808058981 */ /* 0x000128000c1e1100 */
[----:B--2---:R2:W-:Y:S04]  /*227d0*/  STL [R1+0x3c], R12 ;  /* 0x00003c0c01007387 */ /* 0x0045e80000100800 */
[----:B------:R-:W3:Y:S01]  /*227e0*/  LDL R9, [R1+0x5f4] ;  /* 0x0005f40001097983 */ /* 0x000ee20000100800 */
[----:B------:R-:W-:Y:S01]  /*227f0*/  PRMT R4, RZ, 0x7610, R4 ;  /* 0x00007610ff047816 */ /* 0x000fe20000000004 */
[----:B0-----:R-:W-:Y:S01]  /*22800*/  @!P0 IMAD.MOV.U32 R8, RZ, RZ, R17 ;  /* 0x000000ffff088224 */ /* 0x001fe200078e0011 */
[----:B------:R-:W-:Y:S01]  /*22810*/  PRMT R11, RZ, 0x7610, R11 ;  /* 0x00007610ff0b7816 */ /* 0x000fe2000000000b */
[----:B-1----:R-:W4:Y:S04]  /*22820*/  LDL R6, [R1+0x5b8] ;  /* 0x0005b80001067983 */ /* 0x002f280000100800 */
[----:B------:R-:W4:Y:S04]  /*22830*/  LDL R7, [R1+0x594] ;  /* 0x0005940001077983 */ /* 0x000f280000100800 */
[----:B------:R-:W4:Y:S04]  /*22840*/  LDL R2, [R1+0x598] ;  /* 0x0005980001027983 */ /* 0x000f280000100800 */
[----:B--2---:R-:W2:Y:S04]  /*22850*/  LDL R12, [R1+0x5b4] ;  /* 0x0005b400010c7983 */ /* 0x004ea80000100800 */
[----:B---3--:R0:W3:Y:S02]  /*22860*/  @!P0 LDG.E.U8 R4, desc[UR8][R8.64] ;  /* 0x0000000808048981 */ /* 0x0080e4000c1e1100 */
[----:B0-----:R-:W-:-:S02]  /*22870*/  @!P0 IMAD.MOV.U32 R8, RZ, RZ, R14 ;  /* 0x000000ffff088224 */ /* 0x001fc400078e000e */
[----:B------:R-:W-:-:S05]  /*22880*/  @!P0 IMAD.MOV.U32 R9, RZ, RZ, R16 ;  /* 0x000000ffff098224 */ /* 0x000fca00078e0010 */
[----:B------:R0:W3:Y:S04]  /*22890*/  @!P0 LDG.E.U8 R11, desc[UR8][R8.64] ;  /* 0x00000008080b8981 */ /* 0x0000e8000c1e1100 */
[----:B----4-:R1:W-:Y:S01]  /*228a0*/  STL [R1+0x10c0], R5 ;  /* 0x0010c00501007387 */ /* 0x0103e20000100800 */
[----:B0-----:R-:W-:Y:S01]  /*228b0*/  @!P0 IMAD.MOV.U32 R8, RZ, RZ, R6 ;  /* 0x000000ffff088224 */ /* 0x001fe200078e0006 */
[----:B-1----:R-:W-:Y:S01]  /*228c0*/  PRMT R5, RZ, 0x7610, R5 ;  /* 0x00007610ff057816 */ /* 0x002fe20000000005 */
[----:B--2---:R-:W-:-:S05]  /*228d0*/  @!P0 IMAD.MOV.U32 R9, RZ, RZ, R12 ;  /* 0x000000ffff098224 */ /* 0x004fca00078e000c */
[----:B------:R0:W2:Y:S04]  /*228e0*/  @!P0 LDG.E.U8 R5, desc[UR8][R8.64] ;  /* 0x0000000808058981 */ /* 0x0000a8000c1e1100 */
[----:B---3--:R-:W-:Y:S04]  /*228f0*/  STL [R1+0x10c4], R4 ;  /* 0x0010c40401007387 */ /* 0x008fe80000100800 */
[----:B------:R-:W3:Y:S04]  /*22900*/  LDL R17, [R1+0x578] ;  /* 0x0005780001117983 */ /* 0x000ee80000100800 */
[----:B------:R-:W4:Y:S04]  /*22910*/  LDL R16, [R1+0xcc8] ;  /* 0x000cc80001107983 */ /* 0x000f280000100800 */
[----:B------:R-:W4:Y:S04]  /*22920*/  LDL R14, [R1+0x568] ;  /* 0x00056800010e7983 */ /* 0x000f280000100800 */
[----:B------:R1:W-:Y:S01]  /*22930*/  STL [R1+0x28], R11 ;  /* 0x0000280b01007387 */ /* 0x0003e20000100800 */
[----:B------:R-:W-:Y:S01]  /*22940*/  PRMT R0, RZ, 0x7610, R0 ;  /* 0x00007610ff007816 */ /* 0x000fe20000000000 */
[----:B0-----:R-:W-:-:S02]  /*22950*/  @!P0 IMAD.MOV.U32 R8, RZ, RZ, R2 ;  /* 0x000000ffff088224 */ /* 0x001fc400078e0002 */
[----:B------:R-:W-:Y:S01]  /*22960*/  @!P0 IMAD.MOV.U32 R9, RZ, RZ, R7 ;  /* 0x000000ffff098224 */ /* 0x000fe200078e0007 */
[----:B------:R-:W-:Y:S02]  /*22970*/  PRMT R15, RZ, 0x7610, R15 ;  /* 0x00007610ff0f7816 */ /* 0x000fe4000000000f */
[----:B------:R-:W-:Y:S01]  /*22980*/  PRMT R10, RZ, 0x7610, R10 ;  /* 0x00007610ff0a7816 */ /* 0x000fe2000000000a */
[----:B------:R-:W4:Y:S04]  /*22990*/  LDL R6, [R1+0xccc] ;  /* 0x000ccc0001067983 */ /* 0x000f280000100800 */
[----:B------:R3:W4:Y:S04]  /*229a0*/  @!P0 LDG.E.U8 R0, desc[UR8][R8.64] ;  /* 0x0000000808008981 */ /* 0x000728000c1e1100 */
[----:B-1----:R-:W4:Y:S04]  /*229b0*/  LDL R11, [R1+0xce8] ;  /* 0x000ce800010b7983 */ /* 0x002f280000100800 */
[----:B--2---:R0:W-:Y:S04]  /*229c0*/  STL [R1+0x24], R5 ;  /* 0x0000240501007387 */ /* 0x0041e80000100800 */
[----:B------:R-:W2:Y:S04]  /*229d0*/  LDL R12, [R1+0xcec] ;  /* 0x000cec00010c7983 */ /* 0x000ea80000100800 */
[----:B------:R-:W2:Y:S04]  /*229e0*/  LDL R7, [R1+0xd3c] ;  /* 0x000d3c0001077983 */ /* 0x000ea80000100800 */
[----:B------:R-:W2:Y:S04]  /*229f0*/  LDL R2, [R1+0xd0c] ;  /* 0x000d0c0001027983 */ /* 0x000ea80000100800 */
[----:B0-----:R-:W2:Y:S01]  /*22a00*/  LDL R5, [R1+0xd08] ;  /* 0x000d080001057983 */ /* 0x001ea20000100800 */
[----:B---3--:R-:W-:-:S02]  /*22a10*/  @!P0 IMAD.MOV.U32 R9, RZ, RZ, R17 ;  /* 0x000000ffff098224 */ /* 0x008fc400078e0011 */
[----:B----4-:R-:W-:-:S05]  /*22a20*/  @!P0 IMAD.MOV.U32 R8, RZ, RZ, R16 ;  /* 0x000000ffff088224 */ /* 0x010fca00078e0010 */
[----:B------:R0:W3:Y:S02]  /*22a30*/  @!P0 LDG.E.U8 R15, desc[UR8][R8.64] ;  /* 0x00000008080f8981 */ /* 0x0000e4000c1e1100 */
[----:B0-----:R-:W-:Y:S02]  /*22a40*/  @!P0 IMAD.MOV.U32 R9, RZ, RZ, R14 ;  /* 0x000000ffff098224 */ /* 0x001fe400078e000e */
[----:B------:R-:W-:-:S05]  /*22a50*/  @!P0 IMAD.MOV.U32 R8, RZ, RZ, R11 ;  /* 0x000000ffff088224 */ /* 0x000fca00078e000b */
[----:B------:R0:W4:Y:S04]  /*22a60*/  @!P0 LDG.E.U8 R10, desc[UR8][R8.64] ;  /* 0x00000008080a8981 */ /* 0x000128000c1e1100 */
[----:B------:R1:W-:Y:S04]  /*22a70*/  STL [R1+0x20], R0 ;  /* 0x0000200001007387 */ /* 0x0003e80000100800 */
[----:B------:R-:W3:Y:S04]  /*22a80*/  LDL R11, [R1+0x624] ;  /* 0x00062400010b7983 */ /* 0x000ee80000100800 */
[----:B-1----:R-:W3:Y:S01]  /*22a90*/  LDL R0, [R1+0xd2c] ;  /* 0x000d2c0001007983 */ /* 0x002ee20000100800 */
[----:B------:R-:W-:Y:S01]  /*22aa0*/  PRMT R13, RZ, 0x7610, R13 ;  /* 0x00007610ff0d7816 */ /* 0x000fe2000000000d */
[----:B0-----:R-:W-:-:S02]  /*22ab0*/  @!P0 IMAD.MOV.U32 R9, RZ, RZ, R6 ;  /* 0x000000ffff098224 */ /* 0x001fc400078e0006 */
[----:B--2---:R-:W-:Y:S01]  /*22ac0*/  @!P0 IMAD.MOV.U32 R8, RZ, RZ, R5 ;  /* 0x000000ffff088224 */ /* 0x004fe200078e0005 */
[----:B------:R-:W-:-:S04]  /*22ad0*/  PRMT R4, RZ, 0x7610, R4 ;  /* 0x00007610ff047816 */ /* 0x000fc80000000004 */
[----:B------:R0:W2:Y:S02]  /*22ae0*/  @!P0 LDG.E.U8 R13, desc[UR8][R8.64] ;  /* 0x00000008080d8981 */ /* 0x0000a4000c1e1100 */
[----:B0-----:R-:W-:Y:S02]  /*22af0*/  @!P0 IMAD.MOV.U32 R8, RZ, RZ, R7 ;  /* 0x000000ffff088224 */ /* 0x001fe400078e0007 */
[----:B------:R-:W-:-:S05]  /*22b00*/  @!P0 IMAD.MOV.U32 R9, RZ, RZ, R12 ;  /* 0x000000ffff098224 */ /* 0x000fca00078e000c */
[----:B------:R0:W2:Y:S04]  /*22b10*/  @!P0 LDG.E.U8 R4, desc[UR8][R8.64] ;  /* 0x0000000808048981 */ /* 0x0000a8000c1e1100 */
[----:B----4-:R1:W-:Y:S01]  /*22b20*/  STL [R1+0x18], R10 ;  /* 0x0000180a01007387 */ /* 0x0103e20000100800 */
[----:B------:R-:W-:Y:S01]  /*22b30*/  PRMT R29, RZ, 0x7610, R29 ;  /* 0x00007610ff1d7816 */ /* 0x000fe2000000001d */
[----:B0-----:R-:W-:Y:S01]  /*22b40*/  @!P0 IMAD.MOV.U32 R9, RZ, RZ, R2 ;  /* 0x000000ffff098224 */ /* 0x001fe200078e0002 */
[----:B------:R-:W-:Y:S01]  /*22b50*/  PRMT R28, RZ, 0x7610, R28 ;  /* 0x00007610ff1c7816 */ /* 0x000fe2000000001c */
[----:B------:R-:W4:Y:S04]  /*22b60*/  LDL R6, [R1+0x60c] ;  /* 0x00060c0001067983 */ /* 0x000f280000100800 */
[----:B------:R-:W4:Y:S04]  /*22b70*/  LDL R5, [R1+0x610] ;  /* 0x0006100001057983 */ /* 0x000f280000100800 */
[----:B------:R-:W4:Y:S04]  /*22b80*/  LDL R7, [R1+0x604] ;  /* 0x0006040001077983 */ /* 0x000f280000100800 */
[----:B-1----:R-:W4:Y:S01]  /*22b90*/  LDL R10, [R1+0x628] ;  /* 0x00062800010a7983 */ /* 0x002f220000100800 */
[----:B---3--:R-:W-:-:S05]  /*22ba0*/  @!P0 IMAD.MOV.U32 R8, RZ, RZ, R0 ;  /* 0x000000ffff088224 */ /* 0x008fca00078e0000 */
[----:B------:R0:W3:Y:S02]  /*22bb0*/  @!P0 LDG.E.U8 R29, desc[UR8][R8.64] ;  /* 0x00000008081d8981 */ /* 0x0000e4000c1e1100 */
[----:B0-----:R-:W-:Y:S02]  /*22bc0*/  @!P0 IMAD.MOV.U32 R9, RZ, RZ, R11 ;  /* 0x000000ffff098224 */ /* 0x001fe400078e000b */
[----:B--2---:R0:W-:Y:S04]  /*22bd0*/  STL [R1+0x10], R4 ;  /* 0x0000100401007387 */ /* 0x0041e80000100800 */
[----:B------:R-:W2:Y:S04]  /*22be0*/  LDL R2, [R1+0x5ec] ;  /* 0x0005ec0001027983 */ /* 0x000ea80000100800 */
[----:B------:R-:W2:Y:S04]  /*22bf0*/  LDL R0, [R1+0x5f0] ;  /* 0x0005f00001007983 */ /* 0x000ea80000100800 */
[----:B0-----:R-:W2:Y:S01]  /*22c00*/  LDL R4, [R1+0x608] ;  /* 0x0006080001047983 */ /* 0x001ea20000100800 */
[----:B----4-:R-:W-:-:S05]  /*22c10*/  @!P0 IMAD.MOV.U32 R8, RZ, RZ, R10 ;  /* 0x000000ffff088224 */ /* 0x010fca00078e000a */
[----:B------:R0:W4:Y:S04]  /*22c20*/  @!P0 LDG.E.U8 R28, desc[UR8][R8.64] ;  /* 0x00000008081c8981 */ /* 0x000128000c1e1100 */
[----:B---3--:R-:W-:Y:S01]  /*22c30*/  STL [R1+0x10b4], R29 ;  /* 0x0010b41d01007387 */ /* 0x008fe20000100800 */
[----:B------:R-:W-:Y:S02]  /*22c40*/  PRMT R27, RZ, 0x7610, R27 ;  /* 0x00007610ff1b7816 */ /* 0x000fe4000000001b */
[----:B------:R-:W-:Y:S01]  /*22c50*/  PRMT R26, RZ, 0x7610, R26 ;  /* 0x00007610ff1a7816 */ /* 0x000fe2000000001a */
[----:B0-----:R-:W-:Y:S02]  /*22c60*/  @!P0 IMAD.MOV.U32 R8, RZ, RZ, R5 ;  /* 0x000000ffff088224 */ /* 0x001fe400078e0005 */
[----:B------:R-:W-:-:S05]  /*22c70*/  @!P0 IMAD.MOV.U32 R9, RZ, RZ, R6 ;  /* 0x000000ffff098224 */ /* 0x000fca00078e0006 */
[----:B------:R0:W3:Y:S02]  /*22c80*/  @!P0 LDG.E.U8 R27, desc[UR8][R8.64] ;  /* 0x00000008081b8981 */ /* 0x0000e4000c1e1100 */
[----:B0-----:R-:W-:Y:S02]  /*22c90*/  @!P0 IMAD.MOV.U32 R9, RZ, RZ, R7 ;  /* 0x000000ffff098224 */ /* 0x001fe400078e0007 */
[----:B--2---:R-:W-:-:S05]  /*22ca0*/  @!P0 IMAD.MOV.U32 R8, RZ, RZ, R4 ;  /* 0x000000ffff088224 */ /* 0x004fca00078e0004 */
[----:B------:R0:W2:Y:S04]  /*22cb0*/  @!P0 LDG.E.U8 R26, desc[UR8][R8.64] ;  /* 0x00000008081a8981 */ /* 0x0000a8000c1e1100 */
[----:B----4-:R-:W-:Y:S04]  /*22cc0*/  STL [R1+0x104c], R28 ;  /* 0x00104c1c01007387 */ /* 0x010fe80000100800 */
[----:B------:R-:W4:Y:S04]  /*22cd0*/  LDL R11, [R1+0x5cc] ;  /* 0x0005cc00010b7983 */ /* 0x000f280000100800 */
[----:B------:R-:W4:Y:S01]  /*22ce0*/  LDL R10, [R1+0x5d0] ;  /* 0x0005d000010a7983 */ /* 0x000f220000100800 */
[----:B------:R-:W-:Y:S01]  /*22cf0*/  PRMT R25, RZ, 0x7610, R25 ;  /* 0x00007610ff197816 */ /* 0x000fe20000000019 */
[----:B0-----:R-:W-:-:S02]  /*22d00*/  @!P0 IMAD.MOV.U32 R8, RZ, RZ, R0 ;  /* 0x000000ffff088224 */ /* 0x001fc400078e0000 */
[----:B------:R-:W-:Y:S01]  /*22d10*/  @!P0 IMAD.MOV.U32 R9, RZ, RZ, R2 ;  /* 0x000000ffff098224 */ /* 0x000fe200078e0002 */
[----:B------:R-:W-:-:S04]  /*22d20*/  PRMT R24, RZ, 0x7610, R24 ;  /* 0x00007610ff187816 */ /* 0x000fc80000000018 */
[----:B------:R4:W4:Y:S04]  /*22d30*/  @!P0 LDG.E.U8 R25, desc[UR8][R8.64] ;  /* 0x0000000808198981 */ /* 0x000928000c1e1100 */
[----:B------:R-:W-:Y:S04]  /*22d40*/  STL [R1+0x1c], R15 ;  /* 0x00001c0f01007387 */ /* 0x000fe80000100800 */
[----:B------:R-:W4:Y:S04]  /*22d50*/  LDL R5, [R1+0x5b0] ;  /* 0x0005b00001057983 */ /* 0x000f280000100800 */
[----:B------:R-:W4:Y:S04]  /*22d60*/  LDL R6, [R1+0x5ac] ;  /* 0x0005ac0001067983 */ /* 0x000f280000100800 */
[----:B---3--:R-:W-:Y:S04]  /*22d70*/  STL [R1+0x1084], R27 ;  /* 0x0010841b01007387 */ /* 0x008fe80000100800 */
[----:B--2---:R-:W-:Y:S04]  /*22d80*/  STL [R1+0x1050], R26 ;  /* 0x0010501a01007387 */ /* 0x004fe80000100800 */
[----:B------:R-:W2:Y:S04]  /*22d90*/  LDL R7, [R1+0x58c] ;  /* 0x00058c0001077983 */ /* 0x000ea80000100800 */
[----:B------:R-:W3:Y:S01]  /*22da0*/  LDL R4, [R1+0x590] ;  /* 0x0005900001047983 */ /* 0x000ee20000100800 */
[----:B----4-:R-:W-:-:S02]  /*22db0*/  @!P0 IMAD.MOV.U32 R9, RZ, RZ, R11 ;  /* 0x000000ffff098224 */ /* 0x010fc400078e000b */
[----:B------:R-:W-:-:S05]  /*22dc0*/  @!P0 IMAD.MOV.U32 R8, RZ, RZ, R10 ;  /* 0x000000ffff088224 */ /* 0x000fca00078e000a */
[----:B------:R0:W4:Y:S04]  /*22dd0*/  @!P0 LDG.E.U8 R24, desc[UR8][R8.64] ;  /* 0x0000000808188981 */ /* 0x000128000c1e1100 */
[----:B------:R1:W-:Y:S04]  /*22de0*/  STL [R1+0x14], R13 ;  /* 0x0000140d01007387 */ /* 0x0003e80000100800 */
[----:B------:R-:W4:Y:S04]  /*22df0*/  LDL R2, [R1+0x574] ;  /* 0x0005740001027983 */ /* 0x000f280000100800 */
[----:B------:R-:W4:Y:S04]  /*22e00*/  LDL R0, [R1+0xcd0] ;  /* 0x000cd00001007983 */ /* 0x000f280000100800 */
[----:B------:R-:W-:Y:S01]  /*22e10*/  STL [R1+0x108c], R25 ;  /* 0x00108c1901007387 */ /* 0x000fe20000100800 */
[----:B------:R-:W-:Y:S01]  /*22e20*/  PRMT R23, RZ, 0x7610, R23 ;  /* 0x00007610ff177816 */ /* 0x000fe20000000017 */
[----:B0-----:R-:W-:-:S02]  /*22e30*/  @!P0 IMAD.MOV.U32 R8, RZ, RZ, R5 ;  /* 0x000000ffff088224 */ /* 0x001fc400078e0005 */
[----:B------:R-:W-:Y:S01]  /*22e40*/  @!P0 IMAD.MOV.U32 R9, RZ, RZ, R6 ;  /* 0x000000ffff098224 */ /* 0x000fe200078e0006 */
[----:B------:R-:W-:-:S04]  /*22e50*/  PRMT R3, RZ, 0x7610, R3 ;  /* 0x00007610ff037816 */ /* 0x000fc80000000003 */
[----:B------:R2:W4:Y:S02]  /*22e60*/  @!P0 LDG.E.U8 R23, desc[UR8][R8.64] ;  /* 0x0000000808178981 */ /* 0x000524000c1e1100 */
[----:B--2---:R-:W-:Y:S02]  /*22e70*/  @!P0 IMAD.MOV.U32 R9, RZ, RZ, R7 ;  /* 0x000000ffff098224 */ /* 0x004fe400078e0007 */
[----:B---3--:R-:W-:-:S05]  /*22e80*/  @!P0 IMAD.MOV.U32 R8, RZ, RZ, R4 ;  /* 0x000000ffff088224 */ /* 0x008fca00078e0004 */
[----:B------:R0:W2:Y:S04]  /*22e90*/  @!P0 LDG.E.U8 R3, desc[UR8][R8.64] ;  /* 0x0000000808038981 */ /* 0x0000a8000c1e1100 */
[----:B----4-:R-:W-:Y:S04]  /*22ea0*/  STL [R1+0x1090], R24 ;  /* 0x0010901801007387 */ /* 0x010fe80000100800 */
[----:B-1----:R-:W3:Y:S04]  /*22eb0*/  LDL R13, [R1+0x564] ;  /* 0x00056400010d7983 */ /* 0x002ee80000100800 */
[----:B------:R-:W4:Y:S04]  /*22ec0*/  LDL R5, [R1+0xcf0] ;  /* 0x000cf00001057983 */ /* 0x000f280000100800 */
[----:B------:R-:W4:Y:S04]  /*22ed0*/  LDL R12, [R1+0xcd4] ;  /* 0x000cd400010c7983 */ /* 0x000f280000100800 */
[----:B------:R-:W4:Y:S01]  /*22ee0*/  LDL R6, [R1+0xd10] ;  /* 0x000d100001067983 */ /* 0x000f220000100800 */
[----:B0-----:R-:W-:Y:S01]  /*22ef0*/  PRMT R8, RZ, 0x7610, R8 ;  /* 0x00007610ff087816 */ /* 0x001fe20000000008 */
[----:B------:R-:W-:-:S02]  /*22f00*/  @!P0 IMAD.MOV.U32 R10, RZ, RZ, R0 ;  /* 0x000000ffff0a8224 */ /* 0x000fc400078e0000 */
[----:B------:R-:W-:Y:S01]  /*22f10*/  @!P0 IMAD.MOV.U32 R11, RZ, RZ, R2 ;  /* 0x000000ffff0b8224 */ /* 0x000fe200078e0002 */
[----:B------:R-:W-:-:S04]  /*22f20*/  PRMT R9, RZ, 0x7610, R9 ;  /* 0x00007610ff097816 */ /* 0x000fc80000000009 */
[----:B------:R3:W4:Y:S04]  /*22f30*/  @!P0 LDG.E.U8 R8, desc[UR8][R10.64] ;  /* 0x000000080a088981 */ /* 0x000728000c1e1100 */
[----:B------:R-:W-:Y:S04]  /*22f40*/  STL [R1+0x1094], R23 ;  /* 0x0010941701007387 */ /* 0x000fe80000100800 */
[----:B------:R-:W4:Y:S04]  /*22f50*/  LDL R4, [R1+0xd38] ;  /* 0x000d380001047983 */ /* 0x000f280000100800 */
[----:B--2---:R0:W-:Y:S04]  /*22f60*/  STL [R1+0x1098], R3 ;  /* 0x0010980301007387 */ /* 0x0041e80000100800 */
[----:B------:R-:W2:Y:S04]  /*22f70*/  LDL R7, [R1+0xcf4] ;  /* 0x000cf40001077983 */ /* 0x000ea80000100800 */
[----:B------:R-:W2:Y:S04]  /*22f80*/  LDL R2, [R1+0xd14] ;  /* 0x000d140001027983 */ /* 0x000ea80000100800 */
[----:B------:R-:W2:Y:S01]  /*22f90*/  LDL R0, [R1+0xd28] ;  /* 0x000d280001007983 */ /* 0x000ea20000100800 */
[----:B---3--:R-:W-:-:S02]  /*22fa0*/  @!P0 IMAD.MOV.U32 R11, RZ, RZ, R13 ;  /* 0x000000ffff0b8224 */ /* 0x008fc400078e000d */
[----:B----4-:R-:W-:-:S05]  /*22fb0*/  @!P0 IMAD.MOV.U32 R10, RZ, RZ, R5 ;  /* 0x000000ffff0a8224 */ /* 0x010fca00078e0005 */
[----:B------:R1:W3:Y:S01]  /*22fc0*/  @!P0 LDG.E.U8 R9, desc[UR8][R10.64] ;  /* 0x000000080a098981 */ /* 0x0002e2000c1e1100 */
[----:B------:R-:W-:Y:S02]  /*22fd0*/  @!P0 IMAD.MOV.U32 R13, RZ, RZ, R12 ;  /* 0x000000ffff0d8224 */ /* 0x000fe400078e000c */
[----:B------:R-:W-:Y:S01]  /*22fe0*/  @!P0 IMAD.MOV.U32 R12, RZ, RZ, R6 ;  /* 0x000000ffff0c8224 */ /* 0x000fe200078e0006 */
[----:B-1----:R-:W-:-:S06]  /*22ff0*/  PRMT R10, RZ, 0x7610, R10 ;  /* 0x00007610ff0a7816 */ /* 0x002fcc000000000a */
[----:B------:R1:W4:Y:S04]  /*23000*/  @!P0 LDG.E.U8 R10, desc[UR8][R12.64] ;  /* 0x000000080c0a8981 */ /* 0x000328000c1e1100 */
[----:B------:R-:W-:Y:S04]  /*23010*/  STL [R1+0x109c], R8 ;  /* 0x00109c0801007387 */ /* 0x000fe80000100800 */
[----:B------:R-:W4:Y:S01]  /*23020*/  LDL R5, [R1+0x5e8] ;  /* 0x0005e80001057983 */ /* 0x000f220000100800 */
[----:B------:R-:W-:Y:S01]  /*23030*/  PRMT R11, RZ, 0x7610, R11 ;  /* 0x00007610ff0b7816 */ /* 0x000fe2000000000b */
[----:B-1----:R-:W-:-:S02]  /*23040*/  @!P0 IMAD.MOV.U32 R12, RZ, RZ, R4 ;  /* 0x000000ffff0c8224 */ /* 0x002fc400078e0004 */
[----:B--2---:R-:W-:-:S05]  /*23050*/  @!P0 IMAD.MOV.U32 R13, RZ, RZ, R7 ;  /* 0x000000ffff0d8224 */ /* 0x004fca00078e0007 */
[----:B------:R1:W2:Y:S04]  /*23060*/  @!P0 LDG.E.U8 R11, desc[UR8][R12.64] ;  /* 0x000000080c0b8981 */ /* 0x0002a8000c1e1100 */
[----:B---3--:R3:W-:Y:S04]  /*23070*/  STL [R1+0x10a0], R9 ;  /* 0x0010a00901007387 */ /* 0x0087e80000100800 */
[----:B------:R-:W3:Y:S04]  /*23080*/  LDL R6, [R1+0x5e4] ;  /* 0x0005e40001067983 */ /* 0x000ee80000100800 */
[----:B0-----:R-:W3:Y:S04]  /*23090*/  LDL R3, [R1+0x5c8] ;  /* 0x0005c80001037983 */ /* 0x001ee80000100800 */
[----:B----4-:R0:W-:Y:S04]  /*230a0*/  STL [R1+0x10a4], R10 ;  /* 0x0010a40a01007387 */ /* 0x0101e80000100800 */
[----:B------:R-:W4:Y:S01]  /*230b0*/  LDL R4, [R1+0x5c4] ;  /* 0x0005c40001047983 */ /* 0x000f220000100800 */
[----:B-1----:R-:W-:Y:S01]  /*230c0*/  PRMT R12, RZ, 0x7610, R12 ;  /* 0x00007610ff0c7816 */ /* 0x002fe2000000000c */
[----:B------:R-:W-:-:S02]  /*230d0*/  @!P0 IMAD.MOV.U32 R14, RZ, RZ, R0 ;  /* 0x000000ffff0e8224 */ /* 0x000fc400078e0000 */
[----:B------:R-:W-:-:S05]  /*230e0*/  @!P0 IMAD.MOV.U32 R15, RZ, RZ, R2 ;  /* 0x000000ffff0f8224 */ /* 0x000fca00078e0002 */
[----:B------:R1:W4:Y:S01]  /*230f0*/  @!P0 LDG.E.U8 R12, desc[UR8][R14.64] ;  /* 0x000000080e0c8981 */ /* 0x000322000c1e1100 */
[----:B------:R-:W-:Y:S01]  /*23100*/  PRMT R22, RZ, 0x7610, R22 ;  /* 0x00007610ff167816 */ /* 0x000fe20000000016 */
[----:B-1----:R-:W-:Y:S01]  /*23110*/  @!P0 IMAD.MOV.U32 R14, RZ, RZ, R5 ;  /* 0x000000ffff0e8224 */ /* 0x002fe200078e0005 */
[----:B------:R-:W-:Y:S01]  /*23120*/  PRMT R20, RZ, 0x7610, R20 ;  /* 0x00007610ff147816 */ /* 0x000fe20000000014 */
[----:B--2---:R-:W-:Y:S04]  /*23130*/  STL [R1+0x10a8], R11 ;  /* 0x0010a80b01007387 */ /* 0x004fe80000100800 */
[----:B------:R-:W2:Y:S04]  /*23140*/  LDL R2, [R1+0x5a4] ;  /* 0x0005a40001027983 */ /* 0x000ea80000100800 */
[----:B------:R-:W2:Y:S04]  /*23150*/  LDL R0, [R1+0x5a8] ;  /* 0x0005a80001007983 */ /* 0x000ea80000100800 */
[----:B---3--:R-:W3:Y:S01]  /*23160*/  LDL R9, [R1+0x588] ;  /* 0x0005880001097983 */ /* 0x008ee20000100800 */
[----:B------:R-:W-:-:S05]  /*23170*/  @!P0 IMAD.MOV.U32 R15, RZ, RZ, R6 ;  /* 0x000000ffff0f8224 */ /* 0x000fca00078e0006 */
[----:B------:R1:W3:Y:S02]  /*23180*/  @!P0 LDG.E.U8 R22, desc[UR8][R14.64] ;  /* 0x000000080e168981 */ /* 0x0002e4000c1e1100 */
[----:B-1----:R-:W-:Y:S02]  /*23190*/  @!P0 IMAD.MOV.U32 R14, RZ, RZ, R3 ;  /* 0x000000ffff0e8224 */ /* 0x002fe400078e0003 */
[----:B----4-:R-:W-:-:S05]  /*231a0*/  @!P0 IMAD.MOV.U32 R15, RZ, RZ, R4 ;  /* 0x000000ffff0f8224 */ /* 0x010fca00078e0004 */
[----:B------:R2:W4:Y:S04]  /*231b0*/  @!P0 LDG.E.U8 R20, desc[UR8][R14.64] ;  /* 0x000000080e148981 */ /* 0x000528000c1e1100 */
[----:B------:R-:W-:Y:S04]  /*231c0*/  STL [R1+0x10ac], R12 ;  /* 0x0010ac0c01007387 */ /* 0x000fe80000100800 */
[----:B0-----:R-:W4:Y:S04]  /*231d0*/  LDL R10, [R1+0x584] ;  /* 0x00058400010a7983 */ /* 0x001f280000100800 */
[----:B------:R-:W4:Y:S04]  /*231e0*/  LDL R8, [R1+0x570] ;  /* 0x0005700001087983 */ /* 0x000f280000100800 */
[----:B------:R-:W4:Y:S01]  /*231f0*/  LDL R7, [R1+0xcd8] ;  /* 0x000cd80001077983 */ /* 0x000f220000100800 */
[----:B--2---:R-:W-:-:S02]  /*23200*/  @!P0 IMAD.MOV.U32 R15, RZ, RZ, R2 ;  /* 0x000000ffff0f8224 */ /* 0x004fc400078e0002 */
[----:B------:R-:W-:Y:S01]  /*23210*/  @!P0 IMAD.MOV.U32 R14, RZ, RZ, R0 ;  /* 0x000000ffff0e8224 */ /* 0x000fe200078e0000 */
[----:B---3--:R-:W-:Y:S04]  /*23220*/  STL [R1+0x1054], R22 ;  /* 0x0010541601007387 */ /* 0x008fe80000100800 */
[----:B------:R-:W2:Y:S04]  /*23230*/  LDL R6, [R1+0x560] ;  /* 0x0005600001067983 */ /* 0x000ea80000100800 */
[----:B------:R-:W3:Y:S04]  /*23240*/  LDL R5, [R1+0xcf8] ;  /* 0x000cf80001057983 */ /* 0x000ee80000100800 */
[----:B------:R-:W3:Y:S04]  /*23250*/  LDL R4, [R1+0xcdc] ;  /* 0x000cdc0001047983 */ /* 0x000ee80000100800 */
[----:B------:R-:W3:Y:S04]  /*23260*/  LDL R3, [R1+0xd18] ;  /* 0x000d180001037983 */ /* 0x000ee80000100800 */
[----:B----4-:R-:W-:Y:S04]  /*23270*/  STL [R1+0x1058], R20 ;  /* 0x0010581401007387 */ /* 0x010fe80000100800 */
[----:B------:R-:W4:Y:S04]  /*23280*/  LDL R2, [R1+0xcfc] ;  /* 0x000cfc0001027983 */ /* 0x000f280000100800 */
[----:B------:R-:W4:Y:S01]  /*23290*/  LDL R0, [R1+0xd34] ;  /* 0x000d340001007983 */ /* 0x000f220000100800 */
[----:B------:R-:W-:-:S02]  /*232a0*/  PRMT R18, RZ, 0x7610, R18 ;  /* 0x00007610ff127816 */ /* 0x000fc40000000012 */
[----:B------:R-:W-:-:S04]  /*232b0*/  PRMT R13, RZ, 0x7610, R13 ;  /* 0x00007610ff0d7816 */ /* 0x000fc8000000000d */
[----:B------:R0:W4:Y:S01]  /*232c0*/  @!P0 LDG.E.U8 R18, desc[UR8][R14.64] ;  /* 0x000000080e128981 */ /* 0x000122000c1e1100 */
[----:B------:R-:W-:Y:S02]  /*232d0*/  @!P0 IMAD.MOV.U32 R16, RZ, RZ, R7 ;  /* 0x000000ffff108224 */ /* 0x000fe400078e0007 */
[----:B------:R-:W-:Y:S02]  /*232e0*/  @!P0 IMAD.MOV.U32 R17, RZ, RZ, R8 ;  /* 0x000000ffff118224 */ /* 0x000fe400078e0008 */
[----:B0-----:R-:W-:Y:S02]  /*232f0*/  @!P0 IMAD.MOV.U32 R14, RZ, RZ, R9 ;  /* 0x000000ffff0e8224 */ /* 0x001fe400078e0009 */
[----:B------:R-:W-:-:S05]  /*23300*/  @!P0 IMAD.MOV.U32 R15, RZ, RZ, R10 ;  /* 0x000000ffff0f8224 */ /* 0x000fca00078e000a */
[----:B------:R0:W4:Y:S02]  /*23310*/  @!P0 LDG.E.U8 R13, desc[UR8][R14.64] ;  /* 0x000000080e0d8981 */ /* 0x000124000c1e1100 */
[----:B0-----:R-:W-:Y:S02]  /*23320*/  PRMT R14, RZ, 0x7610, R14 ;  /* 0x00007610ff0e7816 */ /* 0x001fe4000000000e */
[----:B------:R-:W-:-:S04]  /*23330*/  PRMT R15, RZ, 0x7610, R15 ;  /* 0x00007610ff0f7816 */ /* 0x000fc8000000000f */
[----:B------:R2:W4:Y:S01]  /*23340*/  @!P0 LDG.E.U8 R14, desc[UR8][R16.64] ;  /* 0x00000008100e8981 */ /* 0x000522000c1e1100 */
[----:B------:R-:W-:Y:S02]  /*23350*/  PRMT R19, RZ, 0x7610, R19 ;  /* 0x00007610ff137816 */ /* 0x000fe40000000013 */
[----:B------:R-:W-:Y:S01]  /*23360*/  PRMT R21, RZ, 0x7610, R21 ;  /* 0x00007610ff157816 */ /* 0x000fe20000000015 */
[----:B------:R-:W0:Y:S01]  /*23370*/  S2R R7, SR_TID.X ;  /* 0x0000000000077919 */ /* 0x000e220000002100 */
[----:B--2---:R-:W-:Y:S02]  /*23380*/  @!P0 IMAD.MOV.U32 R17, RZ, RZ, R6 ;  /* 0x000000ffff118224 */ /* 0x004fe400078e0006 */
[----:B---3--:R-:W-:-:S05]  /*23390*/  @!P0 IMAD.MOV.U32 R16, RZ, RZ, R5 ;  /* 0x000000ffff108224 */ /* 0x008fca00078e0005 */
[----:B------:R1:W2:Y:S02]  /*233a0*/  @!P0 LDG.E.U8 R15, desc[UR8][R16.64] ;  /* 0x00000008100f8981 */ /* 0x0002a4000c1e1100 */
[----:B-1----:R-:W-:Y:S02]  /*233b0*/  @!P0 IMAD.MOV.U32 R16, RZ, RZ, R3 ;  /* 0x000000ffff108224 */ /* 0x002fe400078e0003 */
[----:B------:R-:W-:-:S05]  /*233c0*/  @!P0 IMAD.MOV.U32 R17, RZ, RZ, R4 ;  /* 0x000000ffff118224 */ /* 0x000fca00078e0004 */
[----:B------:R4:W3:Y:S02]  /*233d0*/  @!P0 LDG.E.U8 R19, desc[UR8][R16.64] ;  /* 0x0000000810138981 */ /* 0x0008e4000c1e1100 */
[----:B----4-:R-:W-:Y:S02]  /*233e0*/  @!P0 IMAD.MOV.U32 R16, RZ, RZ, R0 ;  /* 0x000000ffff108224 */ /* 0x010fe400078e0000 */
[----:B------:R-:W-:-:S05]  /*233f0*/  @!P0 IMAD.MOV.U32 R17, RZ, RZ, R2 ;  /* 0x000000ffff118224 */ /* 0x000fca00078e0002 */
[----:B------:R1:W4:Y:S01]  /*23400*/  @!P0 LDG.E.U8 R21, desc[UR8][R16.64] ;  /* 0x0000000810158981 */ /* 0x000322000c1e1100 */
[C---:B0-----:R-:W-:Y:S02]  /*23410*/  IMAD.SHL.U32 R0, R7.reuse, 0x2, RZ ;  /* 0x0000000207007824 */ /* 0x041fe400078e00ff */
[C---:B-1----:R-:W-:Y:S02]  /*23420*/  IMAD.SHL.U32 R16, R7.reuse, 0x8, RZ ;  /* 0x0000000807107824 */ /* 0x042fe400078e00ff */
[----:B------:R-:W-:-:S03]  /*23430*/  IMAD.SHL.U32 R17, R7, 0x40, RZ ;  /* 0x0000004007117824 */ /* 0x000fc600078e00ff */
[----:B------:R-:W-:Y:S02]  /*23440*/  LOP3.LUT R0, R16, 0x30, R0, 0x48, !PT ;  /* 0x0000003010007812 */ /* 0x000fe400078e4800 */
[--C-:B------:R-:W-:Y:S02]  /*23450*/  SHF.R.U32.HI R16, RZ, 0x2, R7.reuse ;  /* 0x00000002ff107819 */ /* 0x100fe40000011607 */
[----:B------:R-:W-:Y:S02]  /*23460*/  SHF.R.S32.HI R2, RZ, 0x1, R7 ;  /* 0x00000001ff027819 */ /* 0x000fe40000011407 */
[----:B------:R-:W-:Y:S02]  /*23470*/  SGXT.U32 R16, R16, 0x3 ;  /* 0x000000031010781a */ /* 0x000fe40000000000 */
[----:B------:R-:W-:Y:S02]  /*23480*/  SGXT R2, R2, 0x1 ;  /* 0x000000010202781a */ /* 0x000fe40000000200 */
[----:B------:R-:W-:-:S04]  /*23490*/  LOP3.LUT R16, R16, 0x40, R17, 0xf8, !PT ;  /* 0x0000004010107812 */ /* 0x000fc800078ef811 */
[----:B------:R-:W-:-:S05]  /*234a0*/  LOP3.LUT R16, R16, 0x88, R2, 0xf8, !PT ;  /* 0x0000008810107812 */ /* 0x000fca00078ef802 */
[----:B------:R-:W0:Y:S01]  /*234b0*/  LDS.U8 R2, [R16+UR5] ;  /* 0x0000000510027984 */ /* 0x000e220008000000 */
[----:B------:R-:W-:Y:S01]  /*234c0*/  IMAD.SHL.U32 R4, R7, 0x10, RZ ;  /* 0x0000001007047824 */ /* 0x000fe200078e00ff */
[----:B------:R-:W-:-:S04]  /*234d0*/  LOP3.LUT R3, R17, 0x1c0, RZ, 0xc0, !PT ;  /* 0x000001c011037812 */ /* 0x000fc800078ec0ff */
[----:B------:R-:W-:-:S04]  /*234e0*/  LOP3.LUT R17, R4, 0x600, RZ, 0xc0, !PT ;  /* 0x0000060004117812 */ /* 0x000fc800078ec0ff */
[----:B------:R-:W-:Y:S01]  /*234f0*/  IADD3 R17, R17, UR5, R3 ;  /* 0x0000000511117c10 */ /* 0x000fe2000fffe003 */
[----:B------:R-:W-:Y:S04]  /*23500*/  STL [R1+0x105c], R18 ;  /* 0x00105c1201007387 */ /* 0x000fe80000100800 */
[----:B------:R-:W-:Y:S01]  /*23510*/  STL [R1+0x1060], R13 ;  /* 0x0010600d01007387 */ /* 0x000fe20000100800 */
[----:B------:R-:W-:-:S03]  /*23520*/  IMAD.IADD R0, R0, 0x1, R17 ;  /* 0x0000000100007824 */ /* 0x000fc600078e0211 */
[----:B------:R-:W-:Y:S04]  /*23530*/  STL [R1+0x1064], R14 ;  /* 0x0010640e01007387 */ /* 0x000fe80000100800 */
[----:B------:R-:W-:Y:S01]  /*23540*/  LDS.U8 R3, [R16+UR5+0x20] ;  /* 0x0000200510037984 */ /* 0x000fe20008000000 */
[----:B------:R-:W-:-:S05]  /*23550*/  LOP3.LUT R17, R16, 0x8, RZ, 0x3c, !PT ;  /* 0x0000000810117812 */ /* 0x000fca00078e3cff */
[----:B------:R-:W-:Y:S04]  /*23560*/  LDS.U8 R4, [R17+UR5+0x300] ;  /* 0x0003000511047984 */ /* 0x000fe80008000000 */
[----:B--2---:R-:W-:Y:S04]  /*23570*/  STL [R1+0x1068], R15 ;  /* 0x0010680f01007387 */ /* 0x004fe80000100800 */
[----:B---3--:R-:W-:Y:S04]  /*23580*/  STL [R1+0x106c], R19 ;  /* 0x00106c1301007387 */ /* 0x008fe80000100800 */
[----:B----4-:R-:W-:Y:S04]  /*23590*/  STL [R1+0x1070], R21 ;  /* 0x0010701501007387 */ /* 0x010fe80000100800 */
[----:B------:R-:W-:Y:S04]  /*235a0*/  STL [R1+0x1074], R0 ;  /* 0x0010740001007387 */ /* 0x000fe80000100800 */
[----:B------:R-:W1:Y:S04]  /*235b0*/  LDS.U8 R0, [R16+UR5+0x10] ;  /* 0x0000100510007984 */ /* 0x000e680008000000 */
[----:B0-----:R-:W-:Y:S04]  /*235c0*/  STL [R1+0x34], R2 ;  /* 0x0000340201007387 */ /* 0x001fe80000100800 */
[----:B------:R-:W0:Y:S04]  /*235d0*/  LDS.U8 R2, [R16+UR5+0x30] ;  /* 0x0000300510027984 */ /* 0x000e280008000000 */
[----:B-1----:R-:W-:Y:S04]  /*235e0*/  STL [R1+0x2c], R0 ;  /* 0x00002c0001007387 */ /* 0x002fe80000100800 */
[----:B------:R-:W1:Y:S04]  /*235f0*/  LDS.U8 R0, [R16+UR5+0x100] ;  /* 0x0001000510007984 */ /* 0x000e680008000000 */
[----:B------:R-:W-:Y:S04]  /*23600*/  STL [R1+0x39c], R3 ;  /* 0x00039c0301007387 */ /* 0x000fe80000100800 */
[----:B------:R-:W2:Y:S04]  /*23610*/  LDS.U8 R3, [R16+UR5+0x110] ;  /* 0x0001100510037984 */ /* 0x000ea80008000000 */
[----:B0-----:R-:W-:Y:S04]  /*23620*/  STL [R1+0x398], R2 ;  /* 0x0003980201007387 */ /* 0x001fe80000100800 */
[----:B------:R-:W0:Y:S04]  /*23630*/  LDS.U8 R2, [R16+UR5+0x120] ;  /* 0x0001200510027984 */ /* 0x000e280008000000 */
[----:B-1----:R-:W-:Y:S04]  /*23640*/  STL [R1+0x60], R0 ;  /* 0x0000600001007387 */ /* 0x002fe80000100800 */
[----:B------:R-:W1:Y:S04]  /*23650*/  LDS.U8 R0, [R16+UR5+0x130] ;  /* 0x0001300510007984 */ /* 0x000e680008000000 */
[----:B--2---:R-:W-:Y:S04]  /*23660*/  STL [R1+0x48], R3 ;  /* 0x0000480301007387 */ /* 0x004fe80000100800 */
        /* <DEDUP_REMOVED lines=15> */
[----:B------:R-:W-:Y:S04]  /*23760*/  LDS.U8 R16, [R17+UR5+0x320] ;  /* 0x0003200511107984 */ /* 0x000fe80008000000 */
[----:B-1----:R-:W-:Y:S04]  /*23770*/  STL [R1+0x4ec], R0 ;  /* 0x0004ec0001007387 */ /* 0x002fe80000100800 */
[----:B------:R-:W1:Y:S04]  /*23780*/  LDS.U8 R0, [R17+UR5] ;  /* 0x0000000511007984 */ /* 0x000e680008000000 */
        /* <DEDUP_REMOVED lines=17> */
[----:B--2---:R-:W-:Y:S04]  /*238a0*/  STL [R1+0x3c0], R3 ;  /* 0x0003c00301007387 */ /* 0x004fe80000100800 */
[----:B------:R-:W1:Y:S04]  /*238b0*/  LDS.U8 R0, [R17+UR5+0x210] ;  /* 0x0002100511007984 */ /* 0x000e680008000000 */
[----:B------:R-:W2:Y:S04]  /*238c0*/  LDS.U8 R3, [R17+UR5+0x220] ;  /* 0x0002200511037984 */ /* 0x000ea80008000000 */
[----:B0-----:R0:W-:Y:S04]  /*238d0*/  STL [R1+0x4e8], R2 ;  /* 0x0004e80201007387 */ /* 0x0011e80000100800 */
[----:B0-----:R-:W3:Y:S04]  /*238e0*/  LDL.LU R2, [R1+0x4d0] ;  /* 0x0004d00001027983 */ /* 0x001ee80000300800 */
[----:B-1----:R-:W-:Y:S04]  /*238f0*/  STL [R1+0x4e4], R0 ;  /* 0x0004e40001007387 */ /* 0x002fe80000100800 */
[----:B------:R-:W0:Y:S04]  /*23900*/  LDS.U8 R0, [R17+UR5+0x230] ;  /* 0x0002300511007984 */ /* 0x000e280008000000 */
[----:B--2---:R1:W-:Y:S04]  /*23910*/  STL [R1+0xd54], R3 ;  /* 0x000d540301007387 */ /* 0x0043e80000100800 */
[----:B------:R-:W2:Y:S04]  /*23920*/  LDL.LU R15, [R1+0x4c4] ;  /* 0x0004c400010f7983 */ /* 0x000ea80000300800 */
[----:B------:R-:W4:Y:S04]  /*23930*/  LDL.LU R14, [R1+0x4b4] ;  /* 0x0004b400010e7983 */ /* 0x000f280000300800 */
[----:B0-----:R-:W-:Y:S04]  /*23940*/  STL [R1+0xd50], R0 ;  /* 0x000d500001007387 */ /* 0x001fe80000100800 */
[----:B------:R-:W0:Y:S04]  /*23950*/  LDS.U8 R0, [R17+UR5+0x310] ;  /* 0x0003100511007984 */ /* 0x000e280008000000 */
[----:B------:R-:W4:Y:S04]  /*23960*/  LDL.LU R13, [R1+0x4a4] ;  /* 0x0004a400010d7983 */ /* 0x000f280000300800 */
        /* <DEDUP_REMOVED lines=8> */
[----:B-1----:R-:W4:Y:S04]  /*239f0*/  LDL.LU R3, [R1+0x414] ;  /* 0x0004140001037983 */ /* 0x002f280000300800 */
        /* <DEDUP_REMOVED lines=9> */
[----:B------:R1:W-:Y:S04]  /*23a90*/  STL [R1+0x4f8], R4 ;  /* 0x0004f80401007387 */ /* 0x0003e80000100800 */
[----:B-1----:R-:W4:Y:S04]  /*23aa0*/  LDL.LU R4, [R1+0x354] ;  /* 0x0003540001047983 */ /* 0x002f280000300800 */
[----:B0-----:R-:W-:Y:S04]  /*23ab0*/  STL [R1+0x4f4], R0 ;  /* 0x0004f40001007387 */ /* 0x001fe80000100800 */
[----:B------:R-:W0:Y:S01]  /*23ac0*/  LDS.U8 R0, [R17+UR5+0x330] ;  /* 0x0003300511007984 */ /* 0x000e220008000000 */
[----:B------:R-:W-:Y:S01]  /*23ad0*/  BAR.SYNC.DEFER_BLOCKING 0x0 ;  /* 0x0000000000007b1d */ /* 0x000fe20000010000 */
[----:B------:R-:W-:-:S05]  /*23ae0*/  LOP3.LUT R21, R7, 0x7f, RZ, 0xc0, !PT ;  /* 0x0000007f07157812 */ /* 0x000fca00078ec0ff */
[----:B------:R-:W4:Y:S04]  /*23af0*/  LDL.LU R7, [R1+0x344] ;  /* 0x0003440001077983 */ /* 0x000f280000300800 */
[----:B------:R-:W-:Y:S04]  /*23b00*/  STL [R1+0xd5c], R16 ;  /* 0x000d5c1001007387 */ /* 0x000fe80000100800 */
[----:B0-----:R-:W-:Y:S04]  /*23b10*/  STL [R1+0xd4c], R0 ;  /* 0x000d4c0001007387 */ /* 0x001fe80000100800 */
[----:B---3--:R0:W-:Y:S04]  /*23b20*/  STS.U8 [R21+UR5], R2 ;  /* 0x0000000215007988 */ /* 0x0081e80008000005 */
[----:B0-----:R-:W3:Y:S04]  /*23b30*/  LDL.LU R2, [R1+0x334] ;  /* 0x0003340001027983 */ /* 0x001ee80000300800 */
[----:B------:R-:W3:Y:S04]  /*23b40*/  LDL.LU R17, [R1+0x324] ;  /* 0x0003240001117983 */ /* 0x000ee80000300800 */
[----:B--2---:R-:W-:Y:S04]  /*23b50*/  STS.U8 [R21+UR5+0x200], R15 ;  /* 0x0002000f15007988 */ /* 0x004fe80008000005 */
[----:B----4-:R-:W-:Y:S04]  /*23b60*/  STS.U8 [R21+UR5+0x400], R14 ;  /* 0x0004000e15007988 */ /* 0x010fe80008000005 */
[----:B------:R-:W-:Y:S04]  /*23b70*/  STS.U8 [R21+UR5+0x600], R13 ;  /* 0x0006000d15007988 */ /* 0x000fe80008000005 */
        /* <DEDUP_REMOVED lines=16> */
[----:B------:R0:W-:Y:S04]  /*23c80*/  STS.U8 [R21+UR5+0x2800], R5 ;  /* 0x0028000515007988 */ /* 0x0001e80008000005 */
[----:B------:R1:W-:Y:S04]  /*23c90*/  STS.U8 [R21+UR5+0x2a00], R6 ;  /* 0x002a000615007988 */ /* 0x0003e80008000005 */
[----:B0-----:R-:W2:Y:S04]  /*23ca0*/  LDL.LU R5, [R1+0x314] ;  /* 0x0003140001057983 */ /* 0x001ea80000300800 */
[----:B-1----:R-:W4:Y:S04]  /*23cb0*/  LDL.LU R6, [R1+0x304] ;  /* 0x0003040001067983 */ /* 0x002f280000300800 */
[----:B------:R-:W4:Y:S04]  /*23cc0*/  LDL.LU R16, [R1+0x2f4] ;  /* 0x0002f40001107983 */ /* 0x000f280000300800 */
[----:B------:R-:W-:Y:S04]  /*23cd0*/  STS.U8 [R21+UR5+0x2c00], R4 ;  /* 0x002c000415007988 */ /* 0x000fe80008000005 */
[----:B------:R-:W4:Y:S04]  /*23ce0*/  LDL.LU R0, [R1+0x2e4] ;  /* 0x0002e40001007983 */ /* 0x000f280000300800 */
[----:B------:R-:W4:Y:S04]  /*23cf0*/  LDL.LU R19, [R1+0x2d4] ;  /* 0x0002d40001137983 */ /* 0x000f280000300800 */
[----:B------:R0:W-:Y:S04]  /*23d00*/  STS.U8 [R21+UR5+0x2e00], R7 ;  /* 0x002e000715007988 */ /* 0x0001e80008000005 */
[----:B0-----:R-:W4:Y:S04]  /*23d10*/  LDL.LU R7, [R1+0x2c4] ;  /* 0x0002c40001077983 */ /* 0x001f280000300800 */
        /* <DEDUP_REMOVED lines=20> */
[----:B---3--:R0:W-:Y:S04]  /*23e60*/  STS.U8 [R21+UR5+0x3000], R2 ;  /* 0x0030000215007988 */ /* 0x0081e80008000005 */
[----:B0-----:R-:W3:Y:S04]  /*23e70*/  LDL.LU R2, [R1+0xec] ;  /* 0x0000ec0001027983 */ /* 0x001ee80000300800 */
[----:B------:R-:W-:Y:S04]  /*23e80*/  STS.U8 [R21+UR5+0x3200], R17 ;  /* 0x0032001115007988 */ /* 0x000fe80008000005 */
[----:B--2---:R0:W-:Y:S04]  /*23e90*/  STS.U8 [R21+UR5+0x3400], R5 ;  /* 0x0034000515007988 */ /* 0x0041e80008000005 */
[----:B----4-:R1:W-:Y:S04]  /*23ea0*/  STS.U8 [R21+UR5+0x3600], R6 ;  /* 0x0036000615007988 */ /* 0x0103e80008000005 */
[----:B------:R-:W-:Y:S04]  /*23eb0*/  STS.U8 [R21+UR5+0x3800], R16 ;  /* 0x0038001015007988 */ /* 0x000fe80008000005 */
[----:B------:R-:W-:Y:S04]  /*23ec0*/  STS.U8 [R21+UR5+0x3a00], R0 ;  /* 0x003a000015007988 */ /* 0x000fe80008000005 */
[----:B------:R-:W-:Y:S04]  /*23ed0*/  STS.U8 [R21+UR5+0x3c00], R19 ;  /* 0x003c001315007988 */ /* 0x000fe80008000005 */
[----:B0-----:R-:W2:Y:S04]  /*23ee0*/  LDL.LU R5, [R1+0xe8] ;  /* 0x0000e80001057983 */ /* 0x001ea80000300800 */
[----:B-1----:R-:W4:Y:S04]  /*23ef0*/  LDL.LU R6, [R1+0xe4] ;  /* 0x0000e40001067983 */ /* 0x002f280000300800 */
[----:B------:R0:W-:Y:S04]  /*23f00*/  STS.U8 [R21+UR5+0x3e00], R7 ;  /* 0x003e000715007988 */ /* 0x0001e80008000005 */
        /* <DEDUP_REMOVED lines=20> */
[----:B0-----:R-:W4:Y:S04]  /*24050*/  LDL.LU R7, [R1+0xe0] ;  /* 0x0000e00001077983 */ /* 0x001f280000300800 */
[----:B---3--:R0:W-:Y:S04]  /*24060*/  STS.U8 [R21+UR5+0x6800], R2 ;  /* 0x0068000215007988 */ /* 0x0081e80008000005 */
[----:B0-----:R-:W3:Y:S04]  /*24070*/  LDL.LU R2, [R1+0xdc] ;  /* 0x0000dc0001027983 */ /* 0x001ee80000300800 */
[----:B------:R-:W3:Y:S04]  /*24080*/  LDL.LU R17, [R1+0xd8] ;  /* 0x0000d80001117983 */ /* 0x000ee80000300800 */
        /* <DEDUP_REMOVED lines=23> */
[----:B--2---:R0:W-:Y:S04]  /*24200*/  STS.U8 [R21+UR5+0x6a00], R5 ;  /* 0x006a000515007988 */ /* 0x0041e80008000005 */
[----:B----4-:R1:W-:Y:S04]  /*24210*/  STS.U8 [R21+UR5+0x6c00], R6 ;  /* 0x006c000615007988 */ /* 0x0103e80008000005 */
[----:B0-----:R-:W2:Y:S04]  /*24220*/  LDL.LU R5, [R1+0x390] ;  /* 0x0003900001057983 */ /* 0x001ea80000300800 */
[----:B-1----:R-:W4:Y:S04]  /*24230*/  LDL.LU R6, [R1+0x380] ;  /* 0x0003800001067983 */ /* 0x002f280000300800 */
[----:B------:R0:W-:Y:S04]  /*24240*/  STS.U8 [R21+UR5+0x6e00], R7 ;  /* 0x006e000715007988 */ /* 0x0001e80008000005 */
[----:B0-----:R-:W4:Y:S04]  /*24250*/  LDL.LU R7, [R1+0x370] ;  /* 0x0003700001077983 */ /* 0x001f280000300800 */
[----:B---3--:R0:W-:Y:S04]  /*24260*/  STS.U8 [R21+UR5+0x7000], R2 ;  /* 0x0070000215007988 */ /* 0x0081e80008000005 */
[----:B0-----:R-:W3:Y:S04]  /*24270*/  LDL.LU R2, [R1+0x10d8] ;  /* 0x0010d80001027983 */ /* 0x001ee80000300800 */
[----:B------:R-:W-:Y:S04]  /*24280*/  STS.U8 [R21+UR5+0x7200], R17 ;  /* 0x0072001115007988 */ /* 0x000fe80008000005 */
[----:B------:R-:W-:Y:S04]  /*24290*/  STS.U8 [R21+UR5+0x7400], R16 ;  /* 0x0074001015007988 */ /* 0x000fe80008000005 */
[----:B------:R-:W-:Y:S04]  /*242a0*/  STL [R1+0x10c8], R21 ;  /* 0x0010c81501007387 */ /* 0x000fe80000100800 */
[----:B---3--:R0:W-:Y:S04]  /*242b0*/  STS.U8 [R21+UR5+0x7600], R2 ;  /* 0x0076000215007988 */ /* 0x0081e80008000005 */
[----:B------:R-:W-:Y:S04]  /*242c0*/  STS.U8 [R21+UR5+0x7800], R0 ;  /* 0x0078000015007988 */ /* 0x000fe80008000005 */
[----:B------:R-:W-:Y:S04]  /*242d0*/  STS.U8 [R21+UR5+0x7a00], R19 ;  /* 0x007a001315007988 */ /* 0x000fe80008000005 */
[----:B------:R-:W-:Y:S04]  /*242e0*/  STS.U8 [R21+UR5+0x7c00], R15 ;  /* 0x007c000f15007988 */ /* 0x000fe80008000005 */
[----:B------:R1:W-:Y:S01]  /*242f0*/  STS.U8 [R21+UR5+0x7e00], R14 ;  /* 0x007e000e15007988 */ /* 0x0003e20008000005 */
[----:B0-----:R-:W-:-:S03]  /*24300*/  LOP3.LUT R2, R21, 0x10, RZ, 0x3c, !PT ;  /* 0x0000001015027812 */ /* 0x001fc600078e3cff */
[----:B-1----:R-:W3:Y:S04]  /*24310*/  LDL.LU R21, [R1+0x330] ;  /* 0x0003300001157983 */ /* 0x002ee80000300800 */
[----:B---3--:R0:W-:Y:S04]  /*24320*/  STL [R1+0x10cc], R21 ;  /* 0x0010cc1501007387 */ /* 0x0081e80000100800 */
[----:B0-----:R-:W3:Y:S04]  /*24330*/  LDL.LU R21, [R1+0x340] ;  /* 0x0003400001157983 */ /* 0x001ee80000300800 */
[----:B---3--:R0:W-:Y:S04]  /*24340*/  STL [R1+0x10d0], R21 ;  /* 0x0010d01501007387 */ /* 0x0081e80000100800 */
[----:B0-----:R-:W3:Y:S04]  /*24350*/  LDL.LU R21, [R1+0x350] ;  /* 0x0003500001157983 */ /* 0x001ee80000300800 */
[----:B------:R-:W-:Y:S04]  /*24360*/  STS.U8 [R2+UR5+0x2280], R4 ;  /* 0x0022800402007988 */ /* 0x000fe80008000005 */
        /* <DEDUP_REMOVED lines=9> */
[----:B---3--:R0:W-:Y:S04]  /*24400*/  STL [R1+0x10d4], R21 ;  /* 0x0010d41501007387 */ /* 0x0081e80000100800 */
[----:B0-----:R-:W2:Y:S04]  /*24410*/  LDL.LU R21, [R1+0x360] ;  /* 0x0003600001157983 */ /* 0x001ea80000300800 */
[----:B------:R-:W3:Y:S04]  /*24420*/  LDL.LU R4, [R1+0x320] ;  /* 0x0003200001047983 */ /* 0x000ee80000300800 */
        /* <DEDUP_REMOVED lines=14> */
[----:B------:R0:W-:Y:S04]  /*24510*/  STS.U8 [R2+UR5+0xc80], R10 ;  /* 0x000c800a02007988 */ /* 0x0001e80008000005 */
[----:B------:R-:W4:Y:S04]  /*24520*/  LDL.LU R11, [R1+0x18c] ;  /* 0x00018c00010b7983 */ /* 0x000f280000300800 */
[----:B------:R1:W-:Y:S04]  /*24530*/  STS.U8 [R2+UR5+0xe80], R9 ;  /* 0x000e800902007988 */ /* 0x0003e80008000005 */
[----:B------:R1:W-:Y:S04]  /*24540*/  STS.U8 [R2+UR5+0x1080], R8 ;  /* 0x0010800802007988 */ /* 0x0003e80008000005 */
[----:B------:R1:W-:Y:S04]  /*24550*/  STS.U8 [R2+UR5+0x1280], R3 ;  /* 0x0012800302007988 */ /* 0x0003e80008000005 */
[----:B------:R1:W-:Y:S04]  /*24560*/  STS.U8 [R2+UR5+0x1480], R23 ;  /* 0x0014801702007988 */ /* 0x0003e80008000005 */
[----:B------:R1:W-:Y:S04]  /*24570*/  STS.U8 [R2+UR5+0x1680], R24 ;  /* 0x0016801802007988 */ /* 0x0003e80008000005 */
[----:B0-----:R-:W4:Y:S04]  /*24580*/  LDL.LU R10, [R1+0x17c] ;  /* 0x00017c00010a7983 */ /* 0x001f280000300800 */
[----:B-1----:R-:W4:Y:S04]  /*24590*/  LDL.LU R9, [R1+0x16c] ;  /* 0x00016c0001097983 */ /* 0x002f280000300800 */
        /* <DEDUP_REMOVED lines=14> */
[----:B--2---:R0:W-:Y:S04]  /*24680*/  STS.U8 [R2+UR5+0x2a80], R21 ;  /* 0x002a801502007988 */ /* 0x0041e80008000005 */
[----:B0-----:R-:W2:Y:S04]  /*24690*/  LDL.LU R21, [R1+0x10d4] ;  /* 0x0010d40001157983 */ /* 0x001ea80000300800 */
[----:B--2---:R0:W-:Y:S04]  /*246a0*/  STS.U8 [R2+UR5+0x2c80], R21 ;  /* 0x002c801502007988 */ /* 0x0041e80008000005 */
[----:B0-----:R-:W2:Y:S04]  /*246b0*/  LDL.LU R21, [R1+0x10d0] ;  /* 0x0010d00001157983 */ /* 0x001ea80000300800 */
[----:B--2---:R0:W-:Y:S04]  /*246c0*/  STS.U8 [R2+UR5+0x2e80], R21 ;  /* 0x002e801502007988 */ /* 0x0041e80008000005 */
[----:B0-----:R-:W2:Y:S04]  /*246d0*/  LDL.LU R21, [R1+0x10cc] ;  /* 0x0010cc0001157983 */ /* 0x001ea80000300800 */
[----:B---3--:R-:W-:Y:S04]  /*246e0*/  STS.U8 [R2+UR5+0x3280], R4 ;  /* 0x0032800402007988 */ /* 0x008fe80008000005 */
[----:B----4-:R-:W-:Y:S04]  /*246f0*/  STS.U8 [R2+UR5+0x3480], R5 ;  /* 0x0034800502007988 */ /* 0x010fe80008000005 */
[----:B------:R-:W-:Y:S04]  /*24700*/  STS.U8 [R2+UR5+0x3680], R6 ;  /* 0x0036800602007988 */ /* 0x000fe80008000005 */
[----:B------:R-:W-:Y:S04]  /*24710*/  STS.U8 [R2+UR5+0x3880], R7 ;  /* 0x0038800702007988 */ /* 0x000fe80008000005 */
[----:B------:R-:W-:Y:S04]  /*24720*/  STS.U8 [R2+UR5+0x6680], R29 ;  /* 0x0066801d02007988 */ /* 0x000fe80008000005 */
[----:B------:R-:W-:Y:S04]  /*24730*/  STS.U8 [R2+UR5+0x3a80], R17 ;  /* 0x003a801102007988 */ /* 0x000fe80008000005 */
[----:B------:R-:W-:Y:S04]  /*24740*/  STS.U8 [R2+UR5+0x3c80], R16 ;  /* 0x003c801002007988 */ /* 0x000fe80008000005 */
[----:B------:R-:W-:Y:S04]  /*24750*/  STS.U8 [R2+UR5+0x3e80], R0 ;  /* 0x003e800002007988 */ /* 0x000fe80008000005 */
[----:B--2---:R0:W-:Y:S04]  /*24760*/  STS.U8 [R2+UR5+0x3080], R21 ;  /* 0x0030801502007988 */ /* 0x0041e80008000005 */
[----:B0-----:R-:W2:Y:S04]  /*24770*/  LDL.LU R21, [R1+0x10c8] ;  /* 0x0010c80001157983 */ /* 0x001ea80000300800 */
[----:B------:R-:W3:Y:S04]  /*24780*/  LDL.LU R4, [R1+0x10c4] ;  /* 0x0010c40001047983 */ /* 0x000ee80000300800 */
[----:B------:R-:W4:Y:S04]  /*24790*/  LDL.LU R5, [R1+0x10c0] ;  /* 0x0010c00001057983 */ /* 0x000f280000300800 */
[----:B------:R-:W2:Y:S04]  /*247a0*/  LDL.LU R6, [R1+0x10bc] ;  /* 0x0010bc0001067983 */ /* 0x000ea80000300800 */
[----:B------:R-:W3:Y:S04]  /*247b0*/  LDL.LU R7, [R1+0x10b8] ;  /* 0x0010b80001077983 */ /* 0x000ee80000300800 */
        /* <DEDUP_REMOVED lines=34> */
[----:B--2---:R0:W-:Y:S04]  /*249e0*/  STS.U8 [R2+UR5+0x6a80], R6 ;  /* 0x006a800602007988 */ /* 0x0041e80008000005 */
[----:B---3--:R1:W-:Y:S04]  /*249f0*/  STS.U8 [R2+UR5+0x6880], R7 ;  /* 0x0068800702007988 */ /* 0x0083e80008000005 */
[----:B0-----:R-:W2:Y:S04]  /*24a00*/  LDL.LU R6, [R1+0x44c] ;  /* 0x00044c0001067983 */ /* 0x001ea80000300800 */
[----:B-1----:R-:W3:Y:S04]  /*24a10*/  LDL.LU R7, [R1+0x43c] ;  /* 0x00043c0001077983 */ /* 0x002ee80000300800 */
[----:B------:R-:W3:Y:S04]  /*24a20*/  LDL.LU R8, [R1+0x42c] ;  /* 0x00042c0001087983 */ /* 0x000ee80000300800 */
[----:B------:R-:W3:Y:S04]  /*24a30*/  LDL.LU R3, [R1+0x41c] ;  /* 0x00041c0001037983 */ /* 0x000ee80000300800 */
[----:B------:R-:W3:Y:S04]  /*24a40*/  LDL.LU R23, [R1+0x40c] ;  /* 0x00040c0001177983 */ /* 0x000ee80000300800 */
[----:B------:R-:W3:Y:S04]  /*24a50*/  LDL.LU R24, [R1+0x3fc] ;  /* 0x0003fc0001187983 */ /* 0x000ee80000300800 */
[----:B------:R-:W3:Y:S04]  /*24a60*/  LDL.LU R25, [R1+0x3ec] ;  /* 0x0003ec0001197983 */ /* 0x000ee80000300800 */
[----:B------:R-:W3:Y:S04]  /*24a70*/  LDL.LU R26, [R1+0x3dc] ;  /* 0x0003dc00011a7983 */ /* 0x000ee80000300800 */
[----:B------:R-:W3:Y:S04]  /*24a80*/  LDL.LU R27, [R1+0x3cc] ;  /* 0x0003cc00011b7983 */ /* 0x000ee80000300800 */
[----:B----4-:R0:W-:Y:S04]  /*24a90*/  STS.U8 [R2+UR5+0x6c80], R5 ;  /* 0x006c800502007988 */ /* 0x0101e80008000005 */
[----:B------:R-:W4:Y:S04]  /*24aa0*/  LDL.LU R28, [R1+0x3b4] ;  /* 0x0003b400011c7983 */ /* 0x000f280000300800 */
[----:B------:R1:W-:Y:S04]  /*24ab0*/  STS.U8 [R2+UR5+0x6e80], R4 ;  /* 0x006e800402007988 */ /* 0x0003e80008000005 */
[----:B------:R1:W-:Y:S04]  /*24ac0*/  STS.U8 [R2+UR5+0x7080], R29 ;  /* 0x0070801d02007988 */ /* 0x0003e80008000005 */
[----:B0-----:R-:W4:Y:S04]  /*24ad0*/  LDL.LU R5, [R1+0x38c] ;  /* 0x00038c0001057983 */ /* 0x001f280000300800 */
[----:B-1----:R-:W4:Y:S04]  /*24ae0*/  LDL.LU R4, [R1+0x37c] ;  /* 0x00037c0001047983 */ /* 0x002f280000300800 */
[----:B------:R-:W2:Y:S04]  /*24af0*/  LDL.LU R29, [R1+0x10b4] ;  /* 0x0010b400011d7983 */ /* 0x000ea80000300800 */
[----:B------:R0:W-:Y:S04]  /*24b00*/  STS.U8 [R2+UR5+0x7480], R16 ;  /* 0x0074801002007988 */ /* 0x0001e80008000005 */
[----:B------:R-:W-:Y:S04]  /*24b10*/  STS.U8 [R2+UR5+0x7280], R17 ;  /* 0x0072801102007988 */ /* 0x000fe80008000005 */
[----:B------:R-:W-:Y:S04]  /*24b20*/  STS.U8 [R2+UR5+0x7680], R0 ;  /* 0x0076800002007988 */ /* 0x000fe80008000005 */
[----:B------:R-:W-:Y:S04]  /*24b30*/  STS.U8 [R2+UR5+0x7880], R19 ;  /* 0x0078801302007988 */ /* 0x000fe80008000005 */
[----:B------:R-:W-:Y:S04]  /*24b40*/  STS.U8 [R2+UR5+0x7a80], R15 ;  /* 0x007a800f02007988 */ /* 0x000fe80008000005 */
[----:B------:R-:W-:Y:S01]  /*24b50*/  STS.U8 [R2+UR5+0x7c80], R14 ;  /* 0x007c800e02007988 */ /* 0x000fe20008000005 */
[----:B0-----:R-:W-:-:S03]  /*24b60*/  LOP3.LUT R16, R21, 0x20, RZ, 0x3c, !PT ;  /* 0x0000002015107812 */ /* 0x001fc600078e3cff */
[----:B--2---:R-:W-:Y:S04]  /*24b70*/  STS.U8 [R2+UR5+0x7e80], R29 ;  /* 0x007e801d02007988 */ /* 0x004fe80008000005 */
[----:B------:R0:W-:Y:S04]  /*24b80*/  STS.U8 [R16+UR5+0x1100], R6 ;  /* 0x0011000610007988 */ /* 0x0001e80008000005 */
[----:B---3--:R1:W-:Y:S04]  /*24b90*/  STS.U8 [R16+UR5+0x1300], R7 ;  /* 0x0013000710007988 */ /* 0x0083e80008000005 */
[----:B------:R2:W-:Y:S04]  /*24ba0*/  STS.U8 [R16+UR5+0x900], R12 ;  /* 0x0009000c10007988 */ /* 0x0005e80008000005 */
[----:B0-----:R-:W3:Y:S04]  /*24bb0*/  LDL.LU R6, [R1+0x36c] ;  /* 0x00036c0001067983 */ /* 0x001ee80000300800 */
[----:B-1----:R-:W3:Y:S04]  /*24bc0*/  LDL.LU R7, [R1+0x35c] ;  /* 0x00035c0001077983 */ /* 0x002ee80000300800 */
[----:B--2---:R-:W2:Y:S04]  /*24bd0*/  LDL.LU R12, [R1+0x33c] ;  /* 0x00033c00010c7983 */ /* 0x004ea80000300800 */
        /* <DEDUP_REMOVED lines=8> */
[----:B----4-:R-:W-:Y:S04]  /*24c60*/  STS.U8 [R16+UR5+0x2700], R4 ;  /* 0x0027000410007988 */ /* 0x010fe80008000005 */
[----:B------:R-:W-:Y:S04]  /*24c70*/  STS.U8 [R16+UR5+0x2100], R27 ;  /* 0x0021001b10007988 */ /* 0x000fe80008000005 */
[----:B--2---:R0:W-:Y:S04]  /*24c80*/  STL [R1+0x10b0], R12 ;  /* 0x0010b00c01007387 */ /* 0x0041e80000100800 */
[----:B0-----:R-:W2:Y:S04]  /*24c90*/  LDL.LU R12, [R1+0x34c] ;  /* 0x00034c00010c7983 */ /* 0x001ea80000300800 */
        /* <DEDUP_REMOVED lines=26> */
[----:B---3--:R-:W3:Y:S04]  /*24e40*/  LDL.LU R20, [R1+0x148] ;  /* 0x0001480001147983 */ /* 0x008ee80000300800 */
[----:B------:R-:W3:Y:S04]  /*24e50*/  LDL.LU R22, [R1+0x13c] ;  /* 0x00013c0001167983 */ /* 0x000ee80000300800 */
[----:B------:R-:W3:Y:S04]  /*24e60*/  LDL.LU R26, [R1+0x12c] ;  /* 0x00012c00011a7983 */ /* 0x000ee80000300800 */
[----:B------:R0:W-:Y:S04]  /*24e70*/  STS.U8 [R16+UR5+0x2500], R5 ;  /* 0x0025000510007988 */ /* 0x0001e80008000005 */
[----:B------:R-:W3:Y:S04]  /*24e80*/  LDL.LU R28, [R1+0x11c] ;  /* 0x00011c00011c7983 */ /* 0x000ee80000300800 */
[----:B------:R1:W-:Y:S04]  /*24e90*/  STS.U8 [R16+UR5+0x2900], R6 ;  /* 0x0029000610007988 */ /* 0x0003e80008000005 */
[----:B------:R1:W-:Y:S04]  /*24ea0*/  STS.U8 [R16+UR5+0x2b00], R7 ;  /* 0x002b000710007988 */ /* 0x0003e80008000005 */
[----:B0-----:R-:W3:Y:S04]  /*24eb0*/  LDL.LU R5, [R1+0x10c] ;  /* 0x00010c0001057983 */ /* 0x001ee80000300800 */
[----:B-1----:R-:W3:Y:S04]  /*24ec0*/  LDL.LU R6, [R1+0xfc] ;  /* 0x0000fc0001067983 */ /* 0x002ee80000300800 */
[----:B------:R-:W3:Y:S04]  /*24ed0*/  LDL.LU R7, [R1+0xb0] ;  /* 0x0000b00001077983 */ /* 0x000ee80000300800 */
[----:B--2---:R0:W-:Y:S04]  /*24ee0*/  STS.U8 [R16+UR5+0x2d00], R12 ;  /* 0x002d000c10007988 */ /* 0x0041e80008000005 */
[----:B0-----:R-:W2:Y:S04]  /*24ef0*/  LDL.LU R12, [R1+0x10b0] ;  /* 0x0010b000010c7983 */ /* 0x001ea80000300800 */
        /* <DEDUP_REMOVED lines=13> */
[----:B------:R-:W4:Y:S04]  /*24fd0*/  LDL.LU R11, [R1+0x10a8] ;  /* 0x0010a800010b7983 */ /* 0x000f280000300800 */
[----:B------:R-:W2:Y:S04]  /*24fe0*/  LDL.LU R10, [R1+0x10a4] ;  /* 0x0010a400010a7983 */ /* 0x000ea80000300800 */
        /* <DEDUP_REMOVED lines=8> */
[----:B------:R-:W2:Y:S04]  /*25070*/  LDL.LU R2, [R1+0x3c] ;  /* 0x00003c0001027983 */ /* 0x000ea80000300800 */
[----:B------:R0:W-:Y:S04]  /*25080*/  STS.U8 [R16+UR5+0x4300], R29 ;  /* 0x0043001d10007988 */ /* 0x0001e80008000005 */
[----:B------:R1:W-:Y:S04]  /*25090*/  STS.U8 [R16+UR5+0x4700], R17 ;  /* 0x0047001110007988 */ /* 0x0003e80008000005 */
[----:B------:R3:W-:Y:S04]  /*250a0*/  STS.U8 [R16+UR5+0x4900], R0 ;  /* 0x0049000010007988 */ /* 0x0007e80008000005 */
[----:B------:R3:W-:Y:S04]  /*250b0*/  STS.U8 [R16+UR5+0x4b00], R21 ;  /* 0x004b001510007988 */ /* 0x0007e80008000005 */
[----:B------:R3:W-:Y:S04]  /*250c0*/  STS.U8 [R16+UR5+0x4d00], R19 ;  /* 0x004d001310007988 */ /* 0x0007e80008000005 */
[----:B------:R3:W-:Y:S04]  /*250d0*/  STS.U8 [R16+UR5+0x5100], R15 ;  /* 0x0051000f10007988 */ /* 0x0007e80008000005 */
[----:B0-----:R-:W2:Y:S04]  /*250e0*/  LDL.LU R29, [R1+0x4b8] ;  /* 0x0004b800011d7983 */ /* 0x001ea80000300800 */
[----:B-1----:R-:W2:Y:S04]  /*250f0*/  LDL.LU R17, [R1+0x4a8] ;  /* 0x0004a80001117983 */ /* 0x002ea80000300800 */
[----:B---3--:R-:W3:Y:S04]  /*25100*/  LDL.LU R0, [R1+0x498] ;  /* 0x0004980001007983 */ /* 0x008ee80000300800 */
[----:B------:R-:W3:Y:S04]  /*25110*/  LDL.LU R21, [R1+0x488] ;  /* 0x0004880001157983 */ /* 0x000ee80000300800 */
[----:B------:R-:W3:Y:S04]  /*25120*/  LDL.LU R19, [R1+0x478] ;  /* 0x0004780001137983 */ /* 0x000ee80000300800 */
[----:B------:R0:W-:Y:S04]  /*25130*/  STS.U8 [R16+UR5+0x5300], R14 ;  /* 0x0053000e10007988 */ /* 0x0001e80008000005 */
[----:B------:R-:W3:Y:S04]  /*25140*/  LDL.LU R15, [R1+0x468] ;  /* 0x00046800010f7983 */ /* 0x000ee80000300800 */
[----:B------:R1:W-:Y:S04]  /*25150*/  STS.U8 [R16+UR5+0x5500], R13 ;  /* 0x0055000d10007988 */ /* 0x0003e80008000005 */
[----:B------:R1:W-:Y:S04]  /*25160*/  STS.U8 [R16+UR5+0x5700], R18 ;  /* 0x0057001210007988 */ /* 0x0003e80008000005 */
[----:B------:R1:W-:Y:S04]  /*25170*/  STS.U8 [R16+UR5+0x5900], R20 ;  /* 0x0059001410007988 */ /* 0x0003e80008000005 */
[----:B------:R1:W-:Y:S04]  /*25180*/  STS.U8 [R16+UR5+0x5b00], R22 ;  /* 0x005b001610007988 */ /* 0x0003e80008000005 */
[----:B------:R1:W-:Y:S04]  /*25190*/  STS.U8 [R16+UR5+0x5d00], R26 ;  /* 0x005d001a10007988 */ /* 0x0003e80008000005 */
[----:B0-----:R-:W3:Y:S04]  /*251a0*/  LDL.LU R14, [R1+0x458] ;  /* 0x00045800010e7983 */ /* 0x001ee80000300800 */
[----:B-1----:R-:W3:Y:S04]  /*251b0*/  LDL.LU R13, [R1+0x448] ;  /* 0x00044800010d7983 */ /* 0x002ee80000300800 */
[----:B------:R-:W3:Y:S04]  /*251c0*/  LDL.LU R18, [R1+0x438] ;  /* 0x0004380001127983 */ /* 0x000ee80000300800 */
[----:B------:R-:W3:Y:S04]  /*251d0*/  LDL.LU R20, [R1+0x428] ;  /* 0x0004280001147983 */ /* 0x000ee80000300800 */
[----:B------:R-:W3:Y:S04]  /*251e0*/  LDL.LU R22, [R1+0x418] ;  /* 0x0004180001167983 */ /* 0x000ee80000300800 */
[----:B------:R0:W-:Y:S04]  /*251f0*/  STS.U8 [R16+UR5+0x5f00], R28 ;  /* 0x005f001c10007988 */ /* 0x0001e80008000005 */
[----:B------:R-:W3:Y:S04]  /*25200*/  LDL.LU R26, [R1+0x408] ;  /* 0x00040800011a7983 */ /* 0x000ee80000300800 */
[----:B------:R1:W-:Y:S04]  /*25210*/  STS.U8 [R16+UR5+0x6100], R5 ;  /* 0x0061000510007988 */ /* 0x0003e80008000005 */
[----:B------:R1:W-:Y:S04]  /*25220*/  STS.U8 [R16+UR5+0x6300], R6 ;  /* 0x0063000610007988 */ /* 0x0003e80008000005 */
[----:B------:R1:W-:Y:S04]  /*25230*/  STS.U8 [R16+UR5+0x6500], R7 ;  /* 0x0065000710007988 */ /* 0x0003e80008000005 */
[----:B0-----:R-:W3:Y:S04]  /*25240*/  LDL.LU R28, [R1+0x3f8] ;  /* 0x0003f800011c7983 */ /* 0x001ee80000300800 */
[----:B-1----:R-:W3:Y:S04]  /*25250*/  LDL.LU R5, [R1+0x3e8] ;  /* 0x0003e80001057983 */ /* 0x002ee80000300800 */
[----:B------:R-:W3:Y:S04]  /*25260*/  LDL.LU R6, [R1+0x3d8] ;  /* 0x0003d80001067983 */ /* 0x000ee80000300800 */
[----:B------:R-:W3:Y:S04]  /*25270*/  LDL.LU R7, [R1+0x3c8] ;  /* 0x0003c80001077983 */ /* 0x000ee80000300800 */
[----:B----4-:R0:W-:Y:S04]  /*25280*/  STS.U8 [R16+UR5+0x6700], R4 ;  /* 0x0067000410007988 */ /* 0x0101e80008000005 */
[----:B--2---:R1:W-:Y:S04]  /*25290*/  STS.U8 [R16+UR5+0x6900], R27 ;  /* 0x0069001b10007988 */ /* 0x0043e80008000005 */
[----:B0-----:R-:W2:Y:S04]  /*252a0*/  LDL.LU R4, [R1+0x3ac] ;  /* 0x0003ac0001047983 */ /* 0x001ea80000300800 */
[----:B-1----:R-:W4:Y:S04]  /*252b0*/  LDL.LU R27, [R1+0x1084] ;  /* 0x00108400011b7983 */ /* 0x002f280000300800 */
[----:B------:R0:W-:Y:S02]  /*252c0*/  STS.U8 [R16+UR5+0x6b00], R2 ;  /* 0x006b000210007988 */ /* 0x0001e40008000005 */
[----:B0-----:R-:W0:Y:S02]  /*252d0*/  S2R R2, SR_TID.X ;  /* 0x0000000000027919 */ /* 0x001e240000002100 */
        /* <DEDUP_REMOVED lines=8> */
[----:B------:R-:W-:Y:S01]  /*25360*/  STS.U8 [R16+UR5+0x7f00], R12 ;  /* 0x007f000c10007988 */ /* 0x000fe20008000005 */
[----:B0-----:R-:W-:-:S04]  /*25370*/  LOP3.LUT R2, R2, 0x7f, RZ, 0xc0, !PT ;  /* 0x0000007f02027812 */ /* 0x001fc800078ec0ff */
[----:B------:R-:W-:Y:S01]  /*25380*/  LOP3.LUT R2, R2, 0x30, RZ, 0x3c, !PT ;  /* 0x0000003002027812 */ /* 0x000fe200078e3cff */
[----:B----4-:R0:W-:Y:S04]  /*25390*/  STS.U8 [R16+UR5+0x6d00], R27 ;  /* 0x006d001b10007988 */ /* 0x0101e80008000005 */
[----:B---3--:R1:W-:Y:S04]  /*253a0*/  STS.U8 [R2+UR5+0x780], R0 ;  /* 0x0007800002007988 */ /* 0x0083e80008000005 */
[----:B0-----:R-:W3:Y:S04]  /*253b0*/  LDL.LU R27, [R1+0x4c8] ;  /* 0x0004c800011b7983 */ /* 0x001ee80000300800 */
[----:B-1----:R-:W4:Y:S04]  /*253c0*/  LDL.LU R0, [R1+0x358] ;  /* 0x0003580001007983 */ /* 0x002f280000300800 */
[----:B----4-:R0:W-:Y:S04]  /*253d0*/  STL [R1+0x1078], R0 ;  /* 0x0010780001007387 */ /* 0x0101e80000100800 */
[----:B0-----:R-:W4:Y:S04]  /*253e0*/  LDL.LU R0, [R1+0x368] ;  /* 0x0003680001007983 */ /* 0x001f280000300800 */
[----:B----4-:R0:W-:Y:S04]  /*253f0*/  STL [R1+0x107c], R0 ;  /* 0x00107c0001007387 */ /* 0x0101e80000100800 */
[----:B0-----:R-:W4:Y:S04]  /*25400*/  LDL.LU R0, [R1+0x378] ;  /* 0x0003780001007983 */ /* 0x001f280000300800 */
        /* <DEDUP_REMOVED lines=13> */
[----:B----4-:R0:W-:Y:S04]  /*254e0*/  STL [R1+0x1080], R0 ;  /* 0x0010800001007387 */ /* 0x0101e80000100800 */
        /* <DEDUP_REMOVED lines=13> */
[----:B--2---:R0:W-:Y:S04]  /*255c0*/  STS.U8 [R2+UR5+0x2380], R4 ;  /* 0x0023800402007988 */ /* 0x0041e80008000005 */
[----:B------:R-:W2:Y:S04]  /*255d0*/  LDL.LU R7, [R1+0x1e4] ;  /* 0x0001e40001077983 */ /* 0x000ea80000300800 */
[----:B0-----:R-:W2:Y:S04]  /*255e0*/  LDL.LU R4, [R1+0x1d4] ;  /* 0x0001d40001047983 */ /* 0x001ea80000300800 */
[----:B------:R-:W2:Y:S04]  /*255f0*/  LDL.LU R12, [R1+0x1c4] ;  /* 0x0001c400010c7983 */ /* 0x000ea80000300800 */
        /* <DEDUP_REMOVED lines=8> */
[----:B---3--:R0:W-:Y:S04]  /*25680*/  STS.U8 [R2+UR5+0x180], R27 ;  /* 0x0001801b02007988 */ /* 0x0081e80008000005 */
[----:B------:R-:W3:Y:S04]  /*25690*/  LDL.LU R25, [R1+0x138] ;  /* 0x0001380001197983 */ /* 0x000ee80000300800 */
[----:B------:R1:W-:Y:S04]  /*256a0*/  STS.U8 [R2+UR5+0x380], R29 ;  /* 0x0003801d02007988 */ /* 0x0003e80008000005 */
[----:B------:R1:W-:Y:S04]  /*256b0*/  STS.U8 [R2+UR5+0x580], R17 ;  /* 0x0005801102007988 */ /* 0x0003e80008000005 */
[----:B0-----:R-:W3:Y:S04]  /*256c0*/  LDL.LU R27, [R1+0x128] ;  /* 0x00012800011b7983 */ /* 0x001ee80000300800 */
[----:B-1----:R-:W3:Y:S04]  /*256d0*/  LDL.LU R29, [R1+0x118] ;  /* 0x00011800011d7983 */ /* 0x002ee80000300800 */
[----:B------:R-:W3:Y:S04]  /*256e0*/  LDL.LU R17, [R1+0x108] ;  /* 0x0001080001117983 */ /* 0x000ee80000300800 */
[----:B----4-:R0:W-:Y:S04]  /*256f0*/  STS.U8 [R2+UR5+0x2580], R0 ;  /* 0x0025800002007988 */ /* 0x0101e80008000005 */
[----:B0-----:R-:W4:Y:S04]  /*25700*/  LDL.LU R0, [R1+0x1080] ;  /* 0x0010800001007983 */ /* 0x001f280000300800 */
[----:B----4-:R0:W-:Y:S04]  /*25710*/  STS.U8 [R2+UR5+0x2780], R0 ;  /* 0x0027800002007988 */ /* 0x0101e80008000005 */
[----:B0-----:R-:W4:Y:S04]  /*25720*/  LDL.LU R0, [R1+0x107c] ;  /* 0x00107c0001007983 */ /* 0x001f280000300800 */
[----:B----4-:R0:W-:Y:S04]  /*25730*/  STS.U8 [R2+UR5+0x2980], R0 ;  /* 0x0029800002007988 */ /* 0x0101e80008000005 */
        /* <DEDUP_REMOVED lines=13> */
[----:B--2---:R-:W-:Y:S04]  /*25810*/  STS.U8 [R2+UR5+0x4580], R7 ;  /* 0x0045800702007988 */ /* 0x004fe80008000005 */
[----:B------:R-:W-:Y:S04]  /*25820*/  STS.U8 [R2+UR5+0x4780], R4 ;  /* 0x0047800402007988 */ /* 0x000fe80008000005 */
[----:B----4-:R0:W-:Y:S04]  /*25830*/  STS.U8 [R2+UR5+0x2b80], R0 ;  /* 0x002b800002007988 */ /* 0x0101e80008000005 */
        /* <DEDUP_REMOVED lines=14> */
[----:B------:R-:W3:Y:S04]  /*25920*/  LDL.LU R4, [R1+0x103c] ;  /* 0x00103c0001047983 */ /* 0x000ee80000300800 */
[----:B---3--:R0:W-:Y:S04]  /*25930*/  STS.U8 [R2+UR5+0x6380], R4 ;  /* 0x0063800402007988 */ /* 0x0081e80008000005 */
[----:B0-----:R-:W3:Y:S04]  /*25940*/  LDL.LU R4, [R1+0x1038] ;  /* 0x0010380001047983 */ /* 0x001ee80000300800 */
[----:B------:R-:W-:Y:S04]  /*25950*/  STS.U8 [R2+UR5+0x4980], R12 ;  /* 0x0049800c02007988 */ /* 0x000fe80008000005 */
[----:B------:R-:W-:Y:S04]  /*25960*/  STS.U8 [R2+UR5+0x4b80], R16 ;  /* 0x004b801002007988 */ /* 0x000fe80008000005 */
[----:B------:R0:W-:Y:S04]  /*25970*/  STS.U8 [R2+UR5+0x4d80], R11 ;  /* 0x004d800b02007988 */ /* 0x0001e80008000005 */
[----:B------:R1:W-:Y:S04]  /*25980*/  STS.U8 [R2+UR5+0x4f80], R10 ;  /* 0x004f800a02007988 */ /* 0x0003e80008000005 */
[----:B------:R-:W-:Y:S04]  /*25990*/  STS.U8 [R2+UR5+0x5180], R9 ;  /* 0x0051800902007988 */ /* 0x000fe80008000005 */
[----:B------:R-:W-:Y:S04]  /*259a0*/  STS.U8 [R2+UR5+0x5380], R8 ;  /* 0x0053800802007988 */ /* 0x000fe80008000005 */
[----:B------:R1:W-:Y:S04]  /*259b0*/  STS.U8 [R2+UR5+0x5580], R3 ;  /* 0x0055800302007988 */ /* 0x0003e80008000005 */
[----:B------:R-:W-:Y:S04]  /*259c0*/  STS.U8 [R2+UR5+0x5780], R23 ;  /* 0x0057801702007988 */ /* 0x000fe80008000005 */
[----:B------:R-:W-:Y:S04]  /*259d0*/  STS.U8 [R2+UR5+0x5980], R24 ;  /* 0x0059801802007988 */ /* 0x000fe80008000005 */
[----:B------:R-:W-:Y:S04]  /*259e0*/  STS.U8 [R2+UR5+0x5b80], R25 ;  /* 0x005b801902007988 */ /* 0x000fe80008000005 */
[----:B------:R-:W-:Y:S04]  /*259f0*/  STS.U8 [R2+UR5+0x5d80], R27 ;  /* 0x005d801b02007988 */ /* 0x000fe80008000005 */
[----:B------:R1:W-:Y:S04]  /*25a00*/  STS.U8 [R2+UR5+0x5f80], R29 ;  /* 0x005f801d02007988 */ /* 0x0003e80008000005 */
[----:B------:R1:W-:Y:S04]  /*25a10*/  STS.U8 [R2+UR5+0x6180], R17 ;  /* 0x0061801102007988 */ /* 0x0003e80008000005 */
[----:B----4-:R-:W-:Y:S04]  /*25a20*/  STS.U8 [R2+UR5+0x6580], R7 ;  /* 0x0065800702007988 */ /* 0x010fe80008000005 */
[----:B--2---:R-:W-:Y:S04]  /*25a30*/  STS.U8 [R2+UR5+0x6780], R6 ;  /* 0x0067800602007988 */ /* 0x004fe80008000005 */
        /* <DEDUP_REMOVED lines=11> */
[----:B0-----:R-:W2:Y:S04]  /*25af0*/  LDL.LU R11, [R1+0x34] ;  /* 0x00003400010b7983 */ /* 0x001ea80000300800 */
[----:B-1----:R-:W2:Y:S04]  /*25b00*/  LDL.LU R10, [R1+0x2c] ;  /* 0x00002c00010a7983 */ /* 0x002ea80000300800 */
[----:B------:R-:W4:Y:S04]  /*25b10*/  LDL.LU R3, [R1+0x60] ;  /* 0x0000600001037983 */ /* 0x000f280000300800 */
[----:B------:R-:W4:Y:S04]  /*25b20*/  LDL.LU R29, [R1+0x48] ;  /* 0x00004800011d7983 */ /* 0x000f280000300800 */
[----:B------:R-:W2:Y:S04]  /*25b30*/  LDL.LU R9, [R1+0xa8] ;  /* 0x0000a80001097983 */ /* 0x000ea80000300800 */
[----:B------:R-:W2:Y:S04]  /*25b40*/  LDL.LU R8, [R1+0xa4] ;  /* 0x0000a40001087983 */ /* 0x000ea80000300800 */
[----:B------:R-:W4:Y:S04]  /*25b50*/  LDL.LU R23, [R1+0xbc] ;  /* 0x0000bc0001177983 */ /* 0x000f280000300800 */
[----:B------:R-:W4:Y:S04]  /*25b60*/  LDL.LU R17, [R1+0xb4] ;  /* 0x0000b40001117983 */ /* 0x000f280000300800 */
[----:B---3--:R-:W-:Y:S01]  /*25b70*/  STS.U8 [R2+UR5+0x7f80], R4 ;  /* 0x007f800402007988 */ /* 0x008fe20008000005 */
[----:B------:R-:W-:Y:S06]  /*25b80*/  BAR.SYNC.DEFER_BLOCKING 0x0 ;  /* 0x0000000000007b1d */ /* 0x000fec0000010000 */
[----:B------:R-:W0:Y:S04]  /*25b90*/  LDSM.16.M88.4 R12, [R0] ;  /* 0x00000000000c783b */ /* 0x000e280000000200 */
[----:B0-----:R-:W-:Y:S01]  /*25ba0*/  STL.64 [R1+0x100], R12 ;  /* 0x0001000c01007387 */ /* 0x001fe20000100a00 */
[----:B------:R-:W-:-:S03]  /*25bb0*/  IMAD.MOV.U32 R7, RZ, RZ, R12 ;  /* 0x000000ffff077224 */ /* 0x000fc600078e000c */
[----:B------:R-:W-:Y:S01]  /*25bc0*/  STL.64 [R1+0x108], R14 ;  /* 0x0001080e01007387 */ /* 0x000fe20000100a00 */
[----:B------:R-:W-:-:S03]  /*25bd0*/  IMAD.MOV.U32 R6, RZ, RZ, R13 ;  /* 0x000000ffff067224 */ /* 0x000fc600078e000d */
[----:B------:R-:W0:Y:S04]  /*25be0*/  LDSM.16.M88.4 R12, [R0+0x800] ;  /* 0x00080000000c783b */ /* 0x000e280000000200 */
        /* <DEDUP_REMOVED lines=15> */
[----:B0-----:R-:W-:Y:S04]  /*25ce0*/  STL.64 [R1+0x140], R12 ;  /* 0x0001400c01007387 */ /* 0x001fe80000100a00 */
[----:B------:R-:W-:Y:S04]  /*25cf0*/  STL.64 [R1+0x148], R14 ;  /* 0x0001480e01007387 */ /* 0x000fe80000100a00 */
[----:B------:R-:W0:Y:S04]  /*25d00*/  LDSM.16.M88.4 R12, [R0+0x2800] ;  /* 0x00280000000c783b */ /* 0x000e280000000200 */
[----:B0-----:R-:W-:Y:S04]  /*25d10*/  STL.64 [R1+0x150], R12 ;  /* 0x0001500c01007387 */ /* 0x001fe80000100a00 */
[----:B------:R-:W-:Y:S04]  /*25d20*/  STL.64 [R1+0x158], R14 ;  /* 0x0001580e01007387 */ /* 0x000fe80000100a00 */
[----:B------:R-:W0:Y:S01]  /*25d30*/  LDSM.16.M88.4 R12, [R0+0x3000] ;  /* 0x00300000000c783b */ /* 0x000e220000000200 */
[----:B--2---:R-:W-:-:S02]  /*25d40*/  IMAD R8, R8, 0x100, R9 ;  /* 0x0000010008087824 */ /* 0x004fc400078e0209 */
[----:B----4-:R-:W-:Y:S02]  /*25d50*/  IMAD R9, R17, 0x100, R23 ;  /* 0x0000010011097824 */ /* 0x010fe400078e0217 */
[----:B------:R-:W1:Y:S04]  /*25d60*/  LDSM.16.M88.4 R16, [R0+0x3800] ;  /* 0x003800000010783b */ /* 0x000e680000000200 */
[----:B0-----:R0:W-:Y:S04]  /*25d70*/  STL.64 [R1+0x160], R12 ;  /* 0x0001600c01007387 */ /* 0x0011e80000100a00 */
[----:B------:R2:W-:Y:S04]  /*25d80*/  STL.64 [R1+0x168], R14 ;  /* 0x0001680e01007387 */ /* 0x0005e80000100a00 */
[----:B------:R-:W3:Y:S04]  /*25d90*/  LDL.LU.64 R20, [R1+0x270] ;  /* 0x0002700001147983 */ /* 0x000ee80000300a00 */
[----:B------:R-:W3:Y:S01]  /*25da0*/  LDL.LU.64 R22, [R1+0x278] ;  /* 0x0002780001167983 */ /* 0x000ee20000300a00 */
[----:B------:R-:W-:-:S03]  /*25db0*/  IMAD R2, R10, 0x100, R11 ;  /* 0x000001000a027824 */ /* 0x000fc600078e020b */
[----:B-1----:R-:W-:Y:S01]  /*25dc0*/  STL.64 [R1+0x180], R16 ;  /* 0x0001801001007387 */ /* 0x002fe20000100a00 */
[----:B------:R-:W-:-:S03]  /*25dd0*/  IMAD.MOV.U32 R11, RZ, RZ, R16 ;  /* 0x000000ffff0b7224 */ /* 0x000fc600078e0010 */
[----:B------:R-:W-:Y:S01]  /*25de0*/  STL.64 [R1+0x188], R18 ;  /* 0x0001881201007387 */ /* 0x000fe20000100a00 */
[----:B------:R-:W-:-:S03]  /*25df0*/  IMAD.MOV.U32 R10, RZ, RZ, R17 ;  /* 0x000000ffff0a7224 */ /* 0x000fc600078e0011 */
[----:B------:R-:W1:Y:S01]  /*25e00*/  LDSM.16.M88.4 R16, [R0+0x4000] ;  /* 0x004000000010783b */ /* 0x000e620000000200 */
[----:B------:R-:W-:Y:S02]  /*25e10*/  IMAD R3, R29, 0x100, R3 ;  /* 0x000001001d037824 */ /* 0x000fe400078e0203 */
[----:B------:R-:W-:Y:S01]  /*25e20*/  IMAD.MOV.U32 R29, RZ, RZ, R12 ;  /* 0x000000ffff1d7224 */ /* 0x000fe200078e000c */
[----:B0-----:R-:W-:Y:S02]  /*25e30*/  F2FP.F16.E4M3.UNPACK_B R12, R2 ;  /* 0x00000002ff0c723e */ /* 0x001fe400020006ff */
[----:B------:R-:W-:Y:S02]  /*25e40*/  F2FP.F16.E4M3.UNPACK_B R2, R7 ;  /* 0x00000007ff02723e */ /* 0x000fe400020006ff */
[----:B--2---:R-:W-:Y:S02]  /*25e50*/  F2FP.F16.E4M3.UNPACK_B R14, R3 ;  /* 0x00000003ff0e723e */ /* 0x004fe400020006ff */
[----:B------:R-:W-:Y:S01]  /*25e60*/  F2FP.F16.E4M3.UNPACK_B R3, R6 ;  /* 0x00000006ff03723e */ /* 0x000fe200020006ff */
[----:B-1----:R0:W-:Y:S01]  /*25e70*/  STL.64 [R1+0x1e0], R16 ;  /* 0x0001e01001007387 */ /* 0x0021e20000100a00 */
[----:B------:R-:W-:-:S03]  /*25e80*/  IMAD.MOV.U32 R7, RZ, RZ, R16 ;  /* 0x000000ffff077224 */ /* 0x000fc600078e0010 */
[----:B------:R1:W-:Y:S01]  /*25e90*/  STL.64 [R1+0x1e8], R18 ;  /* 0x0001e81201007387 */ /* 0x0003e20000100a00 */
[----:B------:R-:W-:-:S03]  /*25ea0*/  IMAD.MOV.U32 R6, RZ, RZ, R17 ;  /* 0x000000ffff067224 */ /* 0x000fc600078e0011 */
[----:B0-----:R-:W2:Y:S04]  /*25eb0*/  LDL.LU.64 R16, [R1+0x260] ;  /* 0x0002600001107983 */ /* 0x001ea80000300a00 */
[----:B-1----:R-:W2:Y:S01]  /*25ec0*/  LDL.LU.64 R18, [R1+0x268] ;  /* 0x0002680001127983 */ /* 0x002ea20000300a00 */
[----:B------:R-:W-:Y:S01]  /*25ed0*/  IMAD.MOV.U32 R28, RZ, RZ, R13 ;  /* 0x000000ffff1c7224 */ /* 0x000fe200078e000d */
[----:B------:R-:W-:Y:S02]  /*25ee0*/  F2FP.F16.E4M3.UNPACK_B R13, R8 ;  /* 0x00000008ff0d723e */ /* 0x000fe400020006ff */
[----:B------:R-:W-:Y:S02]  /*25ef0*/  F2FP.F16.E4M3.UNPACK_B R15, R9 ;  /* 0x00000009ff0f723e */ /* 0x000fe400020006ff */
[----:B------:R-:W-:-:S02]  /*25f00*/  F2FP.F16.E4M3.UNPACK_B R8, R5 ;  /* 0x00000005ff08723e */ /* 0x000fc400020006ff */
[----:B------:R-:W-:-:S03]  /*25f10*/  F2FP.F16.E4M3.UNPACK_B R9, R4 ;  /* 0x00000004ff09723e */ /* 0x000fc600020006ff */
[----:B---3--:R-:W-:-:S15]  /*25f20*/  HMMA.16816.F32 R20, R12, R2, R20 ;  /* 0x000000020c14723c */ /* 0x008fde0000001814 */
[----:B------:R-:W-:-:S08]  /*25f30*/  NOP ;  /* 0x0000000000007918 */ /* 0x000fd00000000000 */
[----:B------:R-:W-:Y:S04]  /*25f40*/  STL.64 [R1+0x10], R20 ;  /* 0x0000101401007387 */ /* 0x000fe80000100a00 */
[----:B------:R-:W-:Y:S04]  /*25f50*/  STL.64 [R1+0x18], R22 ;  /* 0x0000181601007387 */ /* 0x000fe80000100a00 */
[----:B------:R-:W0:Y:S04]  /*25f60*/  LDSM.16.M88.4 R20, [R0+0x4800] ;  /* 0x004800000014783b */ /* 0x000e280000000200 */
[----:B0-----:R0:W-:Y:S01]  /*25f70*/  STL.64 [R1+0x1d0], R20 ;  /* 0x0001d01401007387 */ /* 0x0011e20000100a00 */
[----:B------:R-:W-:-:S03]  /*25f80*/  IMAD.MOV.U32 R5, RZ, RZ, R20 ;  /* 0x000000ffff057224 */ /* 0x000fc600078e0014 */
[----:B------:R1:W-:Y:S01]  /*25f90*/  STL.64 [R1+0x1d8], R22 ;  /* 0x0001d81601007387 */ /* 0x0003e20000100a00 */
[----:B------:R-:W-:-:S03]  /*25fa0*/  IMAD.MOV.U32 R4, RZ, RZ, R21 ;  /* 0x000000ffff047224 */ /* 0x000fc600078e0015 */
[----:B0-----:R-:W3:Y:S04]  /*25fb0*/  LDL.LU.64 R20, [R1+0x250] ;  /* 0x0002500001147983 */ /* 0x001ee80000300a00 */
[----:B-1----:R-:W3:Y:S04]  /*25fc0*/  LDL.LU.64 R22, [R1+0x258] ;  /* 0x0002580001167983 */ /* 0x002ee80000300a00 */
[----:B------:R0:W-:Y:S01]  /*25fd0*/  STL.64 [R1+0x1020], R6 ;  /* 0x0010200601007387 */ /* 0x0001e20000100a00 */
[----:B--2---:R-:W-:Y:S03]  /*25fe0*/  HMMA.16816.F32 R16, R12, R8, R16 ;  /* 0x000000080c10723c */ /* 0x004fe60000001810 */
[----:B------:R-:W-:Y:S01]  /*25ff0*/  STL.64 [R1+0x1018], R4 ;  /* 0x0010180401007387 */ /* 0x000fe20000100a00 */
[----:B0-----:R-:W-:-:S02]  /*26000*/  IMAD.MOV.U32 R6, RZ, RZ, R27 ;  /* 0x000000ffff067224 */ /* 0x001fc400078e001b */
[----:B------:R-:W-:Y:S02]  /*26010*/  IMAD.MOV.U32 R7, RZ, RZ, R26 ;  /* 0x000000ffff077224 */ /* 0x000fe400078e001a */
[----:B------:R-:W-:Y:S02]  /*26020*/  IMAD.MOV.U32 R8, RZ, RZ, R6 ;  /* 0x000000ffff087224 */ /* 0x000fe400078e0006 */
[----:B------:R-:W-:Y:S02]  /*26030*/  IMAD.MOV.U32 R9, RZ, RZ, R7 ;  /* 0x000000ffff097224 */ /* 0x000fe400078e0007 */
[----:B------:R-:W0:Y:S01]  /*26040*/  LDSM.16.M88.4 R4, [R0+0x5000] ;  /* 0x005000000004783b */ /* 0x000e220000000200 */
[----:B------:R-:W-:Y:S02]  /*26050*/  F2FP.F16.E4M3.UNPACK_B R2, R25 ;  /* 0x00000019ff02723e */ /* 0x000fe400020006ff */
[----:B------:R-:W-:Y:S02]  /*26060*/  F2FP.F16.E4M3.UNPACK_B R3, R24 ;  /* 0x00000018ff03723e */ /* 0x000fe400020006ff */
[----:B------:R-:W2:Y:S04]  /*26070*/  LDL.LU.64 R24, [R1+0x240] ;  /* 0x0002400001187983 */ /* 0x000ea80000300a00 */
[----:B------:R-:W2:Y:S04]  /*26080*/  LDL.LU.64 R26, [R1+0x248] ;  /* 0x00024800011a7983 */ /* 0x000ea80000300a00 */
[----:B------:R-:W-:Y:S04]  /*26090*/  STL.64 [R1+0xf98], R18 ;  /* 0x000f981201007387 */ /* 0x000fe80000100a00 */
[----:B------:R1:W-:Y:S04]  /*260a0*/  STL.64 [R1+0xf90], R16 ;  /* 0x000f901001007387 */ /* 0x0003e80000100a00 */
[----:B-1----:R-:W4:Y:S04]  /*260b0*/  LDL R16, [R1+0x140] ;  /* 0x0001400001107983 */ /* 0x002f280000100800 */
[----:B------:R-:W4:Y:S04]  /*260c0*/  LDL R17, [R1+0x144] ;  /* 0x0001440001117983 */ /* 0x000f280000100800 */
[----:B0-----:R0:W-:Y:S04]  /*260d0*/  STL.64 [R1+0x1c0], R4 ;  /* 0x0001c00401007387 */ /* 0x0011e80000100a00 */
[----:B------:R1:W-:Y:S04]  /*260e0*/  STL.64 [R1+0x1c8], R6 ;  /* 0x0001c80601007387 */ /* 0x0003e80000100a00 */
[----:B0-----:R-:W4:Y:S04]  /*260f0*/  LDL.LU.64 R4, [R1+0x70] ;  /* 0x0000700001047983 */ /* 0x001f280000300a00 */
[----:B-1----:R-:W4:Y:S04]  /*26100*/  LDL.LU.64 R6, [R1+0x78] ;  /* 0x0000780001067983 */ /* 0x002f280000300a00 */
[----:B------:R-:W4:Y:S04]  /*26110*/  LDL R18, [R1+0x150] ;  /* 0x0001500001127983 */ /* 0x000f280000100800 */
[----:B------:R-:W4:Y:S01]  /*26120*/  LDL R19, [R1+0x154] ;  /* 0x0001540001137983 */ /* 0x000f220000100800 */
[----:B------:R-:W-:-:S02]  /*26130*/  F2FP.F16.E4M3.UNPACK_B R8, R8 ;  /* 0x00000008ff08723e */ /* 0x000fc400020006ff */
[----:B------:R-:W-:Y:S01]  /*26140*/  F2FP.F16.E4M3.UNPACK_B R9, R9 ;  /* 0x00000009ff09723e */ /* 0x000fe200020006ff */
[----:B---3--:R-:W-:-:S15]  /*26150*/  HMMA.16816.F32 R20, R12, R2, R20 ;  /* 0x000000020c14723c */ /* 0x008fde0000001814 */
[----:B------:R-:W-:-:S08]  /*26160*/  NOP ;  /* 0x0000000000007918 */ /* 0x000fd00000000000 */
[----:B------:R-:W-:Y:S04]  /*26170*/  STL.64 [R1+0xfa8], R22 ;  /* 0x000fa81601007387 */ /* 0x000fe80000100a00 */
[----:B------:R-:W-:Y:S04]  /*26180*/  STL.64 [R1+0xfa0], R20 ;  /* 0x000fa01401007387 */ /* 0x000fe80000100a00 */
[----:B------:R-:W0:Y:S01]  /*26190*/  LDSM.16.M88.4 R20, [R0+0x5800] ;  /* 0x005800000014783b */ /* 0x000e220000000200 */
[----:B--2---:R-:W-:Y:S01]  /*261a0*/  HMMA.16816.F32 R24, R12, R8, R24 ;  /* 0x000000080c18723c */ /* 0x004fe20000001818 */
[----:B----4-:R-:W-:-:S02]  /*261b0*/  F2FP.F16.E4M3.UNPACK_B R2, R16 ;  /* 0x00000010ff02723e */ /* 0x010fc400020006ff */
[----:B------:R-:W-:Y:S01]  /*261c0*/  F2FP.F16.E4M3.UNPACK_B R3, R17 ;  /* 0x00000011ff03723e */ /* 0x000fe200020006ff */
[----:B0-----:R-:W-:Y:S04]  /*261d0*/  STL.64 [R1+0x1b0], R20 ;  /* 0x0001b01401007387 */ /* 0x001fe80000100a00 */
[----:B------:R-:W-:Y:S04]  /*261e0*/  STL.64 [R1+0x1b8], R22 ;  /* 0x0001b81601007387 */ /* 0x000fe80000100a00 */
[----:B------:R-:W0:Y:S01]  /*261f0*/  LDSM.16.M88.4 R20, [R0+0x6000] ;  /* 0x006000000014783b */ /* 0x000e220000000200 */
[----:B------:R-:W-:Y:S10]  /*26200*/  HMMA.16816.F32 R4, R12, R2, R4 ;  /* 0x000000020c04723c */ /* 0x000ff40000001804 */
[----:B------:R1:W-:Y:S04]  /*26210*/  STL [R1+0xfbc], R24 ;  /* 0x000fbc1801007387 */ /* 0x0003e80000100800 */
[----:B------:R2:W-:Y:S04]  /*26220*/  STL [R1+0xfb8], R25 ;  /* 0x000fb81901007387 */ /* 0x0005e80000100800 */
[----:B------:R3:W-:Y:S04]  /*26230*/  STL [R1+0xfb4], R26 ;  /* 0x000fb41a01007387 */ /* 0x0007e80000100800 */
[----:B------:R4:W-:Y:S02]  /*26240*/  STL [R1+0xfb0], R27 ;  /* 0x000fb01b01007387 */ /* 0x0009e40000100800 */
[----:B-1----:R-:W-:-:S02]  /*26250*/  IMAD.MOV.U32 R24, RZ, RZ, R4 ;  /* 0x000000ffff187224 */ /* 0x002fc400078e0004 */
[----:B--2---:R-:W-:Y:S02]  /*26260*/  IMAD.MOV.U32 R25, RZ, RZ, R5 ;  /* 0x000000ffff197224 */ /* 0x004fe400078e0005 */
[----:B---3--:R-:W-:Y:S02]  /*26270*/  IMAD.MOV.U32 R26, RZ, RZ, R6 ;  /* 0x000000ffff1a7224 */ /* 0x008fe400078e0006 */
[----:B----4-:R-:W-:Y:S01]  /*26280*/  IMAD.MOV.U32 R27, RZ, RZ, R7 ;  /* 0x000000ffff1b7224 */ /* 0x010fe200078e0007 */
[----:B0-----:R-:W-:Y:S04]  /*26290*/  STL.64 [R1+0x1a0], R20 ;  /* 0x0001a01401007387 */ /* 0x001fe80000100a00 */
[----:B------:R-:W-:Y:S04]  /*262a0*/  STL.64 [R1+0x1a8], R22 ;  /* 0x0001a81601007387 */ /* 0x000fe80000100a00 */
[----:B------:R-:W2:Y:S04]  /*262b0*/  LDL.LU.64 R4, [R1] ;  /* 0x0000000001047983 */ /* 0x000ea80000300a00 */
[----:B------:R-:W3:Y:S04]  /*262c0*/  LDL.LU.64 R6, [R1+0x8] ;  /* 0x0000080001067983 */ /* 0x000ee80000300a00 */
[----:B------:R-:W0:Y:S01]  /*262d0*/  LDSM.16.M88.4 R20, [R0+0x7000] ;  /* 0x007000000014783b */ /* 0x000e220000000200 */
[----:B------:R-:W-:-:S02]  /*262e0*/  F2FP.F16.E4M3.UNPACK_B R2, R18 ;  /* 0x00000012ff02723e */ /* 0x000fc400020006ff */
[----:B------:R-:W-:Y:S01]  /*262f0*/  F2FP.F16.E4M3.UNPACK_B R3, R19 ;  /* 0x00000013ff03723e */ /* 0x000fe200020006ff */
[----:B---3--:R-:W-:Y:S04]  /*26300*/  STL.64 [R1+0x1030], R6 ;  /* 0x0010300601007387 */ /* 0x008fe80000100a00 */
[----:B--2---:R1:W-:Y:S04]  /*26310*/  STL.64 [R1+0x1028], R4 ;  /* 0x0010280401007387 */ /* 0x0043e80000100a00 */
[----:B-1----:R-:W2:Y:S04]  /*26320*/  LDL.LU.64 R4, [R1+0x230] ;  /* 0x0002300001047983 */ /* 0x002ea80000300a00 */
[----:B------:R-:W2:Y:S04]  /*26330*/  LDL.LU.64 R6, [R1+0x238] ;  /* 0x0002380001067983 */ /* 0x000ea80000300a00 */
[----:B------:R-:W-:Y:S04]  /*26340*/  STL [R1+0xfcc], R24 ;  /* 0x000fcc1801007387 */ /* 0x000fe80000100800 */
[----:B------:R-:W-:Y:S04]  /*26350*/  STL [R1+0xfc8], R25 ;  /* 0x000fc81901007387 */ /* 0x000fe80000100800 */
[----:B------:R-:W-:Y:S04]  /*26360*/  STL [R1+0xfc4], R26 ;  /* 0x000fc41a01007387 */ /* 0x000fe80000100800 */
[----:B------:R-:W-:Y:S04]  /*26370*/  STL [R1+0xfc0], R27 ;  /* 0x000fc01b01007387 */ /* 0x000fe80000100800 */
[----:B------:R-:W1:Y:S01]  /*26380*/  LDSM.16.M88.4 R24, [R0+0x6800] ;  /* 0x006800000018783b */ /* 0x000e620000000200 */
[----:B0-----:R-:W-:-:S02]  /*26390*/  IMAD.MOV.U32 R17, RZ, RZ, R20 ;  /* 0x000000ffff117224 */ /* 0x001fc400078e0014 */
[----:B------:R-:W-:Y:S01]  /*263a0*/  IMAD.MOV.U32 R16, RZ, RZ, R21 ;  /* 0x000000ffff107224 */ /* 0x000fe200078e0015 */
[----:B-1----:R-:W-:Y:S04]  /*263b0*/  STL.64 [R1+0x190], R24 ;  /* 0x0001901801007387 */ /* 0x002fe80000100a00 */
[----:B------:R-:W-:Y:S04]  /*263c0*/  STL.64 [R1+0x198], R26 ;  /* 0x0001981a01007387 */ /* 0x000fe80000100a00 */
[----:B------:R0:W-:Y:S04]  /*263d0*/  STL.64 [R1+0x1f0], R20 ;  /* 0x0001f01401007387 */ /* 0x0001e80000100a00 */
[----:B------:R1:W-:Y:S04]  /*263e0*/  STL.64 [R1+0x1f8], R22 ;  /* 0x0001f81601007387 */ /* 0x0003e80000100a00 */
[----:B0-----:R-:W3:Y:S04]  /*263f0*/  LDL.LU.64 R20, [R1+0x220] ;  /* 0x0002200001147983 */ /* 0x001ee80000300a00 */
[----:B-1----:R-:W3:Y:S01]  /*26400*/  LDL.LU.64 R22, [R1+0x228] ;  /* 0x0002280001167983 */ /* 0x002ee20000300a00 */
[----:B--2---:R-:W-:-:S15]  /*26410*/  HMMA.16816.F32 R4, R12, R2, R4 ;  /* 0x000000020c04723c */ /* 0x004fde0000001804 */
[----:B------:R-:W-:-:S08]  /*26420*/  NOP ;  /* 0x0000000000007918 */ /* 0x000fd00000000000 */
[----:B------:R0:W-:Y:S01]  /*26430*/  STL [R1+0x3c], R7 ;  /* 0x00003c0701007387 */ /* 0x0001e20000100800 */
[----:B------:R-:W-:Y:S02]  /*26440*/  IMAD.MOV.U32 R27, RZ, RZ, R6 ;  /* 0x000000ffff1b7224 */ /* 0x000fe400078e0006 */
[----:B------:R-:W-:Y:S02]  /*26450*/  IMAD.MOV.U32 R25, RZ, RZ, R4 ;  /* 0x000000ffff197224 */ /* 0x000fe400078e0004 */
[----:B------:R-:W-:Y:S01]  /*26460*/  IMAD.MOV.U32 R26, RZ, RZ, R5 ;  /* 0x000000ffff1a7224 */ /* 0x000fe200078e0005 */
[----:B0-----:R-:W2:Y:S04]  /*26470*/  LDL.LU.64 R6, [R1+0x1030] ;  /* 0x0010300001067983 */ /* 0x001ea80000300a00 */
[----:B------:R-:W2:Y:S01]  /*26480*/  LDL.LU.64 R4, [R1+0x1028] ;  /* 0x0010280001047983 */ /* 0x000ea20000300a00 */
[----:B------:R-:W-:-:S02]  /*26490*/  F2FP.F16.E4M3.UNPACK_B R8, R29 ;  /* 0x0000001dff08723e */ /* 0x000fc400020006ff */
[----:B------:R-:W-:Y:S02]  /*264a0*/  F2FP.F16.E4M3.UNPACK_B R9, R28 ;  /* 0x0000001cff09723e */ /* 0x000fe400020006ff */
[----:B------:R-:W-:Y:S02]  /*264b0*/  F2FP.F16.E4M3.UNPACK_B R2, R11 ;  /* 0x0000000bff02723e */ /* 0x000fe400020006ff */
[----:B------:R-:W-:Y:S01]  /*264c0*/  F2FP.F16.E4M3.UNPACK_B R3, R10 ;  /* 0x0000000aff03723e */ /* 0x000fe200020006ff */
[----:B------:R-:W-:Y:S02]  /*264d0*/  STL [R1+0xfd0], R27 ;  /* 0x000fd01b01007387 */ /* 0x000fe40000100800 */
[----:B--2---:R-:W-:Y:S02]  /*264e0*/  HMMA.16816.F32 R4, R12, R8, R4 ;  /* 0x000000080c04723c */ /* 0x004fe40000001804 */
[----:B------:R-:W0:-:S15]  /*264f0*/  LDSM.16.M88.4 R8, [R0+0x7800] ;  /* 0x007800000008783b */ /* 0x000e1e0000000200 */
[----:B------:R-:W-:-:S06]  /*26500*/  NOP ;  /* 0x0000000000007918 */ /* 0x000fcc0000000000 */
[----:B------:R-:W-:Y:S04]  /*26510*/  STL.64 [R1], R4 ;  /* 0x0000000401007387 */ /* 0x000fe80000100a00 */
[----:B------:R1:W-:Y:S04]  /*26520*/  STL.64 [R1+0x8], R6 ;  /* 0x0000080601007387 */ /* 0x0003e80000100a00 */
[----:B-1----:R-:W2:Y:S04]  /*26530*/  LDL.LU.64 R6, [R1+0x1020] ;  /* 0x0010200001067983 */ /* 0x002ea80000300a00 */
[----:B------:R-:W4:Y:S01]  /*26540*/  LDL.LU.64 R4, [R1+0x1018] ;  /* 0x0010180001047983 */ /* 0x000f220000300a00 */
[----:B0-----:R-:W-:-:S02]  /*26550*/  IMAD.MOV.U32 R27, RZ, RZ, R8 ;  /* 0x000000ffff1b7224 */ /* 0x001fc400078e0008 */
[----:B------:R-:W-:Y:S01]  /*26560*/  IMAD.MOV.U32 R24, RZ, RZ, R9 ;  /* 0x000000ffff187224 */ /* 0x000fe200078e0009 */
[----:B------:R-:W-:Y:S04]  /*26570*/  STL.64 [R1+0x170], R8 ;  /* 0x0001700801007387 */ /* 0x000fe80000100a00 */
[----:B------:R3:W-:Y:S04]  /*26580*/  STL.64 [R1+0x178], R10 ;  /* 0x0001780a01007387 */ /* 0x0007e80000100a00 */
[----:B------:R-:W-:Y:S04]  /*26590*/  STL.64 [R1+0xff0], R26 ;  /* 0x000ff01a01007387 */ /* 0x000fe80000100a00 */
[----:B------:R-:W-:Y:S04]  /*265a0*/  STL.64 [R1+0xfe8], R24 ;  /* 0x000fe81801007387 */ /* 0x000fe80000100a00 */
[----:B------:R-:W4:Y:S01]  /*265b0*/  LDL R0, [R1+0x194] ;  /* 0x0001940001007983 */ /* 0x000f220000100800 */
[----:B---3--:R-:W-:Y:S03]  /*265c0*/  HMMA.16816.F32 R8, R12, R2, R20 ;  /* 0x000000020c08723c */ /* 0x008fe60000001814 */
[----:B------:R-:W3:Y:S04]  /*265d0*/  LDL.LU.64 R20, [R1+0x90] ;  /* 0x0000900001147983 */ /* 0x000ee80000300a00 */
[----:B------:R-:W2:Y:S04]  /*265e0*/  LDL.LU.64 R22, [R1+0x98] ;  /* 0x0000980001167983 */ /* 0x000ea80000300a00 */
[----:B--2---:R-:W-:Y:S04]  /*265f0*/  STL.64 [R1+0x1000], R22 ;  /* 0x0010001601007387 */ /* 0x004fe80000100a00 */
[----:B---3--:R0:W-:Y:S04]  /*26600*/  STL.64 [R1+0xff8], R20 ;  /* 0x000ff81401007387 */ /* 0x0081e80000100a00 */
[----:B0-----:R-:W2:Y:S04]  /*26610*/  LDL.LU.64 R20, [R1+0x200] ;  /* 0x0002000001147983 */ /* 0x001ea80000300a00 */
[----:B------:R-:W3:Y:S01]  /*26620*/  LDL.LU.64 R22, [R1+0x208] ;  /* 0x0002080001167983 */ /* 0x000ee20000300a00 */
[----:B------:R-:W-:-:S02]  /*26630*/  F2FP.F16.E4M3.UNPACK_B R28, R7 ;  /* 0x00000007ff1c723e */ /* 0x000fc400020006ff */
[----:B------:R-:W-:Y:S01]  /*26640*/  F2FP.F16.E4M3.UNPACK_B R29, R6 ;  /* 0x00000006ff1d723e */ /* 0x000fe200020006ff */
[----:B---3--:R-:W-:Y:S04]  /*26650*/  STL.64 [R1+0x1010], R22 ;  /* 0x0010101601007387 */ /* 0x008fe80000100a00 */
[----:B--2---:R0:W-:Y:S04]  /*26660*/  STL.64 [R1+0x1008], R20 ;  /* 0x0010081401007387 */ /* 0x0041e80000100a00 */
[----:B0-----:R-:W2:Y:S04]  /*26670*/  LDL.LU.64 R20, [R1+0x210] ;  /* 0x0002100001147983 */ /* 0x001ea80000300a00 */
[----:B------:R-:W2:Y:S04]  /*26680*/  LDL.LU.64 R22, [R1+0x218] ;  /* 0x0002180001167983 */ /* 0x000ea80000300a00 */
[----:B------:R-:W3:Y:S04]  /*26690*/  LDL.LU.64 R24, [R1+0x80] ;  /* 0x0000800001187983 */ /* 0x000ee80000300a00 */
[----:B------:R-:W3:Y:S04]  /*266a0*/  LDL.LU.64 R26, [R1+0x88] ;  /* 0x00008800011a7983 */ /* 0x000ee80000300a00 */
[----:B------:R-:W3:Y:S04]  /*266b0*/  LDL.LU R18, [R1+0x39c] ;  /* 0x00039c0001127983 */ /* 0x000ee80000300800 */
[----:B------:R-:W3:Y:S04]  /*266c0*/  LDL.LU R19, [R1+0x398] ;  /* 0x0003980001137983 */ /* 0x000ee80000300800 */
[----:B------:R0:W-:Y:S01]  /*266d0*/  STL.64 [R1+0xf78], R10 ;  /* 0x000f780a01007387 */ /* 0x0001e20000100a00 */
[----:B----4-:R-:W-:-:S02]  /*266e0*/  F2FP.F16.E4M3.UNPACK_B R2, R5 ;  /* 0x00000005ff02723e */ /* 0x010fc400020006ff */
[----:B------:R-:W-:Y:S01]  /*266f0*/  F2FP.F16.E4M3.UNPACK_B R3, R4 ;  /* 0x00000004ff03723e */ /* 0x000fe200020006ff */
[----:B0-----:R-:W4:Y:S04]  /*26700*/  LDL R10, [R1+0x1c0] ;  /* 0x0001c000010a7983 */ /* 0x001f280000100800 */
[----:B------:R-:W3:Y:S04]  /*26710*/  LDL R11, [R1+0x1c4] ;  /* 0x0001c400010b7983 */ /* 0x000ee80000100800 */
[----:B------:R0:W-:Y:S04]  /*26720*/  STL.64 [R1+0xf70], R8 ;  /* 0x000f700801007387 */ /* 0x0001e80000100a00 */
[----:B0-----:R-:W3:Y:S04]  /*26730*/  LDL.LU R8, [R1+0x3c4] ;  /* 0x0003c40001087983 */ /* 0x001ee80000300800 */
[----:B------:R-:W3:Y:S04]  /*26740*/  LDL.LU R9, [R1+0x3c0] ;  /* 0x0003c00001097983 */ /* 0x000ee80000300800 */
[----:B------:R-:W3:Y:S04]  /*26750*/  LDL.LU.64 R4, [R1+0x50] ;  /* 0x0000500001047983 */ /* 0x000ee80000300a00 */
[----:B------:R-:W3:Y:S01]  /*26760*/  LDL.LU.64 R6, [R1+0x58] ;  /* 0x0000580001067983 */ /* 0x000ee20000300a00 */
[----:B--2---:R-:W-:-:S15]  /*26770*/  HMMA.16816.F32 R20, R12, R28, R20 ;  /* 0x0000001c0c14723c */ /* 0x004fde0000001814 */
[----:B------:R-:W-:-:S08]  /*26780*/  NOP ;  /* 0x0000000000007918 */ /* 0x000fd00000000000 */
[----:B------:R-:W-:Y:S04]  /*26790*/  STL.64 [R1+0x40], R20 ;  /* 0x0000401401007387 */ /* 0x000fe80000100a00 */
[----:B------:R0:W-:Y:S04]  /*267a0*/  STL.64 [R1+0x48], R22 ;  /* 0x0000481601007387 */ /* 0x0001e80000100a00 */
[----:B0-----:R-:W2:Y:S04]  /*267b0*/  LDL.LU.64 R22, [R1+0x1010] ;  /* 0x0010100001167983 */ /* 0x001ea80000300a00 */
[----:B------:R-:W2:Y:S02]  /*267c0*/  LDL.LU.64 R20, [R1+0x1008] ;  /* 0x0010080001147983 */ /* 0x000ea40000300a00 */
[----:B--2---:R-:W-:-:S15]  /*267d0*/  HMMA.16816.F32 R20, R12, R2, R20 ;  /* 0x000000020c14723c */ /* 0x004fde0000001814 */
[----:B------:R-:W-:-:S08]  /*267e0*/  NOP ;  /* 0x0000000000007918 */ /* 0x000fd00000000000 */
[----:B------:R-:W-:Y:S04]  /*267f0*/  STL.64 [R1+0x60], R20 ;  /* 0x0000601401007387 */ /* 0x000fe80000100a00 */
[----:B------:R0:W-:Y:S04]  /*26800*/  STL.64 [R1+0x68], R22 ;  /* 0x0000681601007387 */ /* 0x0001e80000100a00 */
[----:B0-----:R-:W2:Y:S04]  /*26810*/  LDL.LU.64 R22, [R1+0x1000] ;  /* 0x0010000001167983 */ /* 0x001ea80000300a00 */
[----:B------:R-:W2:Y:S04]  /*26820*/  LDL.LU.64 R20, [R1+0xff8] ;  /* 0x000ff80001147983 */ /* 0x000ea80000300a00 */
[----:B------:R-:W2:Y:S04]  /*26830*/  LDL R2, [R1+0x1b0] ;  /* 0x0001b00001027983 */ /* 0x000ea80000100800 */
[----:B------:R-:W2:Y:S01]  /*26840*/  LDL R3, [R1+0x1b4] ;  /* 0x0001b40001037983 */ /* 0x000ea20000100800 */
[----:B----4-:R-:W-:-:S02]  /*26850*/  F2FP.F16.E4M3.UNPACK_B R28, R10 ;  /* 0x0000000aff1c723e */ /* 0x010fc400020006ff */
[----:B---3--:R-:W-:Y:S01]  /*26860*/  F2FP.F16.E4M3.UNPACK_B R29, R11 ;  /* 0x0000000bff1d723e */ /* 0x008fe200020006ff */
[----:B------:R-:W3:Y:S04]  /*26870*/  LDL.LU R10, [R1+0x100] ;  /* 0x00010000010a7983 */ /* 0x000ee80000300800 */
[----:B------:R-:W4:Y:S02]  /*26880*/  LDL.LU R11, [R1+0x104] ;  /* 0x00010400010b7983 */ /* 0x000f240000300800 */
[----:B--2---:R-:W-:Y:S02]  /*26890*/  HMMA.16816.F32 R20, R12, R28, R20 ;  /* 0x0000001c0c14723c */ /* 0x004fe40000001814 */
[----:B------:R-:W2:Y:S04]  /*268a0*/  LDL R28, [R1+0x1a0] ;  /* 0x0001a000011c7983 */ /* 0x000ea80000100800 */
[----:B------:R-:W3:Y:S01]  /*268b0*/  LDL R29, [R1+0x1a4] ;  /* 0x0001a400011d7983 */ /* 0x000ee20000100800 */
[----:B------:R-:W-:-:S02]  /*268c0*/  F2FP.F16.E4M3.UNPACK_B R2, R2 ;  /* 0x00000002ff02723e */ /* 0x000fc400020006ff */
[----:B------:R-:W-:-:S07]  /*268d0*/  F2FP.F16.E4M3.UNPACK_B R3, R3 ;  /* 0x00000003ff03723e */ /* 0x000fce00020006ff */
[----:B------:R-:W-:Y:S07]  /*268e0*/  HMMA.16816.F32 R24, R12, R2, R24 ;  /* 0x000000020c18723c */ /* 0x000fee0000001818 */
[----:B------:R0:W-:Y:S04]  /*268f0*/  STL.64 [R1+0x70], R20 ;  /* 0x0000701401007387 */ /* 0x0001e80000100a00 */
[----:B------:R1:W-:Y:S04]  /*26900*/  STL.64 [R1+0x78], R22 ;  /* 0x0000781601007387 */ /* 0x0003e80000100a00 */
[----:B0-----:R-:W4:Y:S04]  /*26910*/  LDL.LU.64 R20, [R1+0x290] ;  /* 0x0002900001147983 */ /* 0x001f280000300a00 */
[----:B-1----:R-:W4:Y:S04]  /*26920*/  LDL.LU.64 R22, [R1+0x298] ;  /* 0x0002980001167983 */ /* 0x002f280000300a00 */
[----:B------:R-:W-:Y:S04]  /*26930*/  STL.64 [R1+0xa0], R24 ;  /* 0x0000a01801007387 */ /* 0x000fe80000100a00 */
[----:B------:R0:W-:Y:S04]  /*26940*/  STL.64 [R1+0xa8], R26 ;  /* 0x0000a81a01007387 */ /* 0x0001e80000100a00 */
[----:B0-----:R-:W4:Y:S04]  /*26950*/  LDL.LU.64 R26, [R1+0xff0] ;  /* 0x000ff000011a7983 */ /* 0x001f280000300a00 */
[----:B------:R-:W4:Y:S04]  /*26960*/  LDL.LU.64 R24, [R1+0xfe8] ;  /* 0x000fe80001187983 */ /* 0x000f280000300a00 */
[----:B------:R-:W4:Y:S01]  /*26970*/  LDL R3, [R1+0x190] ;  /* 0x0001900001037983 */ /* 0x000f220000100800 */
[----:B--2---:R-:W-:-:S02]  /*26980*/  F2FP.F16.E4M3.UNPACK_B R28, R28 ;  /* 0x0000001cff1c723e */ /* 0x004fc400020006ff */
[----:B---3--:R-:W-:-:S07]  /*26990*/  F2FP.F16.E4M3.UNPACK_B R29, R29 ;  /* 0x0000001dff1d723e */ /* 0x008fce00020006ff */
[----:B------:R-:W-:-:S15]  /*269a0*/  HMMA.16816.F32 R4, R12, R28, R4 ;  /* 0x0000001c0c04723c */ /* 0x000fde0000001804 */
[----:B------:R-:W-:-:S08]  /*269b0*/  NOP ;  /* 0x0000000000007918 */ /* 0x000fd00000000000 */
[----:B------:R-:W-:Y:S04]  /*269c0*/  STL.64 [R1+0xc0], R4 ;  /* 0x0000c00401007387 */ /* 0x000fe80000100a00 */
[----:B------:R0:W-:Y:S04]  /*269d0*/  STL.64 [R1+0xc8], R6 ;  /* 0x0000c80601007387 */ /* 0x0001e80000100a00 */
[----:B0-----:R-:W2:Y:S04]  /*269e0*/  LDL.LU.64 R6, [R1+0xfe0] ;  /* 0x000fe00001067983 */ /* 0x001ea80000300a00 */
[----:B------:R-:W2:Y:S01]  /*269f0*/  LDL.LU.64 R4, [R1+0xfd8] ;  /* 0x000fd80001047983 */ /* 0x000ea20000300a00 */
[----:B----4-:R-:W-:-:S02]  /*26a00*/  F2FP.F16.E4M3.UNPACK_B R2, R3 ;  /* 0x00000003ff02723e */ /* 0x010fc400020006ff */
[----:B------:R-:W-:Y:S02]  /*26a10*/  F2FP.F16.E4M3.UNPACK_B R3, R0 ;  /* 0x00000000ff03723e */ /* 0x000fe400020006ff */
[----:B------:R-:W-:Y:S02]  /*26a20*/  F2FP.F16.E4M3.UNPACK_B R28, R17 ;  /* 0x00000011ff1c723e */ /* 0x000fe400020006ff */
[----:B------:R-:W-:-:S07]  /*26a30*/  F2FP.F16.E4M3.UNPACK_B R29, R16 ;  /* 0x00000010ff1d723e */ /* 0x000fce00020006ff */
[----:B------:R-:W-:Y:S01]  /*26a40*/  HMMA.16816.F32 R20, R12, R28, R20 ;  /* 0x0000001c0c14723c */ /* 0x000fe20000001814 */
[----:B------:R-:W-:-:S05]  /*26a50*/  IMAD R0, R19, 0x100, R18 ;  /* 0x0000010013007824 */ /* 0x000fca00078e0212 */
[----:B--2---:R-:W-:Y:S07]  /*26a60*/  HMMA.16816.F32 R4, R12, R2, R4 ;  /* 0x000000020c04723c */ /* 0x004fee0000001804 */
[----:B------:R-:W-:-:S15]  /*26a70*/  F2FP.F16.E4M3.UNPACK_B R2, R27 ;  /* 0x0000001bff02723e */ /* 0x000fde00020006ff */
[----:B------:R-:W-:-:S01]  /*26a80*/  NOP ;  /* 0x0000000000007918 */ /* 0x000fc20000000000 */
[----:B------:R0:W-:Y:S04]  /*26a90*/  STL.64 [R1+0xb0], R4 ;  /* 0x0000b00401007387 */ /* 0x0001e80000100a00 */
[----:B------:R1:W-:Y:S04]  /*26aa0*/  STL.64 [R1+0xb8], R6 ;  /* 0x0000b80601007387 */ /* 0x0003e80000100a00 */
[----:B0-----:R-:W2:Y:S04]  /*26ab0*/  LDL.LU R4, [R1+0x3b0] ;  /* 0x0003b00001047983 */ /* 0x001ea80000300800 */
[----:B-1----:R-:W2:Y:S04]  /*26ac0*/  LDL.LU R6, [R1+0x3a8] ;  /* 0x0003a80001067983 */ /* 0x002ea80000300800 */
[----:B------:R-:W3:Y:S04]  /*26ad0*/  LDL.LU R5, [R1+0x3a4] ;  /* 0x0003a40001057983 */ /* 0x000ee80000300800 */
[----:B------:R-:W3:Y:S04]  /*26ae0*/  LDL.LU R7, [R1+0x3a0] ;  /* 0x0003a00001077983 */ /* 0x000ee80000300800 */
[----:B------:R-:W4:Y:S04]  /*26af0*/  LDL.LU R16, [R1+0x10] ;  /* 0x0000100001107983 */ /* 0x000f280000300800 */
[----:B------:R-:W4:Y:S04]  /*26b00*/  LDL.LU R17, [R1+0x14] ;  /* 0x0000140001117983 */ /* 0x000f280000300800 */
[----:B------:R-:W4:Y:S04]  /*26b10*/  LDL.LU R18, [R1+0x18] ;  /* 0x0000180001127983 */ /* 0x000f280000300800 */
[----:B------:R-:W4:Y:S04]  /*26b20*/  LDL.LU R19, [R1+0x1c] ;  /* 0x00001c0001137983 */ /* 0x000f280000300800 */
[----:B------:R0:W-:Y:S04]  /*26b30*/  STL.64 [R1+0x90], R20 ;  /* 0x0000901401007387 */ /* 0x0001e80000100a00 */
[----:B------:R1:W-:Y:S04]  /*26b40*/  STL.64 [R1+0x98], R22 ;  /* 0x0000981601007387 */ /* 0x0003e80000100a00 */
[----:B0-----:R-:W4:Y:S04]  /*26b50*/  LDL.LU.64 R20, [R1+0x280] ;  /* 0x0002800001147983 */ /* 0x001f280000300a00 */
[----:B-1----:R-:W4:Y:S04]  /*26b60*/  LDL.LU.64 R22, [R1+0x288] ;  /* 0x0002880001167983 */ /* 0x002f280000300a00 */
[----:B------:R-:W2:Y:S01]  /*26b70*/  LDL.LU R27, [R1+0xfd0] ;  /* 0x000fd000011b7983 */ /* 0x000ea20000300800 */
[----:B------:R-:W-:-:S02]  /*26b80*/  F2FP.F16.E4M3.UNPACK_B R3, R24 ;  /* 0x00000018ff03723e */ /* 0x000fc400020006ff */
[----:B------:R-:W-:Y:S01]  /*26b90*/  F2FP.F16.E4M3.UNPACK_B R28, R10.H1 ;  /* 0x0000000aff1c723e */ /* 0x000fe200030006ff */
[----:B------:R-:W4:Y:S01]  /*26ba0*/  LDL.LU R24, [R1+0xfcc] ;  /* 0x000fcc0001187983 */ /* 0x000f220000300800 */
[----:B------:R-:W-:Y:S01]  /*26bb0*/  F2FP.F16.E4M3.UNPACK_B R29, R11.H1 ;  /* 0x0000000bff1d723e */ /* 0x000fe200030006ff */
[----:B---3--:R-:W-:Y:S02]  /*26bc0*/  IMAD R5, R7, 0x100, R5 ;  /* 0x0000010007057824 */ /* 0x008fe400078e0205 */
[----:B------:R-:W-:Y:S02]  /*26bd0*/  IMAD R7, R9, 0x100, R8 ;  /* 0x0000010009077824 */ /* 0x000fe400078e0208 */
[----:B------:R-:W-:Y:S02]  /*26be0*/  IMAD.MOV.U32 R8, RZ, RZ, R25 ;  /* 0x000000ffff087224 */ /* 0x000fe400078e0019 */
[----:B------:R-:W-:Y:S01]  /*26bf0*/  IMAD.MOV.U32 R9, RZ, RZ, R26 ;  /* 0x000000ffff097224 */ /* 0x000fe200078e001a */
[----:B------:R-:W3:Y:S04]  /*26c00*/  LDL.LU R25, [R1+0xfc8] ;  /* 0x000fc80001197983 */ /* 0x000ee80000300800 */
[----:B------:R-:W3:Y:S01]  /*26c10*/  LDL.LU R26, [R1+0xfc4] ;  /* 0x000fc400011a7983 */ /* 0x000ee20000300800 */
[----:B--2---:R-:W-:-:S03]  /*26c20*/  IMAD.MOV.U32 R10, RZ, RZ, R27 ;  /* 0x000000ffff0a7224 */ /* 0x004fc600078e001b */
[----:B------:R-:W2:Y:S04]  /*26c30*/  LDL.LU R27, [R1+0xfc0] ;  /* 0x000fc000011b7983 */ /* 0x000ea80000300800 */
[----:B------:R-:W3:Y:S01]  /*26c40*/  LDL.LU R11, [R1+0x3c] ;  /* 0x00003c00010b7983 */ /* 0x000ee20000300800 */
[----:B------:R-:W-:Y:S01]  /*26c50*/  IMAD R6, R6, 0x100, R4 ;  /* 0x0000010006067824 */ /* 0x000fe200078e0204 */
[----:B------:R-:W-:Y:S02]  /*26c60*/  F2FP.F16.E4M3.UNPACK_B R4, R0 ;  /* 0x00000000ff04723e */ /* 0x000fe400020006ff */
[----:B------:R-:W-:Y:S02]  /*26c70*/  F2FP.F16.E4M3.UNPACK_B R5, R5 ;  /* 0x00000005ff05723e */ /* 0x000fe400020006ff */
[----:B------:R-:W-:Y:S01]  /*26c80*/  F2FP.F16.E4M3.UNPACK_B R7, R7 ;  /* 0x00000007ff07723e */ /* 0x000fe200020006ff */
[----:B----4-:R-:W-:Y:S01]  /*26c90*/  HMMA.16816.F32 R12, R12, R2, R20 ;  /* 0x000000020c0c723c */ /* 0x010fe20000001814 */
[----:B------:R-:W-:-:S07]  /*26ca0*/  F2FP.F16.E4M3.UNPACK_B R6, R6 ;  /* 0x00000006ff06723e */ /* 0x000fce00020006ff */
[----:B------:R-:W-:Y:S01]  /*26cb0*/  HMMA.16816.F32 R16, R4, R28, R16 ;  /* 0x0000001c0410723c */ /* 0x000fe20000001810 */
[----:B---3--:R-:W-:Y:S04]  /*26cc0*/  STL.64 [R1+0xf88], R10 ;  /* 0x000f880a01007387 */ /* 0x008fe80000100a00 */
[----:B------:R0:W-:Y:S02]  /*26cd0*/  STL.64 [R1+0xf80], R8 ;  /* 0x000f800801007387 */ /* 0x0001e40000100a00 */
[----:B0-----:R-:W-:Y:S02]  /*26ce0*/  IMAD.MOV.U32 R8, RZ, RZ, R24 ;  /* 0x000000ffff087224 */ /* 0x001fe400078e0018 */
[----:B------:R-:W-:Y:S01]  /*26cf0*/  IMAD.MOV.U32 R9, RZ, RZ, R25 ;  /* 0x000000ffff097224 */ /* 0x000fe200078e0019 */
[----:B------:R-:W3:Y:S04]  /*26d00*/  LDL.LU R24, [R1+0xfbc] ;  /* 0x000fbc0001187983 */ /* 0x000ee80000300800 */
[----:B------:R-:W3:Y:S01]  /*26d10*/  LDL.LU R25, [R1+0xfb8] ;  /* 0x000fb80001197983 */ /* 0x000ee20000300800 */
[----:B------:R-:W-:-:S02]  /*26d20*/  IMAD.MOV.U32 R10, RZ, RZ, R26 ;  /* 0x000000ffff0a7224 */ /* 0x000fc400078e001a */
[----:B--2---:R-:W-:Y:S01]  /*26d30*/  IMAD.MOV.U32 R11, RZ, RZ, R27 ;  /* 0x000000ffff0b7224 */ /* 0x004fe200078e001b */
[----:B------:R-:W3:Y:S04]  /*26d40*/  LDL.LU R26, [R1+0xfb4] ;  /* 0x000fb400011a7983 */ /* 0x000ee80000300800 */
[----:B------:R-:W3:Y:S04]  /*26d50*/  LDL.LU R27, [R1+0xfb0] ;  /* 0x000fb000011b7983 */ /* 0x000ee80000300800 */
[----:B------:R-:W2:Y:S04]  /*26d60*/  LDL.LU R0, [R1+0x1d4] ;  /* 0x0001d40001007983 */ /* 0x000ea80000300800 */
[----:B------:R-:W4:Y:S04]  /*26d70*/  LDL.LU.64 R22, [R1+0xfa8] ;  /* 0x000fa80001167983 */ /* 0x000f280000300a00 */
[----:B------:R-:W4:Y:S04]  /*26d80*/  LDL.LU.64 R20, [R1+0xfa0] ;  /* 0x000fa00001147983 */ /* 0x000f280000300a00 */
[----:B------:R-:W3:Y:S04]  /*26d90*/  LDL.LU R2, [R1+0x110] ;  /* 0x0001100001027983 */ /* 0x000ee80000300800 */
[----:B------:R-:W2:Y:S04]  /*26da0*/  LDL.LU R3, [R1+0x114] ;  /* 0x0001140001037983 */ /* 0x000ea80000300800 */
[----:B------:R0:W-:Y:S04]  /*26db0*/  STL.64 [R1+0xe0], R12 ;  /* 0x0000e00c01007387 */ /* 0x0001e80000100a00 */
[----:B------:R1:W-:Y:S04]  /*26dc0*/  STL.64 [R1+0xe8], R14 ;  /* 0x0000e80e01007387 */ /* 0x0003e80000100a00 */
[----:B0-----:R-:W4:Y:S04]  /*26dd0*/  LDL.LU R12, [R1+0x120] ;  /* 0x00012000010c7983 */ /* 0x001f280000300800 */
[----:B------:R-:W4:Y:S04]  /*26de0*/  LDL.LU R13, [R1+0x124] ;  /* 0x00012400010d7983 */ /* 0x000f280000300800 */
[----:B-1----:R-:W4:Y:S04]  /*26df0*/  LDL.LU R14, [R1+0x160] ;  /* 0x00016000010e7983 */ /* 0x002f280000300800 */
[----:B------:R-:W4:Y:S04]  /*26e00*/  LDL.LU R15, [R1+0x164] ;  /* 0x00016400010f7983 */ /* 0x000f280000300800 */
[----:B------:R-:W-:Y:S04]  /*26e10*/  STL.64 [R1+0xd0], R16 ;  /* 0x0000d01001007387 */ /* 0x000fe80000100a00 */
[----:B------:R0:W-:Y:S04]  /*26e20*/  STL.64 [R1+0xd8], R18 ;  /* 0x0000d81201007387 */ /* 0x0001e80000100a00 */
[----:B0-----:R-:W4:Y:S04]  /*26e30*/  LDL.LU.64 R18, [R1+0xf98] ;  /* 0x000f980001127983 */ /* 0x001f280000300a00 */
[----:B------:R-:W4:Y:S04]  /*26e40*/  LDL.LU.64 R16, [R1+0xf90] ;  /* 0x000f900001107983 */ /* 0x000f280000300a00 */
[----:B------:R-:W4:Y:S04]  /*26e50*/  LDL.LU R28, [R1+0x130] ;  /* 0x00013000011c7983 */ /* 0x000f280000300800 */
[----:B------:R-:W4:Y:S01]  /*26e60*/  LDL.LU R29, [R1+0x134] ;  /* 0x00013400011d7983 */ /* 0x000f220000300800 */
[----:B---3--:R-:W-:-:S02]  /*26e70*/  F2FP.F16.E4M3.UNPACK_B R2, R2.H1 ;  /* 0x00000002ff02723e */ /* 0x008fc400030006ff */
[----:B--2---:R-:W-:Y:S02]  /*26e80*/  F2FP.F16.E4M3.UNPACK_B R3, R3.H1 ;  /* 0x00000003ff03723e */ /* 0x004fe400030006ff */
[----:B----4-:R-:W-:Y:S02]  /*26e90*/  F2FP.F16.E4M3.UNPACK_B R12, R12.H1 ;  /* 0x0000000cff0c723e */ /* 0x010fe400030006ff */
[----:B------:R-:W-:-:S07]  /*26ea0*/  F2FP.F16.E4M3.UNPACK_B R13, R13.H1 ;  /* 0x0000000dff0d723e */ /* 0x000fce00030006ff */
[C---:B------:R-:W-:Y:S06]  /*26eb0*/  HMMA.16816.F32 R20, R4.reuse, R12, R20 ;  /* 0x0000000c0414723c */ /* 0x040fec0000001814 */
[----:B------:R-:W-:-:S15]  /*26ec0*/  HMMA.16816.F32 R16, R4, R2, R16 ;  /* 0x000000020410723c */ /* 0x000fde0000001810 */
[----:B------:R-:W-:-:S08]  /*26ed0*/  NOP ;  /* 0x0000000000007918 */ /* 0x000fd00000000000 */
[----:B------:R0:W-:Y:S04]  /*26ee0*/  STL.64 [R1+0x80], R16 ;  /* 0x0000801001007387 */ /* 0x0001e80000100a00 */
[----:B------:R1:W-:Y:S04]  /*26ef0*/  STL.64 [R1+0x88], R18 ;  /* 0x0000881201007387 */ /* 0x0003e80000100a00 */
[----:B0-----:R-:W2:Y:S04]  /*26f00*/  LDL.LU R16, [R1+0x184] ;  /* 0x0001840001107983 */ /* 0x001ea80000300800 */
[----:B------:R-:W3:Y:S04]  /*26f10*/  LDL.LU R17, [R1+0x1e0] ;  /* 0x0001e00001117983 */ /* 0x000ee80000300800 */
[----:B-1----:R-:W4:Y:S04]  /*26f20*/  LDL.LU R18, [R1+0x1e4] ;  /* 0x0001e40001127983 */ /* 0x002f280000300800 */
[----:B------:R-:W3:Y:S04]  /*26f30*/  LDL.LU R19, [R1+0x1d0] ;  /* 0x0001d00001137983 */ /* 0x000ee80000300800 */
[----:B------:R0:W-:Y:S04]  /*26f40*/  STL.64 [R1+0x50], R20 ;  /* 0x0000501401007387 */ /* 0x0001e80000100a00 */
[----:B------:R-:W2:Y:S04]  /*26f50*/  LDL.LU R12, [R1+0x140] ;  /* 0x00014000010c7983 */ /* 0x000ea80000300800 */
[----:B------:R-:W4:Y:S01]  /*26f60*/  LDL.LU R13, [R1+0x144] ;  /* 0x00014400010d7983 */ /* 0x000f220000300800 */
[----:B------:R-:W-:-:S02]  /*26f70*/  F2FP.F16.E4M3.UNPACK_B R2, R28.H1 ;  /* 0x0000001cff02723e */ /* 0x000fc400030006ff */
[----:B------:R-:W-:-:S07]  /*26f80*/  F2FP.F16.E4M3.UNPACK_B R3, R29.H1 ;  /* 0x0000001dff03723e */ /* 0x000fce00030006ff */
[----:B------:R-:W-:Y:S01]  /*26f90*/  HMMA.16816.F32 R24, R4, R2, R24 ;  /* 0x000000020418723c */ /* 0x000fe20000001818 */
[----:B0-----:R-:W3:Y:S01]  /*26fa0*/  LDL.LU R20, [R1] ;  /* 0x0000000001147983 */ /* 0x001ee20000300800 */
[----:B------:R-:W-:-:S03]  /*26fb0*/  IMAD.MOV.U32 R29, RZ, RZ, R22 ;  /* 0x000000ffff1d7224 */ /* 0x000fc600078e0016 */
[----:B------:R-:W3:Y:S01]  /*26fc0*/  LDL.LU R21, [R1+0x4] ;  /* 0x0000040001157983 */ /* 0x000ee20000300800 */
[----:B------:R-:W-:-:S03]  /*26fd0*/  IMAD.MOV.U32 R28, RZ, RZ, R23 ;  /* 0x000000ffff1c7224 */ /* 0x000fc600078e0017 */
[----:B------:R-:W3:Y:S04]  /*26fe0*/  LDL.LU R22, [R1+0x8] ;  /* 0x0000080001167983 */ /* 0x000ee80000300800 */
[----:B------:R-:W3:Y:S10]  /*26ff0*/  LDL.LU R23, [R1+0xc] ;  /* 0x00000c0001177983 */ /* 0x000ef40000300800 */
[----:B------:R0:W-:Y:S04]  /*27000*/  STL.64 [R1+0x10], R24 ;  /* 0x0000101801007387 */ /* 0x0001e80000100a00 */
[----:B------:R1:W-:Y:S04]  /*27010*/  STL.64 [R1+0x18], R26 ;  /* 0x0000181a01007387 */ /* 0x0003e80000100a00 */
[----:B0-----:R-:W3:Y:S04]  /*27020*/  LDL.LU R25, [R1+0x150] ;  /* 0x0001500001197983 */ /* 0x001ee80000300800 */
[----:B-1----:R-:W3:Y:S04]  /*27030*/  LDL.LU R26, [R1+0x154] ;  /* 0x00015400011a7983 */ /* 0x002ee80000300800 */
[----:B------:R-:W3:Y:S01]  /*27040*/  LDL.LU R27, [R1+0x180] ;  /* 0x00018000011b7983 */ /* 0x000ee20000300800 */
[----:B--2---:R-:W-:-:S02]  /*27050*/  F2FP.F16.E4M3.UNPACK_B R12, R12.H1 ;  /* 0x0000000cff0c723e */ /* 0x004fc400030006ff */
[----:B----4-:R-:W-:-:S07]  /*27060*/  F2FP.F16.E4M3.UNPACK_B R13, R13.H1 ;  /* 0x0000000dff0d723e */ /* 0x010fce00030006ff */
[----:B------:R-:W-:-:S15]  /*27070*/  HMMA.16816.F32 R8, R4, R12, R8 ;  /* 0x0000000c0408723c */ /* 0x000fde0000001808 */
[----:B------:R-:W-:-:S08]  /*27080*/  NOP ;  /* 0x0000000000007918 */ /* 0x000fd00000000000 */
[----:B------:R-:W-:Y:S04]  /*27090*/  STL.64 [R1+0x20], R8 ;  /* 0x0000200801007387 */ /* 0x000fe80000100a00 */
[----:B------:R0:W-:Y:S04]  /*270a0*/  STL.64 [R1+0x28], R10 ;  /* 0x0000280a01007387 */ /* 0x0001e80000100a00 */
[----:B0-----:R-:W2:Y:S04]  /*270b0*/  LDL.LU.64 R10, [R1+0xf88] ;  /* 0x000f8800010a7983 */ /* 0x001ea80000300a00 */
[----:B------:R-:W2:Y:S01]  /*270c0*/  LDL.LU.64 R8, [R1+0xf80] ;  /* 0x000f800001087983 */ /* 0x000ea20000300a00 */
[----:B---3--:R-:W-:-:S02]  /*270d0*/  F2FP.F16.E4M3.UNPACK_B R2, R25.H1 ;  /* 0x00000019ff02723e */ /* 0x008fc400030006ff */
[----:B------:R-:W-:-:S07]  /*270e0*/  F2FP.F16.E4M3.UNPACK_B R3, R26.H1 ;  /* 0x0000001aff03723e */ /* 0x000fce00030006ff */
[----:B--2---:R-:W-:-:S15]  /*270f0*/  HMMA.16816.F32 R8, R4, R2, R8 ;  /* 0x000000020408723c */ /* 0x004fde0000001808 */
[----:B------:R-:W-:-:S08]  /*27100*/  NOP ;  /* 0x0000000000007918 */ /* 0x000fd00000000000 */
[----:B------:R-:W-:Y:S04]  /*27110*/  STL.64 [R1+0x30], R8 ;  /* 0x0000300801007387 */ /* 0x000fe80000100a00 */
[----:B------:R0:W-:Y:S04]  /*27120*/  STL.64 [R1+0x38], R10 ;  /* 0x0000380a01007387 */ /* 0x0001e80000100a00 */
[----:B0-----:R-:W2:Y:S04]  /*27130*/  LDL.LU.64 R10, [R1+0xf78] ;  /* 0x000f7800010a7983 */ /* 0x001ea80000300a00 */
[----:B------:R-:W2:Y:S01]  /*27140*/  LDL.LU.64 R8, [R1+0xf70] ;  /* 0x000f700001087983 */ /* 0x000ea20000300a00 */
[----:B------:R-:W-:-:S02]  /*27150*/  F2FP.F16.E4M3.UNPACK_B R14, R14.H1 ;  /* 0x0000000eff0e723e */ /* 0x000fc400030006ff */
[----:B------:R-:W-:Y:S02]  /*27160*/  F2FP.F16.E4M3.UNPACK_B R15, R15.H1 ;  /* 0x0000000fff0f723e */ /* 0x000fe400030006ff */
[----:B------:R-:W-:Y:S02]  /*27170*/  F2FP.F16.E4M3.UNPACK_B R12, R27.H1 ;  /* 0x0000001bff0c723e */ /* 0x000fe400030006ff */
[----:B------:R-:W-:-:S03]  /*27180*/  F2FP.F16.E4M3.UNPACK_B R13, R16.H1 ;  /* 0x00000010ff0d723e */ /* 0x000fc600030006ff */
[----:B------:R-:W-:-:S15]  /*27190*/  HMMA.16816.F32 R20, R4, R14, R20 ;  /* 0x0000000e0414723c */ /* 0x000fde0000001814 */
[----:B------:R-:W-:-:S08]  /*271a0*/  NOP ;  /* 0x0000000000007918 */ /* 0x000fd00000000000 */
[----:B------:R0:W-:Y:S04]  /*271b0*/  STL.64 [R1], R20 ;  /* 0x0000001401007387 */ /* 0x0001e80000100a00 */
[----:B------:R1:W-:Y:S01]  /*271c0*/  STL.64 [R1+0x8], R22 ;  /* 0x0000081601007387 */ /* 0x0003e20000100a00 */
[----:B--2---:R-:W-:-:S15]  /*271d0*/  HMMA.16816.F32 R8, R4, R12, R8 ;  /* 0x0000000c0408723c */ /* 0x004fde0000001808 */
[----:B------:R-:W-:-:S08]  /*271e0*/  NOP ;  /* 0x0000000000007918 */ /* 0x000fd00000000000 */
[----:B------:R-:W-:Y:S04]  /*271f0*/  STL.64 [R1+0xec8], R10 ;  /* 0x000ec80a01007387 */ /* 0x000fe80000100a00 */
[----:B------:R-:W-:Y:S04]  /*27200*/  STL.64 [R1+0xec0], R8 ;  /* 0x000ec00801007387 */ /* 0x000fe80000100a00 */
[----:B------:R-:W2:Y:S04]  /*27210*/  LDL.LU R12, [R1+0x40] ;  /* 0x00004000010c7983 */ /* 0x000ea80000300800 */
[----:B------:R-:W2:Y:S04]  /*27220*/  LDL.LU R13, [R1+0x44] ;  /* 0x00004400010d7983 */ /* 0x000ea80000300800 */
[----:B------:R-:W2:Y:S04]  /*27230*/  LDL.LU R14, [R1+0x48] ;  /* 0x00004800010e7983 */ /* 0x000ea80000300800 */
[----:B------:R-:W2:Y:S04]  /*27240*/  LDL.LU R15, [R1+0x4c] ;  /* 0x00004c00010f7983 */ /* 0x000ea80000300800 */
[----:B0-----:R-:W3:Y:S04]  /*27250*/  LDL.LU R20, [R1+0x70] ;  /* 0x0000700001147983 */ /* 0x001ee80000300800 */
[----:B------:R-:W3:Y:S04]  /*27260*/  LDL.LU R21, [R1+0x74] ;  /* 0x0000740001157983 */ /* 0x000ee80000300800 */
[----:B-1----:R-:W4:Y:S04]  /*27270*/  LDL.LU R22, [R1+0x78] ;  /* 0x0000780001167983 */ /* 0x002f280000300800 */
[----:B------:R-:W4:Y:S01]  /*27280*/  LDL.LU R23, [R1+0x7c] ;  /* 0x00007c0001177983 */ /* 0x000f220000300800 */
[----:B------:R-:W-:-:S02]  /*27290*/  F2FP.F16.E4M3.UNPACK_B R3, R18.H1 ;  /* 0x00000012ff03723e */ /* 0x000fc400030006ff */
[----:B------:R-:W-:Y:S01]  /*272a0*/  F2FP.F16.E4M3.UNPACK_B R16, R19.H1 ;  /* 0x00000013ff10723e */ /* 0x000fe200030006ff */
[----:B------:R-:W2:Y:S04]  /*272b0*/  LDL.LU R18, [R1+0x1c0] ;  /* 0x0001c00001127983 */ /* 0x000ea80000300800 */
[----:B------:R-:W2:Y:S01]  /*272c0*/  LDL.LU R19, [R1+0x1c4] ;  /* 0x0001c40001137983 */ /* 0x000ea20000300800 */
[----:B------:R-:W-:Y:S02]  /*272d0*/  F2FP.F16.E4M3.UNPACK_B R2, R17.H1 ;  /* 0x00000011ff02723e */ /* 0x000fe400030006ff */
[----:B------:R-:W-:Y:S01]  /*272e0*/  F2FP.F16.E4M3.UNPACK_B R17, R0.H1 ;  /* 0x00000000ff11723e */ /* 0x000fe200030006ff */
[----:B----4-:R-:W-:Y:S04]  /*272f0*/  STL.64 [R1+0xf68], R22 ;  /* 0x000f681601007387 */ /* 0x010fe80000100a00 */
[----:B---3--:R0:W-:Y:S04]  /*27300*/  STL.64 [R1+0xf60], R20 ;  /* 0x000f601401007387 */ /* 0x0081e80000100a00 */
[----:B0-----:R-:W3:Y:S04]  /*27310*/  LDL.LU R20, [R1+0x60] ;  /* 0x0000600001147983 */ /* 0x001ee80000300800 */
[----:B------:R-:W3:Y:S04]  /*27320*/  LDL.LU R21, [R1+0x64] ;  /* 0x0000640001157983 */ /* 0x000ee80000300800 */
[----:B------:R-:W3:Y:S04]  /*27330*/  LDL.LU R22, [R1+0x68] ;  /* 0x0000680001167983 */ /* 0x000ee80000300800 */
[----:B------:R-:W3:Y:S04]  /*27340*/  LDL.LU R23, [R1+0x6c] ;  /* 0x00006c0001177983 */ /* 0x000ee80000300800 */
[----:B------:R-:W4:Y:S04]  /*27350*/  LDL.LU R24, [R1+0x1b0] ;  /* 0x0001b00001187983 */ /* 0x000f280000300800 */
[----:B------:R-:W4:Y:S04]  /*27360*/  LDL.LU R25, [R1+0x1b4] ;  /* 0x0001b40001197983 */ /* 0x000f280000300800 */
[----:B------:R-:W4:Y:S04]  /*27370*/  LDL.LU R0, [R1+0x194] ;  /* 0x0001940001007983 */ /* 0x000f280000300800 */
[----:B------:R-:W4:Y:S04]  /*27380*/  LDL.LU R26, [R1+0x4ec] ;  /* 0x0004ec00011a7983 */ /* 0x000f280000300800 */
[----:B------:R-:W3:Y:S04]  /*27390*/  LDL.LU R8, [R1+0x4e4] ;  /* 0x0004e40001087983 */ /* 0x000ee80000300800 */
[----:B------:R-:W3:Y:S04]  /*273a0*/  LDL.LU R9, [R1+0x4f8] ;  /* 0x0004f80001097983 */ /* 0x000ee80000300800 */
[----:B------:R-:W4:Y:S04]  /*273b0*/  LDL.LU R27, [R1+0x4f4] ;  /* 0x0004f400011b7983 */ /* 0x000f280000300800 */
[----:B------:R-:W3:Y:S04]  /*273c0*/  LDL.LU R10, [R1+0x170] ;  /* 0x00017000010a7983 */ /* 0x000ee80000300800 */
[----:B------:R-:W3:Y:S01]  /*273d0*/  LDL.LU R11, [R1+0x174] ;  /* 0x00017400010b7983 */ /* 0x000ee20000300800 */
[----:B--2---:R-:W-:Y:S03]  /*273e0*/  HMMA.16816.F32 R12, R4, R2, R12 ;  /* 0x00000002040c723c */ /* 0x004fe6000000180c */
[----:B---3--:R-:W-:Y:S04]  /*273f0*/  STL.64 [R1+0xf48], R10 ;  /* 0x000f480a01007387 */ /* 0x008fe80000100a00 */
[----:B------:R0:W-:Y:S04]  /*27400*/  STL.64 [R1+0xf40], R8 ;  /* 0x000f400801007387 */ /* 0x0001e80000100a00 */
[----:B0-----:R-:W2:Y:S04]  /*27410*/  LDL.LU R8, [R1+0xc0] ;  /* 0x0000c00001087983 */ /* 0x001ea80000300800 */
[----:B------:R-:W2:Y:S04]  /*27420*/  LDL.LU R9, [R1+0xc4] ;  /* 0x0000c40001097983 */ /* 0x000ea80000300800 */
[----:B------:R-:W3:Y:S04]  /*27430*/  LDL.LU R10, [R1+0xc8] ;  /* 0x0000c800010a7983 */ /* 0x000ee80000300800 */
[----:B------:R-:W3:Y:S01]  /*27440*/  LDL.LU R11, [R1+0xcc] ;  /* 0x0000cc00010b7983 */ /* 0x000ee20000300800 */
[----:B------:R-:W-:-:S02]  /*27450*/  F2FP.F16.E4M3.UNPACK_B R2, R18.H1 ;  /* 0x00000012ff02723e */ /* 0x000fc400030006ff */
[----:B------:R-:W-:Y:S02]  /*27460*/  F2FP.F16.E4M3.UNPACK_B R3, R19.H1 ;  /* 0x00000013ff03723e */ /* 0x000fe400030006ff */
[----:B------:R-:W-:Y:S01]  /*27470*/  HMMA.16816.F32 R16, R4, R16, R20 ;  /* 0x000000100410723c */ /* 0x000fe20000001814 */
[----:B---3--:R-:W-:Y:S04]  /*27480*/  STL.64 [R1+0xf58], R10 ;  /* 0x000f580a01007387 */ /* 0x008fe80000100a00 */
[----:B--2---:R0:W-:Y:S04]  /*27490*/  STL.64 [R1+0xf50], R8 ;  /* 0x000f500801007387 */ /* 0x0041e80000100a00 */
[----:B0-----:R-:W2:Y:S04]  /*274a0*/  LDL.LU R8, [R1+0xa0] ;  /* 0x0000a00001087983 */ /* 0x001ea80000300800 */
[----:B------:R-:W2:Y:S04]  /*274b0*/  LDL.LU R9, [R1+0xa4] ;  /* 0x0000a40001097983 */ /* 0x000ea80000300800 */
[----:B------:R-:W2:Y:S04]  /*274c0*/  LDL.LU R10, [R1+0xa8] ;  /* 0x0000a800010a7983 */ /* 0x000ea80000300800 */
[----:B------:R-:W2:Y:S04]  /*274d0*/  LDL.LU R11, [R1+0xac] ;  /* 0x0000ac00010b7983 */ /* 0x000ea80000300800 */
[----:B------:R-:W-:Y:S04]  /*274e0*/  STL.64 [R1+0xed8], R14 ;  /* 0x000ed80e01007387 */ /* 0x000fe80000100a00 */
[----:B------:R0:W-:Y:S04]  /*274f0*/  STL.64 [R1+0xed0], R12 ;  /* 0x000ed00c01007387 */ /* 0x0001e80000100a00 */
[----:B0-----:R-:W3:Y:S04]  /*27500*/  LDL.LU R12, [R1+0x90] ;  /* 0x00009000010c7983 */ /* 0x001ee80000300800 */
[----:B------:R-:W3:Y:S04]  /*27510*/  LDL.LU R13, [R1+0x94] ;  /* 0x00009400010d7983 */ /* 0x000ee80000300800 */
[----:B------:R-:W3:Y:S04]  /*27520*/  LDL.LU R14, [R1+0x98] ;  /* 0x00009800010e7983 */ /* 0x000ee80000300800 */
[----:B------:R-:W3:Y:S04]  /*27530*/  LDL.LU R15, [R1+0x9c] ;  /* 0x00009c00010f7983 */ /* 0x000ee80000300800 */
[----:B------:R-:W3:Y:S04]  /*27540*/  LDL.LU.64 R22, [R1+0xf68] ;  /* 0x000f680001167983 */ /* 0x000ee80000300a00 */
[----:B------:R-:W3:Y:S01]  /*27550*/  LDL.LU.64 R20, [R1+0xf60] ;  /* 0x000f600001147983 */ /* 0x000ee20000300a00 */
[----:B----4-:R-:W-:-:S02]  /*27560*/  F2FP.F16.E4M3.UNPACK_B R24, R24.H1 ;  /* 0x00000018ff18723e */ /* 0x010fc400030006ff */
[----:B------:R-:W-:Y:S01]  /*27570*/  F2FP.F16.E4M3.UNPACK_B R25, R25.H1 ;  /* 0x00000019ff19723e */ /* 0x000fe200030006ff */
[----:B------:R0:W-:Y:S04]  /*27580*/  STL.64 [R1+0xee8], R18 ;  /* 0x000ee81201007387 */ /* 0x0001e80000100a00 */
[----:B0-----:R-:W4:Y:S04]  /*27590*/  LDL.LU R18, [R1+0x4f0] ;  /* 0x0004f00001127983 */ /* 0x001f280000300800 */
[----:B------:R-:W4:Y:S04]  /*275a0*/  LDL.LU R19, [R1+0x4e8] ;  /* 0x0004e80001137983 */ /* 0x000f280000300800 */
[----:B------:R0:W-:Y:S04]  /*275b0*/  STL.64 [R1+0xee0], R16 ;  /* 0x000ee01001007387 */ /* 0x0001e80000100a00 */
[----:B0-----:R-:W4:Y:S04]  /*275c0*/  LDL.LU R16, [R1+0x4e0] ;  /* 0x0004e00001107983 */ /* 0x001f280000300800 */
[----:B------:R-:W4:Y:S01]  /*275d0*/  LDL.LU R17, [R1+0x4dc] ;  /* 0x0004dc0001117983 */ /* 0x000f220000300800 */
[C---:B--2---:R-:W-:Y:S06]  /*275e0*/  HMMA.16816.F32 R8, R4.reuse, R24, R8 ;  /* 0x000000180408723c */ /* 0x044fec0000001808 */
[----:B---3--:R-:W-:Y:S01]  /*275f0*/  HMMA.16816.F32 R20, R4, R2, R20 ;  /* 0x000000020414723c */ /* 0x008fe20000001814 */
[----:B------:R-:W2:Y:S04]  /*27600*/  LDL.LU R2, [R1+0x1a0] ;  /* 0x0001a00001027983 */ /* 0x000ea80000300800 */
[----:B------:R-:W3:-:S15]  /*27610*/  LDL.LU R3, [R1+0x1a4] ;  /* 0x0001a40001037983 */ /* 0x000ede0000300800 */
[----:B------:R-:W-:-:S03]  /*27620*/  NOP ;  /* 0x0000000000007918 */ /* 0x000fc60000000000 */
[----:B------:R-:W-:Y:S04]  /*27630*/  STL.64 [R1+0xef8], R22 ;  /* 0x000ef81601007387 */ /* 0x000fe80000100a00 */
[----:B------:R0:W-:Y:S04]  /*27640*/  STL.64 [R1+0xef0], R20 ;  /* 0x000ef01401007387 */ /* 0x0001e80000100a00 */
[----:B0-----:R-:W4:Y:S04]  /*27650*/  LDL.LU R20, [R1+0xb0] ;  /* 0x0000b00001147983 */ /* 0x001f280000300800 */
[----:B------:R-:W4:Y:S04]  /*27660*/  LDL.LU R21, [R1+0xb4] ;  /* 0x0000b40001157983 */ /* 0x000f280000300800 */
[----:B------:R-:W4:Y:S04]  /*27670*/  LDL.LU R22, [R1+0xb8] ;  /* 0x0000b80001167983 */ /* 0x000f280000300800 */
[----:B------:R-:W4:Y:S04]  /*27680*/  LDL.LU R23, [R1+0xbc] ;  /* 0x0000bc0001177983 */ /* 0x000f280000300800 */
[----:B------:R-:W-:Y:S04]  /*27690*/  STL.64 [R1+0x40], R8 ;  /* 0x0000400801007387 */ /* 0x000fe80000100a00 */
[----:B------:R0:W-:Y:S04]  /*276a0*/  STL.64 [R1+0x48], R10 ;  /* 0x0000480a01007387 */ /* 0x0001e80000100a00 */
[----:B0-----:R-:W4:Y:S04]  /*276b0*/  LDL.LU.64 R10, [R1+0xf58] ;  /* 0x000f5800010a7983 */ /* 0x001f280000300a00 */
[----:B------:R-:W4:Y:S04]  /*276c0*/  LDL.LU.64 R8, [R1+0xf50] ;  /* 0x000f500001087983 */ /* 0x000f280000300a00 */
[----:B------:R-:W4:Y:S01]  /*276d0*/  LDL.LU R25, [R1+0x190] ;  /* 0x0001900001197983 */ /* 0x000f220000300800 */
[----:B--2---:R-:W-:-:S02]  /*276e0*/  F2FP.F16.E4M3.UNPACK_B R2, R2.H1 ;  /* 0x00000002ff02723e */ /* 0x004fc400030006ff */
[----:B---3--:R-:W-:-:S07]  /*276f0*/  F2FP.F16.E4M3.UNPACK_B R3, R3.H1 ;  /* 0x00000003ff03723e */ /* 0x008fce00030006ff */
[----:B----4-:R-:W-:Y:S01]  /*27700*/  HMMA.16816.F32 R8, R4, R2, R8 ;  /* 0x000000020408723c */ /* 0x010fe20000001808 */
[----:B------:R-:W-:Y:S02]  /*27710*/  F2FP.F16.E4M3.UNPACK_B R24, R25.H1 ;  /* 0x00000019ff18723e */ /* 0x000fe400030006ff */
[----:B------:R-:W-:-:S15]  /*27720*/  F2FP.F16.E4M3.UNPACK_B R25, R0.H1 ;  /* 0x00000000ff19723e */ /* 0x000fde00030006ff */
[----:B------:R-:W-:-:S05]  /*27730*/  NOP ;  /* 0x0000000000007918 */ /* 0x000fca0000000000 */
[----:B------:R-:W-:Y:S04]  /*27740*/  STL.64 [R1+0x70], R8 ;  /* 0x0000700801007387 */ /* 0x000fe80000100a00 */
[----:B------:R0:W-:Y:S01]  /*27750*/  STL [R1+0x78], R10 ;  /* 0x0000780a01007387 */ /* 0x0001e20000100800 */
[----:B------:R-:W-:-:S03]  /*27760*/  IMAD.MOV.U32 R0, RZ, RZ, R11 ;  /* 0x000000ffff007224 */ /* 0x000fc600078e000b */
[----:B0-----:R-:W2:Y:S04]  /*27770*/  LDL.LU.64 R10, [R1+0xf48] ;  /* 0x000f4800010a7983 */ /* 0x001ea80000300a00 */
[----:B------:R-:W3:Y:S04]  /*27780*/  LDL.LU.64 R8, [R1+0xf40] ;  /* 0x000f400001087983 */ /* 0x000ee80000300a00 */
[----:B------:R-:W4:Y:S04]  /*27790*/  LDL.LU R2, [R1+0x1f0] ;  /* 0x0001f00001027983 */ /* 0x000f280000300800 */
[----:B------:R-:W2:Y:S01]  /*277a0*/  LDL.LU R3, [R1+0x1f4] ;  /* 0x0001f40001037983 */ /* 0x000ea20000300800 */
[----:B------:R-:W-:-:S15]  /*277b0*/  HMMA.16816.F32 R20, R4, R24, R20 ;  /* 0x000000180414723c */ /* 0x000fde0000001814 */
[----:B------:R-:W-:-:S08]  /*277c0*/  NOP ;  /* 0x0000000000007918 */ /* 0x000fd00000000000 */
[----:B------:R0:W-:Y:S04]  /*277d0*/  STL.64 [R1+0xc0], R20 ;  /* 0x0000c01401007387 */ /* 0x0001e80000100a00 */
[----:B------:R1:W-:Y:S01]  /*277e0*/  STL.64 [R1+0xc8], R22 ;  /* 0x0000c81601007387 */ /* 0x0003e20000100a00 */
[----:B----4-:R-:W-:Y:S02]  /*277f0*/  F2FP.F16.E4M3.UNPACK_B R2, R2.H1 ;  /* 0x00000002ff02723e */ /* 0x010fe400030006ff */
[----:B--2---:R-:W-:-:S07]  /*27800*/  F2FP.F16.E4M3.UNPACK_B R3, R3.H1 ;  /* 0x00000003ff03723e */ /* 0x004fce00030006ff */
[----:B------:R-:W-:-:S15]  /*27810*/  HMMA.16816.F32 R12, R4, R2, R12 ;  /* 0x00000002040c723c */ /* 0x000fde000000180c */
[----:B------:R-:W-:-:S08]  /*27820*/  NOP ;  /* 0x0000000000007918 */ /* 0x000fd00000000000 */
[----:B------:R-:W-:Y:S04]  /*27830*/  STL.64 [R1+0xb0], R12 ;  /* 0x0000b00c01007387 */ /* 0x000fe80000100a00 */
[----:B------:R-:W-:Y:S04]  /*27840*/  STL.64 [R1+0xb8], R14 ;  /* 0x0000b80e01007387 */ /* 0x000fe80000100a00 */
[----:B0-----:R-:W2:Y:S04]  /*27850*/  LDL.LU R20, [R1+0x10] ;  /* 0x0000100001147983 */ /* 0x001ea80000300800 */
[----:B------:R-:W2:Y:S04]  /*27860*/  LDL.LU R21, [R1+0x14] ;  /* 0x0000140001157983 */ /* 0x000ea80000300800 */
[----:B-1----:R-:W4:Y:S04]  /*27870*/  LDL.LU R22, [R1+0x18] ;  /* 0x0000180001167983 */ /* 0x002f280000300800 */
[----:B------:R-:W4:Y:S04]  /*27880*/  LDL.LU R23, [R1+0x1c] ;  /* 0x00001c0001177983 */ /* 0x000f280000300800 */
[----:B----4-:R-:W-:Y:S04]  /*27890*/  STL.64 [R1+0xf08], R22 ;  /* 0x000f081601007387 */ /* 0x010fe80000100a00 */
[----:B--2---:R0:W-:Y:S04]  /*278a0*/  STL.64 [R1+0xf00], R20 ;  /* 0x000f001401007387 */ /* 0x0041e80000100a00 */
[----:B0-----:R-:W2:Y:S04]  /*278b0*/  LDL.LU R20, [R1+0x50] ;  /* 0x0000500001147983 */ /* 0x001ea80000300800 */
[----:B------:R-:W2:Y:S01]  /*278c0*/  LDL.LU R21, [R1+0x54] ;  /* 0x0000540001157983 */ /* 0x000ea20000300800 */
[----:B------:R-:W-:-:S02]  /*278d0*/  IMAD.MOV.U32 R22, RZ, RZ, R29 ;  /* 0x000000ffff167224 */ /* 0x000fc400078e001d */
[----:B------:R-:W-:Y:S01]  /*278e0*/  IMAD.MOV.U32 R23, RZ, RZ, R28 ;  /* 0x000000ffff177224 */ /* 0x000fe200078e001c */
[----:B------:R-:W4:Y:S04]  /*278f0*/  LDL R29, [R1+0x10c] ;  /* 0x00010c00011d7983 */ /* 0x000f280000100800 */
[----:B------:R-:W4:Y:S04]  /*27900*/  LDL R28, [R1+0x108] ;  /* 0x00010800011c7983 */ /* 0x000f280000100800 */
[----:B------:R-:W-:Y:S04]  /*27910*/  STL.64 [R1+0xf18], R22 ;  /* 0x000f181601007387 */ /* 0x000fe80000100a00 */
[----:B--2---:R0:W-:Y:S04]  /*27920*/  STL.64 [R1+0xf10], R20 ;  /* 0x000f101401007387 */ /* 0x0041e80000100a00 */
[----:B0-----:R-:W2:Y:S04]  /*27930*/  LDL.LU R20, [R1+0x80] ;  /* 0x0000800001147983 */ /* 0x001ea80000300800 */
[----:B------:R-:W2:Y:S04]  /*27940*/  LDL.LU R21, [R1+0x84] ;  /* 0x0000840001157983 */ /* 0x000ea80000300800 */
[----:B------:R-:W3:Y:S04]  /*27950*/  LDL.LU R22, [R1+0x88] ;  /* 0x0000880001167983 */ /* 0x000ee80000300800 */
[----:B------:R-:W3:Y:S04]  /*27960*/  LDL.LU R23, [R1+0x8c] ;  /* 0x00008c0001177983 */ /* 0x000ee80000300800 */
[----:B---3--:R-:W-:Y:S04]  /*27970*/  STL.64 [R1+0xf28], R22 ;  /* 0x000f281601007387 */ /* 0x008fe80000100a00 */
[----:B--2---:R0:W-:Y:S04]  /*27980*/  STL.64 [R1+0xf20], R20 ;  /* 0x000f201401007387 */ /* 0x0041e80000100a00 */
[----:B0-----:R-:W2:Y:S04]  /*27990*/  LDL.LU R20, [R1+0xd0] ;  /* 0x0000d00001147983 */ /* 0x001ea80000300800 */
[----:B------:R-:W2:Y:S04]  /*279a0*/  LDL.LU R21, [R1+0xd4] ;  /* 0x0000d40001157983 */ /* 0x000ea80000300800 */
[----:B------:R-:W3:Y:S04]  /*279b0*/  LDL.LU R22, [R1+0xd8] ;  /* 0x0000d80001167983 */ /* 0x000ee80000300800 */
[----:B------:R-:W3:Y:S01]  /*279c0*/  LDL.LU R23, [R1+0xdc] ;  /* 0x0000dc0001177983 */ /* 0x000ee20000300800 */
[----:B------:R-:W-:-:S02]  /*279d0*/  IMAD R24, R17, 0x100, R16 ;  /* 0x0000010011187824 */ /* 0x000fc400078e0210 */
[----:B------:R-:W-:Y:S02]  /*279e0*/  IMAD R26, R26, 0x100, R18 ;  /* 0x000001001a1a7824 */ /* 0x000fe400078e0212 */
[----:B------:R-:W-:Y:S01]  /*279f0*/  IMAD R25, R8, 0x100, R19 ;  /* 0x0000010008197824 */ /* 0x000fe200078e0213 */
[----:B---3--:R-:W-:Y:S04]  /*27a00*/  STL.64 [R1+0xf38], R22 ;  /* 0x000f381601007387 */ /* 0x008fe80000100a00 */
[----:B--2---:R0:W-:Y:S04]  /*27a10*/  STL.64 [R1+0xf30], R20 ;  /* 0x000f301401007387 */ /* 0x0041e80000100a00 */
[----:B0-----:R-:W2:Y:S04]  /*27a20*/  LDL.LU R20, [R1+0xe0] ;  /* 0x0000e00001147983 */ /* 0x001ea80000300800 */
[----:B------:R-:W2:Y:S04]  /*27a30*/  LDL.LU R21, [R1+0xe4] ;  /* 0x0000e40001157983 */ /* 0x000ea80000300800 */
[----:B------:R-:W2:Y:S04]  /*27a40*/  LDL.LU R22, [R1+0xe8] ;  /* 0x0000e80001167983 */ /* 0x000ea80000300800 */
[----:B------:R-:W2:Y:S04]  /*27a50*/  LDL.LU R23, [R1+0xec] ;  /* 0x0000ec0001177983 */ /* 0x000ea80000300800 */
[----:B------:R-:W3:Y:S04]  /*27a60*/  LDL.LU R16, [R1+0x20] ;  /* 0x0000200001107983 */ /* 0x000ee80000300800 */
[----:B------:R-:W3:Y:S04]  /*27a70*/  LDL.LU R17, [R1+0x24] ;  /* 0x0000240001117983 */ /* 0x000ee80000300800 */
[----:B------:R-:W3:Y:S04]  /*27a80*/  LDL.LU R18, [R1+0x28] ;  /* 0x0000280001127983 */ /* 0x000ee80000300800 */
[----:B------:R-:W3:Y:S01]  /*27a90*/  LDL.LU R19, [R1+0x2c] ;  /* 0x00002c0001137983 */ /* 0x000ee20000300800 */
[----:B------:R-:W-:-:S02]  /*27aa0*/  F2FP.F16.E4M3.UNPACK_B R2, R10.H1 ;  /* 0x0000000aff02723e */ /* 0x000fc400030006ff */
[----:B------:R-:W-:Y:S01]  /*27ab0*/  F2FP.F16.E4M3.UNPACK_B R3, R11.H1 ;  /* 0x0000000bff03723e */ /* 0x000fe200030006ff */
[----:B------:R-:W3:Y:S04]  /*27ac0*/  LDL.LU R12, [R1+0x30] ;  /* 0x00003000010c7983 */ /* 0x000ee80000300800 */
[----:B------:R-:W3:Y:S04]  /*27ad0*/  LDL.LU R13, [R1+0x34] ;  /* 0x00003400010d7983 */ /* 0x000ee80000300800 */
[----:B------:R-:W3:Y:S04]  /*27ae0*/  LDL.LU R14, [R1+0x38] ;  /* 0x00003800010e7983 */ /* 0x000ee80000300800 */
[----:B------:R-:W3:Y:S01]  /*27af0*/  LDL.LU R15, [R1+0x3c] ;  /* 0x00003c00010f7983 */ /* 0x000ee20000300800 */
[----:B------:R-:W-:-:S03]  /*27b00*/  IMAD R27, R27, 0x100, R9 ;  /* 0x000001001b1b7824 */ /* 0x000fc600078e0209 */
[----:B------:R-:W3:Y:S04]  /*27b10*/  LDL.LU R8, [R1] ;  /* 0x0000000001087983 */ /* 0x000ee80000300800 */
[----:B------:R-:W3:Y:S04]  /*27b20*/  LDL.LU R9, [R1+0x4] ;  /* 0x0000040001097983 */ /* 0x000ee80000300800 */
[----:B------:R-:W3:Y:S04]  /*27b30*/  LDL.LU R10, [R1+0x8] ;  /* 0x00000800010a7983 */ /* 0x000ee80000300800 */
[----:B------:R-:W3:Y:S01]  /*27b40*/  LDL.LU R11, [R1+0xc] ;  /* 0x00000c00010b7983 */ /* 0x000ee20000300800 */
[----:B--2---:R-:W-:Y:S03]  /*27b50*/  HMMA.16816.F32 R4, R4, R2, R20 ;  /* 0x000000020404723c */ /* 0x004fe60000001814 */
[----:B------:R-:W2:Y:S04]  /*27b60*/  LDL.LU.64 R22, [R1+0xf38] ;  /* 0x000f380001167983 */ /* 0x000ea80000300a00 */
[----:B------:R-:W2:Y:S01]  /*27b70*/  LDL.LU.64 R20, [R1+0xf30] ;  /* 0x000f300001147983 */ /* 0x000ea20000300a00 */
[----:B------:R-:W-:-:S02]  /*27b80*/  F2FP.F16.E4M3.UNPACK_B R24, R24 ;  /* 0x00000018ff18723e */ /* 0x000fc400020006ff */
[----:B------:R-:W-:Y:S02]  /*27b90*/  F2FP.F16.E4M3.UNPACK_B R26, R26 ;  /* 0x0000001aff1a723e */ /* 0x000fe400020006ff */
[----:B------:R-:W-:Y:S02]  /*27ba0*/  F2FP.F16.E4M3.UNPACK_B R25, R25 ;  /* 0x00000019ff19723e */ /* 0x000fe400020006ff */
[----:B------:R-:W-:Y:S02]  /*27bb0*/  F2FP.F16.E4M3.UNPACK_B R27, R27 ;  /* 0x0000001bff1b723e */ /* 0x000fe400020006ff */
[----:B----4-:R-:W-:Y:S02]  /*27bc0*/  F2FP.F16.E4M3.UNPACK_B R28, R28 ;  /* 0x0000001cff1c723e */ /* 0x010fe400020006ff */
[----:B------:R-:W-:Y:S01]  /*27bd0*/  F2FP.F16.E4M3.UNPACK_B R29, R29 ;  /* 0x0000001dff1d723e */ /* 0x000fe200020006ff */
[----:B------:R-:W4:Y:S04]  /*27be0*/  LDL R2, [R1+0x118] ;  /* 0x0001180001027983 */ /* 0x000f280000100800 */
[----:B------:R-:W3:Y:S04]  /*27bf0*/  LDL R3, [R1+0x11c] ;  /* 0x00011c0001037983 */ /* 0x000ee80000100800 */
[----:B------:R0:W-:Y:S04]  /*27c00*/  STL.64 [R1+0xf0], R4 ;  /* 0x0000f00401007387 */ /* 0x0001e80000100a00 */
[----:B------:R1:W-:Y:S04]  /*27c10*/  STL.64 [R1+0xf8], R6 ;  /* 0x0000f80601007387 */ /* 0x0003e80000100a00 */
[----:B0-----:R-:W3:Y:S04]  /*27c20*/  LDL R4, [R1+0x128] ;  /* 0x0001280001047983 */ /* 0x001ee80000100800 */
[----:B------:R-:W3:Y:S04]  /*27c30*/  LDL R5, [R1+0x12c] ;  /* 0x00012c0001057983 */ /* 0x000ee80000100800 */
[----:B-1----:R-:W3:Y:S04]  /*27c40*/  LDL R6, [R1+0x158] ;  /* 0x0001580001067983 */ /* 0x002ee80000100800 */
[----:B------:R-:W3:Y:S01]  /*27c50*/  LDL R7, [R1+0x15c] ;  /* 0x00015c0001077983 */ /* 0x000ee20000100800 */
[----:B--2---:R-:W-:-:S15]  /*27c60*/  HMMA.16816.F32 R20, R24, R28, R20 ;  /* 0x0000001c1814723c */ /* 0x004fde0000001814 */
[----:B------:R-:W-:-:S08]  /*27c70*/  NOP ;  /* 0x0000000000007918 */ /* 0x000fd00000000000 */
[----:B------:R-:W-:Y:S04]  /*27c80*/  STL.64 [R1+0xe0], R20 ;  /* 0x0000e01401007387 */ /* 0x000fe80000100a00 */
[----:B------:R0:W-:Y:S04]  /*27c90*/  STL.64 [R1+0xe8], R22 ;  /* 0x0000e81601007387 */ /* 0x0001e80000100a00 */
[----:B0-----:R-:W2:Y:S04]  /*27ca0*/  LDL.LU.64 R22, [R1+0xf28] ;  /* 0x000f280001167983 */ /* 0x001ea80000300a00 */
[----:B------:R-:W2:Y:S01]  /*27cb0*/  LDL.LU.64 R20, [R1+0xf20] ;  /* 0x000f200001147983 */ /* 0x000ea20000300a00 */
[----:B----4-:R-:W-:-:S02]  /*27cc0*/  F2FP.F16.E4M3.UNPACK_B R2, R2 ;  /* 0x00000002ff02723e */ /* 0x010fc400020006ff */
[----:B---3--:R-:W-:Y:S01]  /*27cd0*/  F2FP.F16.E4M3.UNPACK_B R3, R3 ;  /* 0x00000003ff03723e */ /* 0x008fe200020006ff */
[----:B------:R-:W3:Y:S04]  /*27ce0*/  LDL R28, [R1+0x16c] ;  /* 0x00016c00011c7983 */ /* 0x000ee80000100800 */
[----:B------:R-:W4:Y:S02]  /*27cf0*/  LDL.LU R29, [R1+0x1cc] ;  /* 0x0001cc00011d7983 */ /* 0x000f240000300800 */
[----:B--2---:R-:W-:-:S15]  /*27d00*/  HMMA.16816.F32 R20, R24, R2, R20 ;  /* 0x000000021814723c */ /* 0x004fde0000001814 */
[----:B------:R-:W-:-:S08]  /*27d10*/  NOP ;  /* 0x0000000000007918 */ /* 0x000fd00000000000 */
[----:B------:R-:W-:Y:S04]  /*27d20*/  STL.64 [R1+0xd0], R20 ;  /* 0x0000d01401007387 */ /* 0x000fe80000100a00 */
[----:B------:R0:W-:Y:S04]  /*27d30*/  STL.64 [R1+0xd8], R22 ;  /* 0x0000d81601007387 */ /* 0x0001e80000100a00 */
[----:B0-----:R-:W2:Y:S04]  /*27d40*/  LDL.LU.64 R22, [R1+0xf18] ;  /* 0x000f180001167983 */ /* 0x001ea80000300a00 */
[----:B------:R-:W2:Y:S01]  /*27d50*/  LDL.LU.64 R20, [R1+0xf10] ;  /* 0x000f100001147983 */ /* 0x000ea20000300a00 */
[----:B------:R-:W-:-:S02]  /*27d60*/  F2FP.F16.E4M3.UNPACK_B R4, R4 ;  /* 0x00000004ff04723e */ /* 0x000fc400020006ff */
[----:B------:R-:W-:Y:S01]  /*27d70*/  F2FP.F16.E4M3.UNPACK_B R5, R5 ;  /* 0x00000005ff05723e */ /* 0x000fe200020006ff */
[----:B------:R-:W3:Y:S04]  /*27d80*/  LDL R2, [R1+0x138] ;  /* 0x0001380001027983 */ /* 0x000ee80000100800 */
[----:B------:R-:W4:Y:S02]  /*27d90*/  LDL R3, [R1+0x13c] ;  /* 0x00013c0001037983 */ /* 0x000f240000100800 */
        /* <DEDUP_REMOVED lines=8> */
[----:B---3--:R-:W-:-:S02]  /*27e20*/  F2FP.F16.E4M3.UNPACK_B R2, R2 ;  /* 0x00000002ff02723e */ /* 0x008fc400020006ff */
[----:B----4-:R-:W-:-:S07]  /*27e30*/  F2FP.F16.E4M3.UNPACK_B R3, R3 ;  /* 0x00000003ff03723e */ /* 0x010fce00020006ff */
[----:B--2---:R-:W-:Y:S01]  /*27e40*/  HMMA.16816.F32 R20, R24, R2, R20 ;  /* 0x000000021814723c */ /* 0x004fe20000001814 */
[----:B------:R-:W-:Y:S02]  /*27e50*/  F2FP.F16.E4M3.UNPACK_B R4, R4 ;  /* 0x00000004ff04723e */ /* 0x000fe400020006ff */
[----:B------:R-:W-:-:S04]  /*27e60*/  F2FP.F16.E4M3.UNPACK_B R5, R5 ;  /* 0x00000005ff05723e */ /* 0x000fc800020006ff */
[----:B------:R-:W-:Y:S02]  /*27e70*/  F2FP.F16.E4M3.UNPACK_B R2, R6 ;  /* 0x00000006ff02723e */ /* 0x000fe400020006ff */
[----:B------:R-:W-:Y:S02]  /*27e80*/  F2FP.F16.E4M3.UNPACK_B R3, R7 ;  /* 0x00000007ff03723e */ /* 0x000fe400020006ff */
[----:B------:R-:W-:-:S12]  /*27e90*/  HMMA.16816.F32 R4, R24, R4, R16 ;  /* 0x000000041804723c */ /* 0x000fd80000001810 */
[----:B------:R-:W-:Y:S04]  /*27ea0*/  STL.64 [R1+0x90], R20 ;  /* 0x0000901401007387 */ /* 0x000fe80000100a00 */
[----:B------:R0:W-:Y:S04]  /*27eb0*/  STL.64 [R1+0x98], R22 ;  /* 0x0000981601007387 */ /* 0x0001e80000100a00 */
[----:B0-----:R-:W2:Y:S04]  /*27ec0*/  LDL.LU.64 R22, [R1+0xef8] ;  /* 0x000ef80001167983 */ /* 0x001ea80000300a00 */
[----:B------:R-:W2:Y:S04]  /*27ed0*/  LDL.LU.64 R20, [R1+0xef0] ;  /* 0x000ef00001147983 */ /* 0x000ea80000300a00 */
[----:B------:R-:W3:Y:S04]  /*27ee0*/  LDL.LU.64 R18, [R1+0xee8] ;  /* 0x000ee80001127983 */ /* 0x000ee80000300a00 */
[----:B------:R-:W3:Y:S04]  /*27ef0*/  LDL.LU.64 R16, [R1+0xee0] ;  /* 0x000ee00001107983 */ /* 0x000ee80000300a00 */
[----:B------:R0:W-:Y:S04]  /*27f00*/  STL.64 [R1+0x80], R4 ;  /* 0x0000800401007387 */ /* 0x0001e80000100a00 */
[----:B------:R1:W-:Y:S04]  /*27f10*/  STL.64 [R1+0x88], R6 ;  /* 0x0000880601007387 */ /* 0x0003e80000100a00 */
[----:B0-----:R-:W4:Y:S01]  /*27f20*/  LDL R5, [R1+0x168] ;  /* 0x0001680001057983 */ /* 0x001f220000100800 */
[----:B------:R-:W-:Y:S03]  /*27f30*/  HMMA.16816.F32 R12, R24, R2, R12 ;  /* 0x00000002180c723c */ /* 0x000fe6000000180c */
[----:B-1----:R-:W2:Y:S04]  /*27f40*/  LDL R6, [R1+0x1a8] ;  /* 0x0001a80001067983 */ /* 0x002ea80000100800 */
[----:B------:R-:W2:-:S15]  /*27f50*/  LDL R7, [R1+0x1ac] ;  /* 0x0001ac0001077983 */ /* 0x000e9e0000100800 */
[----:B------:R-:W-:-:S01]  /*27f60*/  NOP ;  /* 0x0000000000007918 */ /* 0x000fc20000000000 */
[----:B------:R-:W-:Y:S04]  /*27f70*/  STL.64 [R1+0x60], R12 ;  /* 0x0000600c01007387 */ /* 0x000fe80000100a00 */
[----:B------:R0:W-:Y:S04]  /*27f80*/  STL.64 [R1+0x68], R14 ;  /* 0x0000680e01007387 */ /* 0x0001e80000100a00 */
[----:B0-----:R-:W3:Y:S04]  /*27f90*/  LDL.LU.64 R14, [R1+0xed8] ;  /* 0x000ed800010e7983 */ /* 0x001ee80000300a00 */
[----:B------:R-:W3:Y:S04]  /*27fa0*/  LDL.LU.64 R12, [R1+0xed0] ;  /* 0x000ed000010c7983 */ /* 0x000ee80000300a00 */
[----:B------:R-:W2:Y:S04]  /*27fb0*/  LDL R2, [R1+0x188] ;  /* 0x0001880001027983 */ /* 0x000ea80000100800 */
[----:B------:R-:W3:Y:S01]  /*27fc0*/  LDL R3, [R1+0x18c] ;  /* 0x00018c0001037983 */ /* 0x000ee20000100800 */
[----:B----4-:R-:W-:-:S02]  /*27fd0*/  F2FP.F16.E4M3.UNPACK_B R4, R5 ;  /* 0x00000005ff04723e */ /* 0x010fc400020006ff */
[----:B------:R-:W-:Y:S02]  /*27fe0*/  F2FP.F16.E4M3.UNPACK_B R5, R28 ;  /* 0x0000001cff05723e */ /* 0x000fe400020006ff */
[----:B------:R-:W4:Y:S05]  /*27ff0*/  LDL.LU R28, [R1+0x17c] ;  /* 0x00017c00011c7983 */ /* 0x000f2a0000300800 */
[----:B------:R-:W-:Y:S01]  /*28000*/  HMMA.16816.F32 R8, R24, R4, R8 ;  /* 0x000000041808723c */ /* 0x000fe20000001808 */
[----:B----4-:R0:W-:Y:S04]  /*28010*/  STL [R1+0xea8], R28 ;  /* 0x000ea81c01007387 */ /* 0x0101e80000100800 */
[----:B0-----:R-:W4:-:S15]  /*28020*/  LDL R28, [R1+0x1bc] ;  /* 0x0001bc00011c7983 */ /* 0x001f1e0000100800 */
[----:B------:R-:W-:-:S03]  /*28030*/  NOP ;  /* 0x0000000000007918 */ /* 0x000fc60000000000 */
[----:B------:R-:W-:Y:S04]  /*28040*/  STL.64 [R1], R8 ;  /* 0x0000000801007387 */ /* 0x000fe80000100a00 */
[----:B------:R0:W-:Y:S04]  /*28050*/  STL.64 [R1+0x8], R10 ;  /* 0x0000080a01007387 */ /* 0x0001e80000100a00 */
[----:B0-----:R-:W4:Y:S04]  /*28060*/  LDL.LU.64 R10, [R1+0xec8] ;  /* 0x000ec800010a7983 */ /* 0x001f280000300a00 */
[----:B------:R-:W4:Y:S01]  /*28070*/  LDL.LU.64 R8, [R1+0xec0] ;  /* 0x000ec00001087983 */ /* 0x000f220000300a00 */
[----:B--2---:R-:W-:-:S02]  /*28080*/  F2FP.F16.E4M3.UNPACK_B R2, R2 ;  /* 0x00000002ff02723e */ /* 0x004fc400020006ff */
[----:B---3--:R-:W-:Y:S01]  /*28090*/  F2FP.F16.E4M3.UNPACK_B R3, R3 ;  /* 0x00000003ff03723e */ /* 0x008fe200020006ff */
[----:B------:R-:W2:Y:S04]  /*280a0*/  LDL R4, [R1+0x1e8] ;  /* 0x0001e80001047983 */ /* 0x000ea80000100800 */
[----:B------:R-:W3:Y:S02]  /*280b0*/  LDL R5, [R1+0x1ec] ;  /* 0x0001ec0001057983 */ /* 0x000ee40000100800 */
[----:B----4-:R-:W-:-:S15]  /*280c0*/  HMMA.16816.F32 R8, R24, R2, R8 ;  /* 0x000000021808723c */ /* 0x010fde0000001808 */
[----:B------:R-:W-:-:S08]  /*280d0*/  NOP ;  /* 0x0000000000007918 */ /* 0x000fd00000000000 */
[----:B------:R0:W-:Y:S04]  /*280e0*/  STL.64 [R1+0x50], R8 ;  /* 0x0000500801007387 */ /* 0x0001e80000100a00 */
[----:B------:R1:W-:Y:S04]  /*280f0*/  STL.64 [R1+0x58], R10 ;  /* 0x0000580a01007387 */ /* 0x0003e80000100a00 */
[----:B0-----:R-:W4:Y:S04]  /*28100*/  LDL R8, [R1+0x1d8] ;  /* 0x0001d80001087983 */ /* 0x001f280000100800 */
[----:B------:R-:W4:Y:S01]  /*28110*/  LDL R9, [R1+0x1dc] ;  /* 0x0001dc0001097983 */ /* 0x000f220000100800 */
[----:B--2---:R-:W-:-:S02]  /*28120*/  F2FP.F16.E4M3.UNPACK_B R4, R4 ;  /* 0x00000004ff04723e */ /* 0x004fc400020006ff */
[----:B---3--:R-:W-:Y:S01]  /*28130*/  F2FP.F16.E4M3.UNPACK_B R5, R5 ;  /* 0x00000005ff05723e */ /* 0x008fe200020006ff */
[----:B-1----:R-:W2:Y:S04]  /*28140*/  LDL R10, [R1+0x1c8] ;  /* 0x0001c800010a7983 */ /* 0x002ea80000100800 */
[----:B------:R-:W3:Y:S02]  /*28150*/  LDL R11, [R1+0x1b8] ;  /* 0x0001b800010b7983 */ /* 0x000ee40000100800 */
[----:B------:R-:W-:-:S15]  /*28160*/  HMMA.16816.F32 R12, R24, R4, R12 ;  /* 0x00000004180c723c */ /* 0x000fde000000180c */
[----:B------:R-:W-:-:S08]  /*28170*/  NOP ;  /* 0x0000000000007918 */ /* 0x000fd00000000000 */
[----:B------:R-:W-:Y:S04]  /*28180*/  STL.64 [R1+0x20], R12 ;  /* 0x0000200c01007387 */ /* 0x000fe80000100a00 */
[----:B------:R0:W-:Y:S04]  /*28190*/  STL.64 [R1+0x28], R14 ;  /* 0x0000280e01007387 */ /* 0x0001e80000100a00 */
[----:B------:R-:W-:Y:S01]  /*281a0*/  STL [R1+0xe70], R29 ;  /* 0x000e701d01007387 */ /* 0x000fe20000100800 */
[----:B----4-:R-:W-:Y:S02]  /*281b0*/  F2FP.F16.E4M3.UNPACK_B R2, R8 ;  /* 0x00000008ff02723e */ /* 0x010fe400020006ff */
[----:B------:R-:W-:-:S07]  /*281c0*/  F2FP.F16.E4M3.UNPACK_B R3, R9 ;  /* 0x00000009ff03723e */ /* 0x000fce00020006ff */
[----:B0-----:R-:W-:Y:S01]  /*281d0*/  HMMA.16816.F32 R12, R24, R2, R16 ;  /* 0x00000002180c723c */ /* 0x001fe20000001810 */
[----:B------:R-:W4:Y:S01]  /*281e0*/  LDL.LU R19, [R1+0x178] ;  /* 0x0001780001137983 */ /* 0x000f220000300800 */
[----:B--2---:R-:W-:Y:S02]  /*281f0*/  F2FP.F16.E4M3.UNPACK_B R4, R10 ;  /* 0x0000000aff04723e */ /* 0x004fe400020006ff */
[----:B------:R-:W-:-:S07]  /*28200*/  F2FP.F16.E4M3.UNPACK_B R5, R29 ;  /* 0x0000001dff05723e */ /* 0x000fce00020006ff */
[----:B------:R-:W-:Y:S07]  /*28210*/  HMMA.16816.F32 R20, R24, R4, R20 ;  /* 0x000000041814723c */ /* 0x000fee0000001814 */
[----:B------:R-:W-:Y:S02]  /*28220*/  F2FP.F16.E4M3.UNPACK_B R4, R6 ;  /* 0x00000006ff04723e */ /* 0x000fe400020006ff */
[----:B------:R-:W-:Y:S01]  /*28230*/  F2FP.F16.E4M3.UNPACK_B R5, R7 ;  /* 0x00000007ff05723e */ /* 0x000fe200020006ff */
[----:B----4-:R-:W-:Y:S04]  /*28240*/  STL [R1+0xeac], R19 ;  /* 0x000eac1301007387 */ /* 0x010fe80000100800 */
[----:B------:R-:W-:Y:S04]  /*28250*/  STL.64 [R1+0x10], R12 ;  /* 0x0000100c01007387 */ /* 0x000fe80000100a00 */
[----:B------:R-:W-:Y:S05]  /*28260*/  STL.64 [R1+0x18], R14 ;  /* 0x0000180e01007387 */ /* 0x000fea0000100a00 */
[----:B------:R-:W-:Y:S04]  /*28270*/  STL.64 [R1+0xe18], R22 ;  /* 0x000e181601007387 */ /* 0x000fe80000100a00 */
[----:B------:R0:W-:Y:S04]  /*28280*/  STL.64 [R1+0xe10], R20 ;  /* 0x000e101401007387 */ /* 0x0001e80000100a00 */
[----:B0-----:R-:W2:Y:S04]  /*28290*/  LDL.LU R20, [R1+0x40] ;  /* 0x0000400001147983 */ /* 0x001ea80000300800 */
[----:B------:R-:W2:Y:S04]  /*282a0*/  LDL.LU R21, [R1+0x44] ;  /* 0x0000440001157983 */ /* 0x000ea80000300800 */
[----:B------:R-:W2:Y:S04]  /*282b0*/  LDL.LU R22, [R1+0x48] ;  /* 0x0000480001167983 */ /* 0x000ea80000300800 */
[----:B------:R-:W2:Y:S04]  /*282c0*/  LDL.LU R23, [R1+0x4c] ;  /* 0x00004c0001177983 */ /* 0x000ea80000300800 */
[----:B------:R-:W4:Y:S04]  /*282d0*/  LDL R6, [R1+0x198] ;  /* 0x0001980001067983 */ /* 0x000f280000100800 */
[----:B------:R-:W4:Y:S04]  /*282e0*/  LDL R7, [R1+0x19c] ;  /* 0x00019c0001077983 */ /* 0x000f280000100800 */
[----:B------:R-:W4:Y:S04]  /*282f0*/  LDL.LU R19, [R1+0xd44] ;  /* 0x000d440001137983 */ /* 0x000f280000300800 */
[----:B------:R-:W4:Y:S04]  /*28300*/  LDL.LU R18, [R1+0xd40] ;  /* 0x000d400001127983 */ /* 0x000f280000300800 */
[----:B------:R-:W4:Y:S04]  /*28310*/  LDL R8, [R1+0x1f8] ;  /* 0x0001f80001087983 */ /* 0x000f280000100800 */
[----:B------:R-:W4:Y:S04]  /*28320*/  LDL R9, [R1+0x1fc] ;  /* 0x0001fc0001097983 */ /* 0x000f280000100800 */
[----:B------:R-:W4:Y:S04]  /*28330*/  LDL.LU R12, [R1+0xc0] ;  /* 0x0000c000010c7983 */ /* 0x000f280000300800 */
[----:B------:R-:W4:Y:S04]  /*28340*/  LDL.LU R13, [R1+0xc4] ;  /* 0x0000c400010d7983 */ /* 0x000f280000300800 */
[----:B------:R-:W4:Y:S04]  /*28350*/  LDL.LU R14, [R1+0xc8] ;  /* 0x0000c800010e7983 */ /* 0x000f280000300800 */
[----:B------:R-:W4:Y:S01]  /*28360*/  LDL.LU R15, [R1+0xcc] ;  /* 0x0000cc00010f7983 */ /* 0x000f220000300800 */
[----:B---3--:R-:W-:-:S02]  /*28370*/  F2FP.F16.E4M3.UNPACK_B R2, R11 ;  /* 0x0000000bff02723e */ /* 0x008fc400020006ff */
[----:B------:R-:W-:-:S07]  /*28380*/  F2FP.F16.E4M3.UNPACK_B R3, R28 ;  /* 0x0000001cff03723e */ /* 0x000fce00020006ff */
[----:B--2---:R-:W-:Y:S01]  /*28390*/  HMMA.16816.F32 R20, R24, R2, R20 ;  /* 0x000000021814723c */ /* 0x004fe20000001814 */
[----:B----4-:R-:W-:Y:S04]  /*283a0*/  STL.64 [R1+0xeb8], R14 ;  /* 0x000eb80e01007387 */ /* 0x010fe80000100a00 */
[----:B------:R0:W-:Y:S04]  /*283b0*/  STL.64 [R1+0xeb0], R12 ;  /* 0x000eb00c01007387 */ /* 0x0001e80000100a00 */
[----:B0-----:R-:W2:Y:S04]  /*283c0*/  LDL.LU R12, [R1+0x70] ;  /* 0x00007000010c7983 */ /* 0x001ea80000300800 */
[----:B------:R-:W2:Y:S04]  /*283d0*/  LDL.LU R13, [R1+0x74] ;  /* 0x00007400010d7983 */ /* 0x000ea80000300800 */
[----:B------:R-:W2:Y:S06]  /*283e0*/  LDL.LU R14, [R1+0x78] ;  /* 0x00007800010e7983 */ /* 0x000eac0000300800 */
[----:B------:R0:W-:Y:S04]  /*283f0*/  STL.64 [R1+0x40], R20 ;  /* 0x0000401401007387 */ /* 0x0001e80000100a00 */
[----:B------:R1:W-:Y:S04]  /*28400*/  STL [R1+0x48], R22 ;  /* 0x0000481601007387 */ /* 0x0003e80000100800 */
[----:B------:R-:W3:Y:S01]  /*28410*/  LDL.LU R28, [R1+0xd58] ;  /* 0x000d5800011c7983 */ /* 0x000ee20000300800 */
[----:B------:R-:W-:-:S03]  /*28420*/  IMAD.MOV.U32 R15, RZ, RZ, R0 ;  /* 0x000000ffff0f7224 */ /* 0x000fc600078e0000 */
[----:B------:R-:W3:Y:S04]  /*28430*/  LDL.LU R10, [R1+0xd48] ;  /* 0x000d4800010a7983 */ /* 0x000ee80000300800 */
[----:B------:R-:W4:Y:S04]  /*28440*/  LDL.LU R0, [R1+0xd50] ;  /* 0x000d500001007983 */ /* 0x000f280000300800 */
[----:B------:R-:W4:Y:S04]  /*28450*/  LDL.LU R11, [R1+0xd4c] ;  /* 0x000d4c00010b7983 */ /* 0x000f280000300800 */
[----:B------:R-:W4:Y:S04]  /*28460*/  LDL.LU R16, [R1+0x108] ;  /* 0x0001080001107983 */ /* 0x000f280000300800 */
[----:B------:R-:W4:Y:S01]  /*28470*/  LDL.LU R17, [R1+0x10c] ;  /* 0x00010c0001117983 */ /* 0x000f220000300800 */
[----:B------:R-:W-:-:S03]  /*28480*/  IMAD.MOV.U32 R29, RZ, RZ, R23 ;  /* 0x000000ffff1d7224 */ /* 0x000fc600078e0017 */
[----:B0-----:R-:W3:Y:S04]  /*28490*/  LDL.LU R20, [R1+0x118] ;  /* 0x0001180001147983 */ /* 0x001ee80000300800 */
[----:B------:R-:W3:Y:S04]  /*284a0*/  LDL.LU R21, [R1+0x11c] ;  /* 0x00011c0001157983 */ /* 0x000ee80000300800 */
[----:B-1----:R-:W4:Y:S04]  /*284b0*/  LDL.LU R22, [R1+0x128] ;  /* 0x0001280001167983 */ /* 0x002f280000300800 */
[----:B------:R-:W4:Y:S01]  /*284c0*/  LDL.LU R23, [R1+0x12c] ;  /* 0x00012c0001177983 */ /* 0x000f220000300800 */
[----:B------:R-:W-:-:S02]  /*284d0*/  F2FP.F16.E4M3.UNPACK_B R2, R6 ;  /* 0x00000006ff02723e */ /* 0x000fc400020006ff */
[----:B------:R-:W-:Y:S02]  /*284e0*/  F2FP.F16.E4M3.UNPACK_B R3, R7 ;  /* 0x00000007ff03723e */ /* 0x000fe400020006ff */
[----:B--2---:R-:W-:Y:S01]  /*284f0*/  HMMA.16816.F32 R4, R24, R4, R12 ;  /* 0x000000041804723c */ /* 0x004fe2000000180c */
[----:B----4-:R-:W-:Y:S04]  /*28500*/  STL.64 [R1+0xea0], R22 ;  /* 0x000ea01601007387 */ /* 0x010fe80000100a00 */
[----:B---3--:R0:W-:Y:S04]  /*28510*/  STL.64 [R1+0xe98], R20 ;  /* 0x000e981401007387 */ /* 0x0081e80000100a00 */
[----:B0-----:R-:W2:Y:S04]  /*28520*/  LDL.LU R20, [R1+0xb0] ;  /* 0x0000b00001147983 */ /* 0x001ea80000300800 */
[----:B------:R-:W2:Y:S04]  /*28530*/  LDL.LU R21, [R1+0xb4] ;  /* 0x0000b40001157983 */ /* 0x000ea80000300800 */
[----:B------:R-:W2:Y:S04]  /*28540*/  LDL.LU R22, [R1+0xb8] ;  /* 0x0000b80001167983 */ /* 0x000ea80000300800 */
[----:B------:R-:W2:Y:S04]  /*28550*/  LDL.LU R23, [R1+0xbc] ;  /* 0x0000bc0001177983 */ /* 0x000ea80000300800 */
[----:B------:R-:W3:Y:S04]  /*28560*/  LDL.LU.64 R14, [R1+0xeb8] ;  /* 0x000eb800010e7983 */ /* 0x000ee80000300a00 */
[----:B------:R-:W3:Y:S04]  /*28570*/  LDL.LU.64 R12, [R1+0xeb0] ;  /* 0x000eb000010c7983 */ /* 0x000ee80000300a00 */
[----:B------:R-:W-:Y:S04]  /*28580*/  STL.64 [R1+0xe08], R6 ;  /* 0x000e080601007387 */ /* 0x000fe80000100a00 */
[----:B------:R0:W-:Y:S01]  /*28590*/  STL.64 [R1+0xe00], R4 ;  /* 0x000e000401007387 */ /* 0x0001e20000100a00 */
[----:B------:R-:W-:-:S03]  /*285a0*/  IMAD R18, R18, 0x100, R19 ;  /* 0x0000010012127824 */ /* 0x000fc600078e0213 */
[----:B0-----:R-:W4:Y:S04]  /*285b0*/  LDL.LU R4, [R1+0xe0] ;  /* 0x0000e00001047983 */ /* 0x001f280000300800 */
[----:B------:R-:W4:Y:S04]  /*285c0*/  LDL.LU R5, [R1+0xe4] ;  /* 0x0000e40001057983 */ /* 0x000f280000300800 */
[----:B------:R-:W4:Y:S04]  /*285d0*/  LDL.LU R6, [R1+0xe8] ;  /* 0x0000e80001067983 */ /* 0x000f280000300800 */
[----:B------:R-:W4:Y:S04]  /*285e0*/  LDL.LU R7, [R1+0xec] ;  /* 0x0000ec0001077983 */ /* 0x000f280000300800 */
[----:B------:R-:W4:Y:S01]  /*285f0*/  LDL.LU R19, [R1+0xeac] ;  /* 0x000eac0001137983 */ /* 0x000f220000300800 */
[----:B------:R-:W-:Y:S01]  /*28600*/  IMAD R10, R10, 0x100, R28 ;  /* 0x000001000a0a7824 */ /* 0x000fe200078e021c */
[----:B---3--:R-:W-:Y:S02]  /*28610*/  HMMA.16816.F32 R12, R24, R2, R12 ;  /* 0x00000002180c723c */ /* 0x008fe4000000180c */
[----:B------:R-:W3:Y:S04]  /*28620*/  LDL.LU R2, [R1+0xd54] ;  /* 0x000d540001027983 */ /* 0x000ee80000300800 */
[----:B------:R-:W4:-:S15]  /*28630*/  LDL.LU R3, [R1+0xd5c] ;  /* 0x000d5c0001037983 */ /* 0x000f1e0000300800 */
[----:B------:R-:W-:-:S02]  /*28640*/  NOP ;  /* 0x0000000000007918 */ /* 0x000fc40000000000 */
[----:B------:R-:W-:Y:S04]  /*28650*/  STL.64 [R1+0xe28], R14 ;  /* 0x000e280e01007387 */ /* 0x000fe80000100a00 */
[----:B------:R0:W-:Y:S04]  /*28660*/  STL.64 [R1+0xe20], R12 ;  /* 0x000e200c01007387 */ /* 0x0001e80000100a00 */
[----:B0-----:R-:W4:Y:S04]  /*28670*/  LDL.LU R12, [R1+0xf0] ;  /* 0x0000f000010c7983 */ /* 0x001f280000300800 */
[----:B------:R-:W4:Y:S04]  /*28680*/  LDL.LU R13, [R1+0xf4] ;  /* 0x0000f400010d7983 */ /* 0x000f280000300800 */
[----:B------:R-:W4:Y:S04]  /*28690*/  LDL.LU R14, [R1+0xf8] ;  /* 0x0000f800010e7983 */ /* 0x000f280000300800 */
[----:B------:R-:W4:Y:S04]  /*286a0*/  LDL.LU R15, [R1+0xfc] ;  /* 0x0000fc00010f7983 */ /* 0x000f280000300800 */
[----:B------:R-:W4:Y:S01]  /*286b0*/  LDL.LU R28, [R1+0xea8] ;  /* 0x000ea800011c7983 */ /* 0x000f220000300800 */
[----:B------:R-:W-:-:S02]  /*286c0*/  F2FP.F16.E4M3.UNPACK_B R8, R8 ;  /* 0x00000008ff08723e */ /* 0x000fc400020006ff */
[----:B------:R-:W-:Y:S02]  /*286d0*/  F2FP.F16.E4M3.UNPACK_B R9, R9 ;  /* 0x00000009ff09723e */ /* 0x000fe400020006ff */
[----:B------:R-:W-:-:S05]  /*286e0*/  F2FP.F16.E4M3.UNPACK_B R10, R10 ;  /* 0x0000000aff0a723e */ /* 0x000fca00020006ff */
[----:B--2---:R-:W-:Y:S07]  /*286f0*/  HMMA.16816.F32 R20, R24, R8, R20 ;  /* 0x000000081814723c */ /* 0x004fee0000001814 */
[----:B------:R-:W-:-:S15]  /*28700*/  F2FP.F16.E4M3.UNPACK_B R8, R18 ;  /* 0x00000012ff08723e */ /* 0x000fde00020006ff */
[----:B------:R-:W-:-:S01]  /*28710*/  NOP ;  /* 0x0000000000007918 */ /* 0x000fc20000000000 */
[----:B------:R-:W-:Y:S04]  /*28720*/  STL.64 [R1+0x30], R20 ;  /* 0x0000301401007387 */ /* 0x000fe80000100a00 */
[----:B------:R0:W-:Y:S04]  /*28730*/  STL.64 [R1+0x38], R22 ;  /* 0x0000381601007387 */ /* 0x0001e80000100a00 */
[----:B0-----:R-:W2:Y:S04]  /*28740*/  LDL.LU.64 R22, [R1+0xea0] ;  /* 0x000ea00001167983 */ /* 0x001ea80000300a00 */
[----:B------:R-:W2:Y:S01]  /*28750*/  LDL.LU.64 R20, [R1+0xe98] ;  /* 0x000e980001147983 */ /* 0x000ea20000300a00 */
[----:B---3--:R-:W-:-:S02]  /*28760*/  IMAD R0, R0, 0x100, R2 ;  /* 0x0000010000007824 */ /* 0x008fc400078e0202 */
[----:B----4-:R-:W-:Y:S01]  /*28770*/  IMAD R11, R11, 0x100, R3 ;  /* 0x000001000b0b7824 */ /* 0x010fe200078e0203 */
[----:B------:R-:W-:Y:S02]  /*28780*/  F2FP.F16.E4M3.UNPACK_B R2, R16.H1 ;  /* 0x00000010ff02723e */ /* 0x000fe400030006ff */
[----:B------:R-:W-:Y:S02]  /*28790*/  F2FP.F16.E4M3.UNPACK_B R3, R17.H1 ;  /* 0x00000011ff03723e */ /* 0x000fe400030006ff */
[----:B------:R-:W-:Y:S02]  /*287a0*/  F2FP.F16.E4M3.UNPACK_B R16, R19 ;  /* 0x00000013ff10723e */ /* 0x000fe400020006ff */
[----:B------:R-:W-:Y:S02]  /*287b0*/  F2FP.F16.E4M3.UNPACK_B R9, R0 ;  /* 0x00000000ff09723e */ /* 0x000fe400020006ff */
[----:B------:R-:W-:-:S07]  /*287c0*/  F2FP.F16.E4M3.UNPACK_B R11, R11 ;  /* 0x0000000bff0b723e */ /* 0x000fce00020006ff */
[----:B------:R-:W-:Y:S01]  /*287d0*/  HMMA.16816.F32 R4, R8, R2, R4 ;  /* 0x000000020804723c */ /* 0x000fe20000001804 */
[----:B------:R-:W-:-:S07]  /*287e0*/  F2FP.F16.E4M3.UNPACK_B R17, R28 ;  /* 0x0000001cff11723e */ /* 0x000fce00020006ff */
[----:B------:R-:W-:-:S15]  /*287f0*/  HMMA.16816.F32 R24, R24, R16, R12 ;  /* 0x000000101818723c */ /* 0x000fde000000180c */
[----:B------:R-:W-:-:S08]  /*28800*/  NOP ;  /* 0x0000000000007918 */ /* 0x000fd00000000000 */
[----:B------:R-:W-:Y:S04]  /*28810*/  STL.64 [R1+0xe38], R26 ;  /* 0x000e381a01007387 */ /* 0x000fe80000100a00 */
[----:B------:R0:W-:Y:S04]  /*28820*/  STL.64 [R1+0xe30], R24 ;  /* 0x000e301801007387 */ /* 0x0001e80000100a00 */
[----:B------:R1:W-:Y:S04]  /*28830*/  STL.64 [R1+0x270], R4 ;  /* 0x0002700401007387 */ /* 0x0003e80000100a00 */
[----:B------:R3:W-:Y:S04]  /*28840*/  STL.64 [R1+0x278], R6 ;  /* 0x0002780601007387 */ /* 0x0007e80000100a00 */
[----:B0-----:R-:W4:Y:S04]  /*28850*/  LDL.LU R24, [R1+0x50] ;  /* 0x0000500001187983 */ /* 0x001f280000300800 */
[----:B------:R-:W4:Y:S04]  /*28860*/  LDL.LU R25, [R1+0x54] ;  /* 0x0000540001197983 */ /* 0x000f280000300800 */
[----:B------:R-:W2:Y:S04]  /*28870*/  LDL.LU R26, [R1+0x58] ;  /* 0x00005800011a7983 */ /* 0x000ea80000300800 */
[----:B------:R-:W2:Y:S04]  /*28880*/  LDL.LU R27, [R1+0x5c] ;  /* 0x00005c00011b7983 */ /* 0x000ea80000300800 */
[----:B-1----:R-:W4:Y:S04]  /*28890*/  LDL.LU R4, [R1+0x90] ;  /* 0x0000900001047983 */ /* 0x002f280000300800 */
[----:B------:R-:W4:Y:S04]  /*288a0*/  LDL.LU R5, [R1+0x94] ;  /* 0x0000940001057983 */ /* 0x000f280000300800 */
[----:B---3--:R-:W3:Y:S04]  /*288b0*/  LDL.LU R6, [R1+0x98] ;  /* 0x0000980001067983 */ /* 0x008ee80000300800 */
[----:B------:R-:W3:Y:S04]  /*288c0*/  LDL.LU R7, [R1+0x9c] ;  /* 0x00009c0001077983 */ /* 0x000ee80000300800 */
[----:B---3--:R-:W-:Y:S04]  /*288d0*/  STL.64 [R1+0xe80], R6 ;  /* 0x000e800601007387 */ /* 0x008fe80000100a00 */
[----:B----4-:R0:W-:Y:S04]  /*288e0*/  STL.64 [R1+0xe78], R4 ;  /* 0x000e780401007387 */ /* 0x0101e80000100a00 */
[----:B0-----:R-:W3:Y:S04]  /*288f0*/  LDL.LU R4, [R1+0xa0] ;  /* 0x0000a00001047983 */ /* 0x001ee80000300800 */
[----:B------:R-:W3:Y:S04]  /*28900*/  LDL.LU R5, [R1+0xa4] ;  /* 0x0000a40001057983 */ /* 0x000ee80000300800 */
[----:B------:R-:W4:Y:S04]  /*28910*/  LDL.LU R6, [R1+0xa8] ;  /* 0x0000a80001067983 */ /* 0x000f280000300800 */
[----:B------:R-:W4:Y:S04]  /*28920*/  LDL.LU R7, [R1+0xac] ;  /* 0x0000ac0001077983 */ /* 0x000f280000300800 */
[----:B----4-:R-:W-:Y:S04]  /*28930*/  STL.64 [R1+0xe90], R6 ;  /* 0x000e900601007387 */ /* 0x010fe80000100a00 */
[----:B---3--:R0:W-:Y:S04]  /*28940*/  STL.64 [R1+0xe88], R4 ;  /* 0x000e880401007387 */ /* 0x0081e80000100a00 */
[----:B0-----:R-:W3:Y:S04]  /*28950*/  LDL.LU R4, [R1+0xd0] ;  /* 0x0000d00001047983 */ /* 0x001ee80000300800 */
[----:B------:R-:W3:Y:S04]  /*28960*/  LDL.LU R5, [R1+0xd4] ;  /* 0x0000d40001057983 */ /* 0x000ee80000300800 */
[----:B------:R-:W3:Y:S04]  /*28970*/  LDL.LU R6, [R1+0xd8] ;  /* 0x0000d80001067983 */ /* 0x000ee80000300800 */
[----:B------:R-:W3:Y:S04]  /*28980*/  LDL.LU R7, [R1+0xdc] ;  /* 0x0000dc0001077983 */ /* 0x000ee80000300800 */
[----:B--2---:R-:W-:Y:S04]  /*28990*/  STL.64 [R1+0xe48], R26 ;  /* 0x000e481a01007387 */ /* 0x004fe80000100a00 */
[----:B------:R0:W-:Y:S04]  /*289a0*/  STL.64 [R1+0xe40], R24 ;  /* 0x000e401801007387 */ /* 0x0001e80000100a00 */
[----:B0-----:R-:W2:Y:S04]  /*289b0*/  LDL.LU R24, [R1] ;  /* 0x0000000001187983 */ /* 0x001ea80000300800 */
[----:B------:R-:W2:Y:S04]  /*289c0*/  LDL.LU R25, [R1+0x4] ;  /* 0x0000040001197983 */ /* 0x000ea80000300800 */
[----:B------:R-:W4:Y:S04]  /*289d0*/  LDL.LU R26, [R1+0x8] ;  /* 0x00000800011a7983 */ /* 0x000f280000300800 */
[----:B------:R-:W4:Y:S04]  /*289e0*/  LDL.LU R27, [R1+0xc] ;  /* 0x00000c00011b7983 */ /* 0x000f280000300800 */
[----:B------:R-:W3:Y:S01]  /*289f0*/  LDL.LU R18, [R1+0x15c] ;  /* 0x00015c0001127983 */ /* 0x000ee20000300800 */
[----:B------:R-:W-:-:S02]  /*28a00*/  F2FP.F16.E4M3.UNPACK_B R16, R20.H1 ;  /* 0x00000014ff10723e */ /* 0x000fc400030006ff */
[----:B------:R-:W-:Y:S01]  /*28a10*/  F2FP.F16.E4M3.UNPACK_B R17, R21.H1 ;  /* 0x00000015ff11723e */ /* 0x000fe200030006ff */
[----:B----4-:R-:W-:Y:S04]  /*28a20*/  STL.64 [R1+0xe58], R26 ;  /* 0x000e581a01007387 */ /* 0x010fe80000100a00 */
[----:B--2---:R0:W-:Y:S04]  /*28a30*/  STL.64 [R1+0xe50], R24 ;  /* 0x000e501801007387 */ /* 0x0041e80000100a00 */
[----:B0-----:R-:W2:Y:S04]  /*28a40*/  LDL.LU R24, [R1+0x60] ;  /* 0x0000600001187983 */ /* 0x001ea80000300800 */
[----:B------:R-:W2:Y:S04]  /*28a50*/  LDL.LU R25, [R1+0x64] ;  /* 0x0000640001197983 */ /* 0x000ea80000300800 */
[----:B------:R-:W4:Y:S04]  /*28a60*/  LDL.LU R26, [R1+0x68] ;  /* 0x00006800011a7983 */ /* 0x000f280000300800 */
[----:B------:R-:W4:Y:S01]  /*28a70*/  LDL.LU R27, [R1+0x6c] ;  /* 0x00006c00011b7983 */ /* 0x000f220000300800 */
[----:B---3--:R-:W-:Y:S01]  /*28a80*/  HMMA.16816.F32 R4, R8, R16, R4 ;  /* 0x000000100804723c */ /* 0x008fe20000001804 */
[----:B------:R-:W-:-:S02]  /*28a90*/  F2FP.F16.E4M3.UNPACK_B R2, R22.H1 ;  /* 0x00000016ff02723e */ /* 0x000fc400030006ff */
[----:B------:R-:W-:Y:S01]  /*28aa0*/  F2FP.F16.E4M3.UNPACK_B R3, R23.H1 ;  /* 0x00000017ff03723e */ /* 0x000fe200030006ff */
[----:B----4-:R-:W-:Y:S04]  /*28ab0*/  STL.64 [R1+0xe68], R26 ;  /* 0x000e681a01007387 */ /* 0x010fe80000100a00 */
[----:B--2---:R0:W-:Y:S04]  /*28ac0*/  STL.64 [R1+0xe60], R24 ;  /* 0x000e601801007387 */ /* 0x0041e80000100a00 */
[----:B0-----:R-:W2:Y:S04]  /*28ad0*/  LDL.LU R24, [R1+0x80] ;  /* 0x0000800001187983 */ /* 0x001ea80000300800 */
[----:B------:R-:W2:Y:S04]  /*28ae0*/  LDL.LU R25, [R1+0x84] ;  /* 0x0000840001197983 */ /* 0x000ea80000300800 */
[----:B------:R-:W2:Y:S04]  /*28af0*/  LDL.LU R26, [R1+0x88] ;  /* 0x00008800011a7983 */ /* 0x000ea80000300800 */
[----:B------:R-:W2:Y:S04]  /*28b00*/  LDL.LU R27, [R1+0x8c] ;  /* 0x00008c00011b7983 */ /* 0x000ea80000300800 */
        /* <DEDUP_REMOVED lines=9> */
[----:B------:R-:W-:Y:S04]  /*28ba0*/  STL.64 [R1+0x260], R4 ;  /* 0x0002600401007387 */ /* 0x000fe80000100a00 */
[----:B------:R0:W-:Y:S04]  /*28bb0*/  STL.64 [R1+0x268], R6 ;  /* 0x0002680601007387 */ /* 0x0001e80000100a00 */
[----:B0-----:R-:W2:Y:S04]  /*28bc0*/  LDL.LU.64 R6, [R1+0xe90] ;  /* 0x000e900001067983 */ /* 0x001ea80000300a00 */
[----:B------:R-:W2:Y:S04]  /*28bd0*/  LDL.LU.64 R4, [R1+0xe88] ;  /* 0x000e880001047983 */ /* 0x000ea80000300a00 */
[----:B------:R-:W3:Y:S04]  /*28be0*/  LDL.LU R16, [R1+0x138] ;  /* 0x0001380001107983 */ /* 0x000ee80000300800 */
[----:B------:R-:W4:Y:S01]  /*28bf0*/  LDL.LU R17, [R1+0x13c] ;  /* 0x00013c0001117983 */ /* 0x000f220000300800 */
[----:B--2---:R-:W-:-:S15]  /*28c00*/  HMMA.16816.F32 R4, R8, R2, R4 ;  /* 0x000000020804723c */ /* 0x004fde0000001804 */
[----:B------:R-:W-:-:S08]  /*28c10*/  NOP ;  /* 0x0000000000007918 */ /* 0x000fd00000000000 */
[----:B------:R-:W-:Y:S04]  /*28c20*/  STL.64 [R1+0x250], R4 ;  /* 0x0002500401007387 */ /* 0x000fe80000100a00 */
[----:B------:R0:W-:Y:S04]  /*28c30*/  STL.64 [R1+0x258], R6 ;  /* 0x0002580601007387 */ /* 0x0001e80000100a00 */
[----:B0-----:R-:W2:Y:S04]  /*28c40*/  LDL.LU.64 R6, [R1+0xe80] ;  /* 0x000e800001067983 */ /* 0x001ea80000300a00 */
[----:B------:R-:W2:Y:S04]  /*28c50*/  LDL.LU.64 R4, [R1+0xe78] ;  /* 0x000e780001047983 */ /* 0x000ea80000300a00 */
[----:B------:R-:W2:Y:S04]  /*28c60*/  LDL.LU R2, [R1+0x148] ;  /* 0x0001480001027983 */ /* 0x000ea80000300800 */
[----:B------:R-:W2:Y:S01]  /*28c70*/  LDL.LU R3, [R1+0x14c] ;  /* 0x00014c0001037983 */ /* 0x000ea20000300800 */
[----:B---3--:R-:W-:-:S02]  /*28c80*/  F2FP.F16.E4M3.UNPACK_B R16, R16.H1 ;  /* 0x00000010ff10723e */ /* 0x008fc400030006ff */
[----:B----4-:R-:W-:-:S07]  /*28c90*/  F2FP.F16.E4M3.UNPACK_B R17, R17.H1 ;  /* 0x00000011ff11723e */ /* 0x010fce00030006ff */
[C---:B--2---:R-:W-:Y:S01]  /*28ca0*/  HMMA.16816.F32 R4, R8.reuse, R16, R4 ;  /* 0x000000100804723c */ /* 0x044fe20000001804 */
[----:B------:R-:W-:Y:S02]  /*28cb0*/  F2FP.F16.E4M3.UNPACK_B R2, R2.H1 ;  /* 0x00000002ff02723e */ /* 0x000fe400030006ff */
[----:B------:R-:W-:Y:S01]  /*28cc0*/  F2FP.F16.E4M3.UNPACK_B R3, R3.H1 ;  /* 0x00000003ff03723e */ /* 0x000fe200030006ff */
[----:B------:R-:W2:Y:S06]  /*28cd0*/  LDL.LU R17, [R1+0x158] ;  /* 0x0001580001117983 */ /* 0x000eac0000300800 */
[----:B------:R-:W-:-:S13]  /*28ce0*/  HMMA.16816.F32 R24, R8, R2, R24 ;  /* 0x000000020818723c */ /* 0x000fda0000001818 */
[----:B------:R0:W-:Y:S04]  /*28cf0*/  STL.64 [R1+0x240], R4 ;  /* 0x0002400401007387 */ /* 0x0001e80000100a00 */
[----:B------:R1:W-:Y:S04]  /*28d00*/  STL.64 [R1+0x248], R6 ;  /* 0x0002480601007387 */ /* 0x0003e80000100a00 */
[----:B0-----:R-:W3:Y:S04]  /*28d10*/  LDL.LU R4, [R1+0x40] ;  /* 0x0000400001047983 */ /* 0x001ee80000300800 */
[----:B------:R-:W3:Y:S04]  /*28d20*/  LDL.LU R5, [R1+0x44] ;  /* 0x0000440001057983 */ /* 0x000ee80000300800 */
[----:B-1----:R-:W3:Y:S01]  /*28d30*/  LDL.LU R6, [R1+0x48] ;  /* 0x0000480001067983 */ /* 0x002ee20000300800 */
[----:B------:R-:W-:-:S03]  /*28d40*/  IMAD.MOV.U32 R7, RZ, RZ, R29 ;  /* 0x000000ffff077224 */ /* 0x000fc600078e001d */
[----:B------:R-:W4:Y:S04]  /*28d50*/  LDL.LU R29, [R1+0xe70] ;  /* 0x000e7000011d7983 */ /* 0x000f280000300800 */
[----:B------:R-:W-:Y:S04]  /*28d60*/  STL.64 [R1+0x70], R24 ;  /* 0x0000701801007387 */ /* 0x000fe80000100a00 */
[----:B------:R0:W-:Y:S04]  /*28d70*/  STL.64 [R1+0x78], R26 ;  /* 0x0000781a01007387 */ /* 0x0001e80000100a00 */
[----:B0-----:R-:W3:Y:S04]  /*28d80*/  LDL.LU.64 R26, [R1+0xe68] ;  /* 0x000e6800011a7983 */ /* 0x001ee80000300a00 */
[----:B------:R-:W3:Y:S04]  /*28d90*/  LDL.LU.64 R24, [R1+0xe60] ;  /* 0x000e600001187983 */ /* 0x000ee80000300a00 */
[----:B------:R-:W4:Y:S04]  /*28da0*/  LDL.LU R2, [R1+0x168] ;  /* 0x0001680001027983 */ /* 0x000f280000300800 */
[----:B------:R-:W4:Y:S01]  /*28db0*/  LDL.LU R3, [R1+0x16c] ;  /* 0x00016c0001037983 */ /* 0x000f220000300800 */
[----:B--2---:R-:W-:-:S02]  /*28dc0*/  F2FP.F16.E4M3.UNPACK_B R16, R17.H1 ;  /* 0x00000011ff10723e */ /* 0x004fc400030006ff */
[----:B------:R-:W-:Y:S02]  /*28dd0*/  F2FP.F16.E4M3.UNPACK_B R17, R18.H1 ;  /* 0x00000012ff11723e */ /* 0x000fe400030006ff */
[----:B------:R-:W2:Y:S05]  /*28de0*/  LDL.LU R18, [R1+0x1fc] ;  /* 0x0001fc0001127983 */ /* 0x000eaa0000300800 */
[----:B---3--:R-:W-:-:S15]  /*28df0*/  HMMA.16816.F32 R24, R8, R16, R24 ;  /* 0x000000100818723c */ /* 0x008fde0000001818 */
[----:B------:R-:W-:-:S08]  /*28e00*/  NOP ;  /* 0x0000000000007918 */ /* 0x000fd00000000000 */
[----:B------:R-:W-:Y:S04]  /*28e10*/  STL.64 [R1+0x230], R24 ;  /* 0x0002301801007387 */ /* 0x000fe80000100a00 */
[----:B------:R0:W-:Y:S04]  /*28e20*/  STL.64 [R1+0x238], R26 ;  /* 0x0002381a01007387 */ /* 0x0001e80000100a00 */
[----:B0-----:R-:W3:Y:S04]  /*28e30*/  LDL.LU.64 R26, [R1+0xe58] ;  /* 0x000e5800011a7983 */ /* 0x001ee80000300a00 */
[----:B------:R-:W3:Y:S01]  /*28e40*/  LDL.LU.64 R24, [R1+0xe50] ;  /* 0x000e500001187983 */ /* 0x000ee20000300a00 */
[----:B----4-:R-:W-:-:S02]  /*28e50*/  F2FP.F16.E4M3.UNPACK_B R2, R2.H1 ;  /* 0x00000002ff02723e */ /* 0x010fc400030006ff */
[----:B------:R-:W-:Y:S01]  /*28e60*/  F2FP.F16.E4M3.UNPACK_B R3, R3.H1 ;  /* 0x00000003ff03723e */ /* 0x000fe200030006ff */
[----:B------:R-:W4:Y:S04]  /*28e70*/  LDL.LU R16, [R1+0x188] ;  /* 0x0001880001107983 */ /* 0x000f280000300800 */
[----:B------:R-:W2:Y:S02]  /*28e80*/  LDL.LU R17, [R1+0x18c] ;  /* 0x00018c0001117983 */ /* 0x000ea40000300800 */
[----:B---3--:R-:W-:-:S15]  /*28e90*/  HMMA.16816.F32 R24, R8, R2, R24 ;  /* 0x000000020818723c */ /* 0x008fde0000001818 */
[----:B------:R-:W-:-:S08]  /*28ea0*/  NOP ;  /* 0x0000000000007918 */ /* 0x000fd00000000000 */
[----:B------:R-:W-:Y:S04]  /*28eb0*/  STL.64 [R1], R24 ;  /* 0x0000001801007387 */ /* 0x000fe80000100a00 */
[----:B------:R0:W-:Y:S04]  /*28ec0*/  STL.64 [R1+0x8], R26 ;  /* 0x0000081a01007387 */ /* 0x0001e80000100a00 */
[----:B0-----:R-:W3:Y:S04]  /*28ed0*/  LDL.LU.64 R26, [R1+0xe48] ;  /* 0x000e4800011a7983 */ /* 0x001ee80000300a00 */
[----:B------:R-:W3:Y:S01]  /*28ee0*/  LDL.LU.64 R24, [R1+0xe40] ;  /* 0x000e400001187983 */ /* 0x000ee20000300a00 */
[----:B----4-:R-:W-:-:S02]  /*28ef0*/  F2FP.F16.E4M3.UNPACK_B R16, R16.H1 ;  /* 0x00000010ff10723e */ /* 0x010fc400030006ff */
[----:B--2---:R-:W-:Y:S01]  /*28f00*/  F2FP.F16.E4M3.UNPACK_B R17, R17.H1 ;  /* 0x00000011ff11723e */ /* 0x004fe200030006ff */
[----:B------:R-:W2:Y:S06]  /*28f10*/  LDL.LU R3, [R1+0x1e8] ;  /* 0x0001e80001037983 */ /* 0x000eac0000300800 */
[----:B---3--:R-:W-:-:S15]  /*28f20*/  HMMA.16816.F32 R24, R8, R16, R24 ;  /* 0x000000100818723c */ /* 0x008fde0000001818 */
[----:B------:R-:W-:-:S08]  /*28f30*/  NOP ;  /* 0x0000000000007918 */ /* 0x000fd00000000000 */
[----:B------:R-:W-:Y:S04]  /*28f40*/  STL.64 [R1+0x220], R24 ;  /* 0x0002201801007387 */ /* 0x000fe80000100a00 */
[----:B------:R0:W-:Y:S04]  /*28f50*/  STL.64 [R1+0x228], R26 ;  /* 0x0002281a01007387 */ /* 0x0001e80000100a00 */
[----:B0-----:R-:W3:Y:S04]  /*28f60*/  LDL.LU.64 R26, [R1+0xe38] ;  /* 0x000e3800011a7983 */ /* 0x001ee80000300a00 */
[----:B------:R-:W3:Y:S04]  /*28f70*/  LDL.LU.64 R24, [R1+0xe30] ;  /* 0x000e300001187983 */ /* 0x000ee80000300a00 */
[----:B------:R-:W4:Y:S04]  /*28f80*/  LDL.LU R16, [R1+0x1d8] ;  /* 0x0001d80001107983 */ /* 0x000f280000300800 */
[----:B------:R-:W3:Y:S01]  /*28f90*/  LDL.LU R17, [R1+0x1dc] ;  /* 0x0001dc0001117983 */ /* 0x000ee20000300800 */
[----:B--2---:R-:W-:-:S02]  /*28fa0*/  F2FP.F16.E4M3.UNPACK_B R2, R3.H1 ;  /* 0x00000003ff02723e */ /* 0x004fc400030006ff */
[----:B------:R-:W-:Y:S02]  /*28fb0*/  F2FP.F16.E4M3.UNPACK_B R3, R0.H1 ;  /* 0x00000000ff03723e */ /* 0x000fe400030006ff */
[----:B------:R-:W0:Y:S05]  /*28fc0*/  LDC R0, c[0x0][0x230] ;  /* 0x00008c00ff007b82 */ /* 0x000e2a0000000800 */
[----:B------:R-:W-:-:S15]  /*28fd0*/  HMMA.16816.F32 R12, R8, R2, R12 ;  /* 0x00000002080c723c */ /* 0x000fde000000180c */
[----:B------:R-:W-:-:S08]  /*28fe0*/  NOP ;  /* 0x0000000000007918 */ /* 0x000fd00000000000 */
[----:B------:R-:W-:Y:S04]  /*28ff0*/  STL.64 [R1+0x210], R12 ;  /* 0x0002100c01007387 */ /* 0x000fe80000100a00 */
[----:B------:R1:W-:Y:S04]  /*29000*/  STL.64 [R1+0x218], R14 ;  /* 0x0002180e01007387 */ /* 0x0003e80000100a00 */
[----:B-1----:R-:W2:Y:S04]  /*29010*/  LDL.LU.64 R14, [R1+0xe28] ;  /* 0x000e2800010e7983 */ /* 0x002ea80000300a00 */
[----:B------:R-:W2:Y:S04]  /*29020*/  LDL.LU.64 R12, [R1+0xe20] ;  /* 0x000e2000010c7983 */ /* 0x000ea80000300a00 */
[----:B------:R-:W2:Y:S01]  /*29030*/  LDL.LU R3, [R1+0x1c8] ;  /* 0x0001c80001037983 */ /* 0x000ea20000300800 */
[----:B----4-:R-:W-:-:S02]  /*29040*/  F2FP.F16.E4M3.UNPACK_B R16, R16.H1 ;  /* 0x00000010ff10723e */ /* 0x010fc400030006ff */
[----:B---3--:R-:W-:-:S07]  /*29050*/  F2FP.F16.E4M3.UNPACK_B R17, R17.H1 ;  /* 0x00000011ff11723e */ /* 0x008fce00030006ff */
[----:B------:R-:W-:-:S15]  /*29060*/  HMMA.16816.F32 R20, R8, R16, R20 ;  /* 0x000000100814723c */ /* 0x000fde0000001814 */
[----:B------:R-:W-:-:S08]  /*29070*/  NOP ;  /* 0x0000000000007918 */ /* 0x000fd00000000000 */
[----:B------:R-:W-:Y:S04]  /*29080*/  STL.64 [R1+0x200], R20 ;  /* 0x0002001401007387 */ /* 0x000fe80000100a00 */
[----:B------:R1:W-:Y:S04]  /*29090*/  STL.64 [R1+0x208], R22 ;  /* 0x0002081601007387 */ /* 0x0003e80000100a00 */
[----:B-1----:R-:W3:Y:S04]  /*290a0*/  LDL.LU.64 R22, [R1+0xe18] ;  /* 0x000e180001167983 */ /* 0x002ee80000300a00 */
[----:B------:R-:W3:Y:S04]  /*290b0*/  LDL.LU.64 R20, [R1+0xe10] ;  /* 0x000e100001147983 */ /* 0x000ee80000300a00 */
[----:B------:R-:W4:Y:S04]  /*290c0*/  LDL.LU R16, [R1+0x1b8] ;  /* 0x0001b80001107983 */ /* 0x000f280000300800 */
[----:B------:R-:W4:Y:S01]  /*290d0*/  LDL.LU R17, [R1+0x1bc] ;  /* 0x0001bc0001117983 */ /* 0x000f220000300800 */
[----:B--2---:R-:W-:-:S02]  /*290e0*/  F2FP.F16.E4M3.UNPACK_B R2, R3.H1 ;  /* 0x00000003ff02723e */ /* 0x004fc400030006ff */
[----:B------:R-:W-:Y:S02]  /*290f0*/  F2FP.F16.E4M3.UNPACK_B R3, R29.H1 ;  /* 0x0000001dff03723e */ /* 0x000fe400030006ff */
[----:B------:R-:W2:Y:S05]  /*29100*/  LDL.LU R29, [R1+0x508] ;  /* 0x00050800011d7983 */ /* 0x000eaa0000300800 */
[C---:B---3--:R-:W-:Y:S01]  /*29110*/  HMMA.16816.F32 R20, R8.reuse, R2, R20 ;  /* 0x000000020814723c */ /* 0x048fe20000001814 */
[----:B----4-:R-:W-:Y:S02]  /*29120*/  F2FP.F16.E4M3.UNPACK_B R16, R16.H1 ;  /* 0x00000010ff10723e */ /* 0x010fe400030006ff */
[----:B------:R-:W-:Y:S01]  /*29130*/  F2FP.F16.E4M3.UNPACK_B R17, R17.H1 ;  /* 0x00000011ff11723e */ /* 0x000fe200030006ff */
[----:B------:R-:W3:Y:S04]  /*29140*/  LDL.LU R2, [R1+0x1a8] ;  /* 0x0001a80001027983 */ /* 0x000ee80000300800 */
[----:B------:R-:W4:Y:S02]  /*29150*/  LDL.LU R3, [R1+0x1ac] ;  /* 0x0001ac0001037983 */ /* 0x000f240000300800 */
[----:B------:R-:W-:-:S13]  /*29160*/  HMMA.16816.F32 R4, R8, R16, R4 ;  /* 0x000000100804723c */ /* 0x000fda0000001804 */
[----:B------:R1:W-:Y:S04]  /*29170*/  STL.64 [R1+0x90], R20 ;  /* 0x0000901401007387 */ /* 0x0003e80000100a00 */
[----:B------:R0:W-:Y:S04]  /*29180*/  STL.64 [R1+0x98], R22 ;  /* 0x0000981601007387 */ /* 0x0001e80000100a00 */
[----:B-1----:R-:W2:Y:S04]  /*29190*/  LDL.LU R20, [R1+0x30] ;  /* 0x0000300001147983 */ /* 0x002ea80000300800 */
[----:B------:R-:W2:Y:S04]  /*291a0*/  LDL.LU R21, [R1+0x34] ;  /* 0x0000340001157983 */ /* 0x000ea80000300800 */
[----:B0-----:R-:W2:Y:S04]  /*291b0*/  LDL.LU R22, [R1+0x38] ;  /* 0x0000380001167983 */ /* 0x001ea80000300800 */
[----:B------:R-:W2:Y:S04]  /*291c0*/  LDL.LU R23, [R1+0x3c] ;  /* 0x00003c0001177983 */ /* 0x000ea80000300800 */
        /* <DEDUP_REMOVED lines=8> */
[----:B--2---:R-:W-:-:S15]  /*29250*/  HMMA.16816.F32 R4, R8, R2, R4 ;  /* 0x000000020804723c */ /* 0x004fde0000001804 */
[----:B------:R-:W-:-:S08]  /*29260*/  NOP ;  /* 0x0000000000007918 */ /* 0x000fd00000000000 */
[----:B------:R-:W-:Y:S04]  /*29270*/  STL.64 [R1+0x50], R4 ;  /* 0x0000500401007387 */ /* 0x000fe80000100a00 */
[----:B------:R0:W-:Y:S04]  /*29280*/  STL.64 [R1+0x58], R6 ;  /* 0x0000580601007387 */ /* 0x0001e80000100a00 */
[----:B0-----:R-:W2:Y:S01]  /*29290*/  LDL.LU R7, [R1+0x1f8] ;  /* 0x0001f80001077983 */ /* 0x001ea20000300800 */
[----:B------:R-:W-:Y:S02]  /*292a0*/  F2FP.F16.E4M3.UNPACK_B R16, R16.H1 ;  /* 0x00000010ff10723e */ /* 0x000fe400030006ff */
[----:B------:R-:W-:-:S02]  /*292b0*/  F2FP.F16.E4M3.UNPACK_B R17, R17.H1 ;  /* 0x00000011ff11723e */ /* 0x000fc400030006ff */
[----:B------:R-:W-:Y:S01]  /*292c0*/  F2FP.F16.E4M3.UNPACK_B R3, R18.H1 ;  /* 0x00000012ff03723e */ /* 0x000fe200030006ff */
[----:B------:R-:W-:Y:S01]  /*292d0*/  VIADD R0, R0, 0x3f ;  /* 0x0000003f00007836 */ /* 0x000fe20000000000 */
[----:B------:R-:W-:Y:S01]  /*292e0*/  UIADD3 UR4, UR4, 0x1, URZ ;  /* 0x0000000104047890 */ /* 0x000fe2000fffe03f */
[----:B--2---:R-:W-:Y:S02]  /*292f0*/  F2FP.F16.E4M3.UNPACK_B R2, R7.H1 ;  /* 0x00000007ff02723e */ /* 0x004fe400030006ff */
[----:B------:R-:W-:-:S15]  /*29300*/  HMMA.16816.F32 R4, R8, R16, R12 ;  /* 0x000000100804723c */ /* 0x000fde000000180c */
[----:B------:R-:W-:-:S08]  /*29310*/  NOP ;  /* 0x0000000000007918 */ /* 0x000fd00000000000 */
[----:B------:R-:W-:Y:S04]  /*29320*/  STL [R1+0xd74], R4 ;  /* 0x000d740401007387 */ /* 0x000fe80000100800 */
[----:B------:R-:W-:Y:S04]  /*29330*/  STL [R1+0xd70], R5 ;  /* 0x000d700501007387 */ /* 0x000fe80000100800 */
[----:B------:R-:W-:Y:S04]  /*29340*/  STL [R1+0xd6c], R6 ;  /* 0x000d6c0601007387 */ /* 0x000fe80000100800 */
[----:B------:R0:W-:Y:S02]  /*29350*/  STL [R1+0xd68], R7 ;  /* 0x000d680701007387 */ /* 0x0001e40000100800 */
[----:B0-----:R-:W-:Y:S01]  /*29360*/  HMMA.16816.F32 R4, R8, R2, R20 ;  /* 0x000000020804723c */ /* 0x001fe20000001814 */
[----:B------:R-:W-:-:S02]  /*29370*/  F2FP.F16.E4M3.UNPACK_B R12, R19.H1 ;  /* 0x00000013ff0c723e */ /* 0x000fc400030006ff */
[----:B------:R-:W-:Y:S02]  /*29380*/  F2FP.F16.E4M3.UNPACK_B R13, R28.H1 ;  /* 0x0000001cff0d723e */ /* 0x000fe400030006ff */
[----:B------:R-:W-:-:S15]  /*29390*/  SHF.R.S32.HI R14, RZ, 0x1f, R0 ;  /* 0x0000001fff0e7819 */ /* 0x000fde0000011400 */
[----:B------:R-:W-:-:S03]  /*293a0*/  NOP ;  /* 0x0000000000007918 */ /* 0x000fc60000000000 */
[----:B------:R-:W-:Y:S04]  /*293b0*/  STL.64 [R1+0x290], R4 ;  /* 0x0002900401007387 */ /* 0x000fe80000100a00 */
[----:B------:R0:W-:Y:S02]  /*293c0*/  STL.64 [R1+0x298], R6 ;  /* 0x0002980601007387 */ /* 0x0001e40000100a00 */
[----:B0-----:R-:W-:Y:S01]  /*293d0*/  HMMA.16816.F32 R4, R8, R12, R24 ;  /* 0x0000000c0804723c */ /* 0x001fe20000001818 */
[----:B------:R-:W-:-:S04]  /*293e0*/  LEA.HI R0, R14, R0, RZ, 0x6 ;  /* 0x000000000e007211 */ /* 0x000fc800078f30ff */
[----:B------:R-:W-:-:S04]  /*293f0*/  SHF.R.S32.HI R0, RZ, 0x6, R0 ;  /* 0x00000006ff007819 */ /* 0x000fc80000011400 */
[----:B------:R-:W-:-:S14]  /*29400*/  ISETP.NE.U32.AND P0, PT, R0, UR4, PT ;  /* 0x0000000400007c0c */ /* 0x000fdc000bf05070 */
[----:B------:R-:W-:Y:S04]  /*29410*/  STL.64 [R1+0x280], R4 ;  /* 0x0002800401007387 */ /* 0x000fe80000100a00 */
[----:B------:R-:W-:Y:S04]  /*29420*/  STL.64 [R1+0x288], R6 ;  /* 0x0002880601007387 */ /* 0x000fe80000100a00 */
[----:B------:R-:W2:Y:S01]  /*29430*/  LDL.LU R0, [R1+0xcb8] ;  /* 0x000cb80001007983 */ /* 0x000ea20000300800 */
[----:B------:R-:W-:-:S03]  /*29440*/  USHF.L.U32 UR5, UR10, 0x6, URZ ;  /* 0x000000060a057899 */ /* 0x000fc6000800063f */
[----:B--2---:R0:W-:Y:S04]  /*29450*/  STL [R1+0xdf8], R0 ;  /* 0x000df80001007387 */ /* 0x0041e80000100800 */
[----:B0-----:R-:W2:Y:S01]  /*29460*/  LDL.LU R0, [R1+0x55c] ;  /* 0x00055c0001007983 */ /* 0x001ea20000300800 */
[----:B------:R-:W-:-:S05]  /*29470*/  IADD3 R29, P6, R29, UR5, RZ ;  /* 0x000000051d1d7c10 */ /* 0x000fca000ffde0ff */
[----:B------:R-:W-:Y:S04]  /*29480*/  STL [R1+0x508], R29 ;  /* 0x0005081d01007387 */ /* 0x000fe80000100800 */
[----:B--2---:R0:W-:Y:S04]  /*29490*/  STL [R1+0xdfc], R0 ;  /* 0x000dfc0001007387 */ /* 0x0041e80000100800 */
        /* <DEDUP_REMOVED lines=17> */
[----:B------:R-:W4:Y:S01]  /*295b0*/  LDL.LU R4, [R1+0x548] ;  /* 0x0005480001047983 */ /* 0x000f220000300800 */
[----:B------:R-:W-:-:S03]  /*295c0*/  USHF.L.U32 UR6, UR11, 0x6, URZ ;  /* 0x000000060b067899 */ /* 0x000fc6000800063f */
        /* <DEDUP_REMOVED lines=11> */
[----:B--2---:R-:W-:-:S05]  /*29680*/  IADD3 R0, P1, R0, UR6, RZ ;  /* 0x0000000600007c10 */ /* 0x004fca000ff3e0ff */
[----:B------:R0:W-:Y:S04]  /*29690*/  STL [R1+0xcc0], R0 ;  /* 0x000cc00001007387 */ /* 0x0001e80000100800 */
[----:B0-----:R-:W2:Y:S02]  /*296a0*/  LDL.LU R0, [R1+0xdfc] ;  /* 0x000dfc0001007983 */ /* 0x001ea40000300800 */
[----:B--2---:R-:W-:-:S05]  /*296b0*/  IADD3 R0, P2, R0, UR6, RZ ;  /* 0x0000000600007c10 */ /* 0x004fca000ff5e0ff */
[----:B------:R0:W-:Y:S04]  /*296c0*/  STL [R1+0x55c], R0 ;  /* 0x00055c0001007387 */ /* 0x0001e80000100800 */
[----:B0-----:R-:W2:Y:S01]  /*296d0*/  LDL.LU R0, [R1+0xdf8] ;  /* 0x000df80001007983 */ /* 0x001ea20000300800 */
[----:B------:R-:W-:Y:S02]  /*296e0*/  USHF.R.S32.HI UR12, URZ, 0x1f, UR5 ;  /* 0x0000001f3f0c7899 */ /* 0x000fe40008011405 */
[----:B------:R-:W-:Y:S02]  /*296f0*/  USHF.R.S32.HI UR13, URZ, 0x1f, UR6 ;  /* 0x0000001f3f0d7899 */ /* 0x000fe40008011406 */
[----:B---3--:R-:W-:Y:S02]  /*29700*/  IADD3 R8, P4, R8, UR6, RZ ;  /* 0x0000000608087c10 */ /* 0x008fe4000ff9e0ff */
[----:B----4-:R-:W-:-:S02]  /*29710*/  IADD3 R9, P5, R9, UR6, RZ ;  /* 0x0000000609097c10 */ /* 0x010fc4000ffbe0ff */
[----:B------:R-:W-:Y:S02]  /*29720*/  IADD3.X R10, R10, UR12, RZ, P6, !PT ;  /* 0x0000000c0a0a7c10 */ /* 0x000fe4000b7fe4ff */
[----:B------:R-:W-:Y:S02]  /*29730*/  IADD3 R11, P6, R11, UR6, RZ ;  /* 0x000000060b0b7c10 */ /* 0x000fe4000ffde0ff */
[----:B------:R-:W-:Y:S02]  /*29740*/  IADD3.X R12, R12, UR13, RZ, P1, !PT ;  /* 0x0000000d0c0c7c10 */ /* 0x000fe40008ffe4ff */
[----:B------:R-:W-:Y:S02]  /*29750*/  IADD3 R13, P1, R13, UR6, RZ ;  /* 0x000000060d0d7c10 */ /* 0x000fe4000ff3e0ff */
[----:B------:R-:W-:Y:S02]  /*29760*/  IADD3.X R24, R24, UR13, RZ, P2, !PT ;  /* 0x0000000d18187c10 */ /* 0x000fe400097fe4ff */
[----:B------:R-:W-:-:S02]  /*29770*/  IADD3 R25, P2, R25, UR6, RZ ;  /* 0x0000000619197c10 */ /* 0x000fc4000ff5e0ff */
        /* <DEDUP_REMOVED lines=13> */
[----:B--2---:R-:W-:-:S05]  /*29850*/  IADD3 R0, P3, R0, UR6, RZ ;  /* 0x0000000600007c10 */ /* 0x004fca000ff7e0ff */
[----:B------:R0:W-:Y:S04]  /*29860*/  STL [R1+0xcb8], R0 ;  /* 0x000cb80001007387 */ /* 0x0001e80000100800 */
[----:B------:R-:W-:Y:S04]  /*29870*/  STL [R1+0xcb4], R8 ;  /* 0x000cb40801007387 */ /* 0x000fe80000100800 */
[----:B------:R-:W-:Y:S04]  /*29880*/  STL [R1+0xcb0], R9 ;  /* 0x000cb00901007387 */ /* 0x000fe80000100800 */
[----:B------:R-:W-:Y:S04]  /*29890*/  STL [R1+0x504], R10 ;  /* 0x0005040a01007387 */ /* 0x000fe80000100800 */
[----:B------:R-:W-:Y:S01]  /*298a0*/  STL [R1+0xcac], R11 ;  /* 0x000cac0b01007387 */ /* 0x000fe20000100800 */
[----:B------:R-:W-:-:S03]  /*298b0*/  IADD3.X R26, R26, UR13, RZ, P3, !PT ;  /* 0x0000000d1a1a7c10 */ /* 0x000fc60009ffe4ff */
[----:B------:R-:W-:Y:S01]  /*298c0*/  STL [R1+0xcbc], R12 ;  /* 0x000cbc0c01007387 */ /* 0x000fe20000100800 */
[----:B------:R-:W-:-:S03]  /*298d0*/  IADD3 R27, P3, R27, UR6, RZ ;  /* 0x000000061b1b7c10 */ /* 0x000fc6000ff7e0ff */
        /* <DEDUP_REMOVED lines=22> */
[----:B0-----:R-:W2:Y:S01]  /*29a40*/  LDL.LU R0, [R1+0xc74] ;  /* 0x000c740001007983 */ /* 0x001ea20000300800 */
[----:B------:R-:W-:-:S02]  /*29a50*/  IADD3 R19, P5, R19, UR6, RZ ;  /* 0x0000000613137c10 */ /* 0x000fc4000ffbe0ff */
[----:B------:R-:W-:-:S03]  /*29a60*/  IADD3.X R28, R28, UR13, RZ, P6, !PT ;  /* 0x0000000d1c1c7c10 */ /* 0x000fc6000b7fe4ff */
[----:B------:R-:W-:Y:S04]  /*29a70*/  STL [R1+0xc60], R19 ;  /* 0x000c601301007387 */ /* 0x000fe80000100800 */
[----:B--2---:R0:W-:Y:S04]  /*29a80*/  STL [R1+0xdf0], R0 ;  /* 0x000df00001007387 */ /* 0x0041e80000100800 */
[----:B------:R-:W-:Y:S04]  /*29a90*/  STL [R1+0xc84], R28 ;  /* 0x000c841c01007387 */ /* 0x000fe80000100800 */
[----:B0-----:R-:W2:Y:S01]  /*29aa0*/  LDL.LU R0, [R1+0xc50] ;  /* 0x000c500001007983 */ /* 0x001ea20000300800 */
[----:B------:R-:W-:-:S05]  /*29ab0*/  IADD3 R29, P6, R29, UR6, RZ ;  /* 0x000000061d1d7c10 */ /* 0x000fca000ffde0ff */
[----:B------:R-:W-:Y:S04]  /*29ac0*/  STL [R1+0xc58], R29 ;  /* 0x000c581d01007387 */ /* 0x000fe80000100800 */
[----:B--2---:R0:W-:Y:S04]  /*29ad0*/  STL [R1+0xdf4], R0 ;  /* 0x000df40001007387 */ /* 0x0041e80000100800 */
[----:B0-----:R-:W2:Y:S04]  /*29ae0*/  LDL.LU R0, [R1+0xc7c] ;  /* 0x000c7c0001007983 */ /* 0x001ea80000300800 */
[----:B------:R-:W3:Y:S04]  /*29af0*/  LDL.LU R8, [R1+0xc48] ;  /* 0x000c480001087983 */ /* 0x000ee80000300800 */
[----:B------:R-:W4:Y:S04]  /*29b00*/  LDL.LU R9, [R1+0xc6c] ;  /* 0x000c6c0001097983 */ /* 0x000f280000300800 */
        /* <DEDUP_REMOVED lines=25> */
[----:B------:R-:W3:Y:S01]  /*29ca0*/  LDL.LU R29, [R1+0xc04] ;  /* 0x000c0400011d7983 */ /* 0x000ee20000300800 */
[----:B--2---:R-:W-:-:S05]  /*29cb0*/  IADD3.X R0, R0, UR13, RZ, P1, !PT ;  /* 0x0000000d00007c10 */ /* 0x004fca0008ffe4ff */
[----:B------:R0:W-:Y:S04]  /*29cc0*/  STL [R1+0xc7c], R0 ;  /* 0x000c7c0001007387 */ /* 0x0001e80000100800 */
[----:B0-----:R-:W2:Y:S02]  /*29cd0*/  LDL.LU R0, [R1+0xdf4] ;  /* 0x000df40001007983 */ /* 0x001ea40000300800 */
[----:B--2---:R-:W-:-:S05]  /*29ce0*/  IADD3 R0, P1, R0, UR6, RZ ;  /* 0x0000000600007c10 */ /* 0x004fca000ff3e0ff */
[----:B------:R0:W-:Y:S04]  /*29cf0*/  STL [R1+0xc50], R0 ;  /* 0x000c500001007387 */ /* 0x0001e80000100800 */
[----:B0-----:R-:W2:Y:S01]  /*29d00*/  LDL.LU R0, [R1+0xdf0] ;  /* 0x000df00001007983 */ /* 0x001ea20000300800 */
[----:B----4-:R-:W-:Y:S02]  /*29d10*/  IADD3.X R9, R9, UR13, RZ, P3, !PT ;  /* 0x0000000d09097c10 */ /* 0x010fe40009ffe4ff */
[----:B---3--:R-:W-:Y:S02]  /*29d20*/  IADD3 R10, P3, R10, UR6, RZ ;  /* 0x000000060a0a7c10 */ /* 0x008fe4000ff7e0ff */
        /* <DEDUP_REMOVED lines=18> */
[----:B--2---:R-:W-:Y:S02]  /*29e50*/  IADD3.X R0, R0, UR13, RZ, P2, !PT ;  /* 0x0000000d00007c10 */ /* 0x004fe400097fe4ff */
[----:B------:R-:W-:-:S03]  /*29e60*/  IADD3 R8, P2, R8, UR6, RZ ;  /* 0x0000000608087c10 */ /* 0x000fc6000ff5e0ff */
[----:B------:R0:W-:Y:S04]  /*29e70*/  STL [R1+0xc74], R0 ;  /* 0x000c740001007387 */ /* 0x0001e80000100800 */
        /* <DEDUP_REMOVED lines=29> */
[----:B0-----:R-:W2:Y:S01]  /*2a050*/  LDL.LU R0, [R1+0xbd0] ;  /* 0x000bd00001007983 */ /* 0x001ea20000300800 */
[----:B------:R-:W-:-:S02]  /*2a060*/  IADD3.X R19, R19, UR13, RZ, P3, !PT ;  /* 0x0000000d13137c10 */ /* 0x000fc40009ffe4ff */
[----:B------:R-:W-:-:S03]  /*2a070*/  IADD3 R28, P3, R28, UR6, RZ ;  /* 0x000000061c1c7c10 */ /* 0x000fc6000ff7e0ff */
[----:B------:R-:W-:Y:S04]  /*2a080*/  STL [R1+0xc0c], R19 ;  /* 0x000c0c1301007387 */ /* 0x000fe80000100800 */
[----:B--2---:R0:W-:Y:S04]  /*2a090*/  STL [R1+0xde8], R0 ;  /* 0x000de80001007387 */ /* 0x0041e80000100800 */
[----:B------:R-:W-:Y:S04]  /*2a0a0*/  STL [R1+0xbe0], R28 ;  /* 0x000be01c01007387 */ /* 0x000fe80000100800 */
[----:B0-----:R-:W2:Y:S01]  /*2a0b0*/  LDL.LU R0, [R1+0xbfc] ;  /* 0x000bfc0001007983 */ /* 0x001ea20000300800 */
[----:B------:R-:W-:-:S05]  /*2a0c0*/  IADD3.X R29, R29, UR13, RZ, P4, !PT ;  /* 0x0000000d1d1d7c10 */ /* 0x000fca000a7fe4ff */
        /* <DEDUP_REMOVED lines=34> */
[----:B--2---:R-:W-:-:S05]  /*2a2f0*/  IADD3.X R0, R0, UR13, RZ, P5, !PT ;  /* 0x0000000d00007c10 */ /* 0x004fca000affe4ff */
[----:B------:R0:W-:Y:S04]  /*2a300*/  STL [R1+0xbfc], R0 ;  /* 0x000bfc0001007387 */ /* 0x0001e80000100800 */
[----:B0-----:R-:W2:Y:S01]  /*2a310*/  LDL.LU R0, [R1+0xde8] ;  /* 0x000de80001007983 */ /* 0x001ea20000300800 */
[----:B---3--:R-:W-:Y:S02]  /*2a320*/  IADD3.X R8, R8, UR13, RZ, P6, !PT ;  /* 0x0000000d08087c10 */ /* 0x008fe4000b7fe4ff */
[----:B----4-:R-:W-:Y:S02]  /*2a330*/  IADD3 R9, P6, R9, UR6, RZ ;  /* 0x0000000609097c10 */ /* 0x010fe4000ffde0ff */
        /* <DEDUP_REMOVED lines=19> */
[----:B--2---:R-:W-:-:S05]  /*2a470*/  IADD3 R0, P5, R0, UR6, RZ ;  /* 0x0000000600007c10 */ /* 0x004fca000ffbe0ff */
[----:B------:R0:W-:Y:S04]  /*2a480*/  STL [R1+0xbd0], R0 ;  /* 0x000bd00001007387 */ /* 0x0001e80000100800 */
        /* <DEDUP_REMOVED lines=1279> */
[----:B------:R0:W-:Y:S04]  /*2f480*/  STL [R1+0xd00], R4 ;  /* 0x000d000401007387 */ /* 0x0001e80000100800 */
        /* <DEDUP_REMOVED lines=66> */
[----:B------:R-:W-:Y:S02]  /*2f8b0*/  IADD3.X R26, R26, UR13, RZ, P2, !PT ;  /* 0x0000000d1a1a7c10 */ /* 0x000fe400097fe4ff */
[----:B------:R-:W-:Y:S02]  /*2f8c0*/  IADD3.X R27, R27, UR13, RZ, P3, !PT ;  /* 0x0000000d1b1b7c10 */ /* 0x000fe40009ffe4ff */
[----:B------:R-:W-:Y:S02]  /*2f8d0*/  IADD3.X R14, R14, UR12, RZ, P5, !PT ;  /* 0x0000000c0e0e7c10 */ /* 0x000fe4000affe4ff */
[----:B------:R-:W-:Y:S02]  /*2f8e0*/  IADD3 R2, P5, R2, UR5, RZ ;  /* 0x0000000502027c10 */ /* 0x000fe4000ffbe0ff */
[----:B------:R-:W-:-:S02]  /*2f8f0*/  IADD3 R3, P3, R3, UR5, RZ ;  /* 0x0000000503037c10 */ /* 0x000fc4000ff7e0ff */
[----:B------:R-:W-:Y:S02]  /*2f900*/  IADD3 R16, P2, R16, UR5, RZ ;  /* 0x0000000510107c10 */ /* 0x000fe4000ff5e0ff */
[----:B------:R-:W-:Y:S02]  /*2f910*/  IADD3 R17, P1, R17, UR5, RZ ;  /* 0x0000000511117c10 */ /* 0x000fe4000ff3e0ff */
[----:B------:R-:W-:Y:S02]  /*2f920*/  IADD3.X R15, R15, UR12, RZ, P5, !PT ;  /* 0x0000000c0f0f7c10 */ /* 0x000fe4000affe4ff */
[----:B------:R-:W-:Y:S02]  /*2f930*/  IADD3 R20, P5, R20, UR5, RZ ;  /* 0x0000000514147c10 */ /* 0x000fe4000ffbe0ff */
[----:B------:R-:W-:Y:S02]  /*2f940*/  IADD3.X R22, R22, UR13, RZ, P4, !PT ;  /* 0x0000000d16167c10 */ /* 0x000fe4000a7fe4ff */
[----:B------:R-:W-:-:S02]  /*2f950*/  IADD3.X R23, R23, UR12, RZ, P3, !PT ;  /* 0x0000000c17177c10 */ /* 0x000fc40009ffe4ff */
[----:B------:R-:W-:Y:S02]  /*2f960*/  IADD3.X R18, R18, UR12, RZ, P2, !PT ;  /* 0x0000000c12127c10 */ /* 0x000fe400097fe4ff */
[----:B------:R-:W-:Y:S02]  /*2f970*/  IADD3.X R19, R19, UR12, RZ, P1, !PT ;  /* 0x0000000c13137c10 */ /* 0x000fe40008ffe4ff */
[----:B------:R-:W-:Y:S02]  /*2f980*/  IADD3.X R28, R28, UR12, RZ, P5, !PT ;  /* 0x0000000c1c1c7c10 */ /* 0x000fe4000affe4ff */
[----:B--2---:R-:W-:-:S05]  /*2f990*/  IADD3 R4, P6, R4, UR6, RZ ;  /* 0x0000000604047c10 */ /* 0x004fca000ffde0ff */
[----:B------:R0:W-:Y:S01]  /*2f9a0*/  STL [R1+0xd34], R4 ;  /* 0x000d340401007387 */ /* 0x0001e20000100800 */
[----:B------:R-:W-:-:S03]  /*2f9b0*/  IADD3.X R24, R24, UR13, RZ, P6, !PT ;  /* 0x0000000d18187c10 */ /* 0x000fc6000b7fe4ff */
[----:B0-----:R0:W5:Y:S04]  /*2f9c0*/  LDL.LU R4, [R1+0xd74] ;  /* 0x000d740001047983 */ /* 0x0011680000300800 */
[----:B------:R1:W-:Y:S04]  /*2f9d0*/  STL [R1+0xcd4], R5 ;  /* 0x000cd40501007387 */ /* 0x0003e80000100800 */
[----:B-1----:R0:W5:Y:S04]  /*2f9e0*/  LDL.LU R5, [R1+0xd70] ;  /* 0x000d700001057983 */ /* 0x0021680000300800 */
[----:B------:R1:W-:Y:S04]  /*2f9f0*/  STL [R1+0xd30], R6 ;  /* 0x000d300601007387 */ /* 0x0003e80000100800 */
[----:B-1----:R0:W5:Y:S04]  /*2fa00*/  LDL.LU R6, [R1+0xd6c] ;  /* 0x000d6c0001067983 */ /* 0x0021680000300800 */
[----:B------:R1:W-:Y:S04]  /*2fa10*/  STL [R1+0xcdc], R7 ;  /* 0x000cdc0701007387 */ /* 0x0003e80000100800 */
[----:B-1----:R0:W5:Y:S04]  /*2fa20*/  LDL.LU R7, [R1+0xd68] ;  /* 0x000d680001077983 */ /* 0x0021680000300800 */
[----:B------:R0:W-:Y:S04]  /*2fa30*/  STL [R1+0xd2c], R0 ;  /* 0x000d2c0001007387 */ /* 0x0001e80000100800 */
        /* <DEDUP_REMOVED lines=12> */
[----:B------:R0:W-:Y:S01]  /*2fb00*/  STL [R1+0x530], R3 ;  /* 0x0005300301007387 */ /* 0x0001e20000100800 */
[----:B------:R-:W-:-:S03]  /*2fb10*/  IADD3 R21, P6, R21, UR5, RZ ;  /* 0x0000000515157c10 */ /* 0x000fc6000ffde0ff */
[----:B------:R0:W-:Y:S04]  /*2fb20*/  STL [R1+0x528], R16 ;  /* 0x0005281001007387 */ /* 0x0001e80000100800 */
[----:B------:R0:W-:Y:S04]  /*2fb30*/  STL [R1+0x520], R17 ;  /* 0x0005201101007387 */ /* 0x0001e80000100800 */
[----:B------:R0:W-:Y:S04]  /*2fb40*/  STL [R1+0x534], R15 ;  /* 0x0005340f01007387 */ /* 0x0001e80000100800 */
[----:B------:R0:W-:Y:S01]  /*2fb50*/  STL [R1+0x518], R20 ;  /* 0x0005181401007387 */ /* 0x0001e20000100800 */
[----:B------:R-:W-:-:S03]  /*2fb60*/  IADD3.X R29, R29, UR12, RZ, P6, !PT ;  /* 0x0000000c1d1d7c10 */ /* 0x000fc6000b7fe4ff */
[----:B------:R0:W-:Y:S04]  /*2fb70*/  STL [R1+0x510], R21 ;  /* 0x0005101501007387 */ /* 0x0001e80000100800 */
[----:B------:R0:W-:Y:S04]  /*2fb80*/  STL [R1+0xd1c], R22 ;  /* 0x000d1c1601007387 */ /* 0x0001e80000100800 */
[----:B------:R0:W-:Y:S04]  /*2fb90*/  STL [R1+0x52c], R23 ;  /* 0x00052c1701007387 */ /* 0x0001e80000100800 */
[----:B------:R0:W-:Y:S04]  /*2fba0*/  STL [R1+0x524], R18 ;  /* 0x0005241201007387 */ /* 0x0001e80000100800 */
[----:B------:R0:W-:Y:S04]  /*2fbb0*/  STL [R1+0x50c], R29 ;  /* 0x00050c1d01007387 */ /* 0x0001e80000100800 */
[----:B------:R0:W-:Y:S04]  /*2fbc0*/  STL [R1+0x51c], R19 ;  /* 0x00051c1301007387 */ /* 0x0001e80000100800 */
[----:B------:R0:W-:Y:S01]  /*2fbd0*/  STL [R1+0x514], R28 ;  /* 0x0005141c01007387 */ /* 0x0001e20000100800 */
[----:B------:R-:W-:Y:S05]  /*2fbe0*/  @P0 BRA `(.L_x_2) ;  /* 0xfffffe9c00040947 */ /* 0x000fea000383ffff */
.L_x_1:
[----:B0-----:R-:W2:Y:S01]  /*2fbf0*/  LDL.LU R8, [R1+0x270] ;  /* 0x0002700001087983 */ /* 0x001ea20000300800 */
[----:B------:R-:W0:Y:S01]  /*2fc00*/  S2UR UR5, SR_CgaCtaId ;  /* 0x00000000000579c3 */ /* 0x000e220000008800 */
[----:B------:R-:W-:Y:S01]  /*2fc10*/  UMOV UR4, 0x400 ;  /* 0x0000040000047882 */ /* 0x000fe20000000000 */
[----:B------:R-:W-:Y:S01]  /*2fc20*/  ULDC.64 UR12, c[0x0][0x228] ;  /* 0x00008a00000c7ab9 */ /* 0x000fe20000000a00 */
[----:B------:R-:W2:Y:S01]  /*2fc30*/  LDL.LU R3, [R1+0x274] ;  /* 0x0002740001037983 */ /* 0x000ea20000300800 */
[----:B------:R-:W-:-:S03]  /*2fc40*/  ULDC UR6, c[0x0][0x22c] ;  /* 0x00008b0000067ab9 */ /* 0x000fc60000000800 */
[----:B------:R-:W3:Y:S04]  /*2fc50*/  LDL.LU R2, [R1+0x278] ;  /* 0x0002780001027983 */ /* 0x000ee80000300800 */
[----:B-1----:R-:W3:Y:S04]  /*2fc60*/  LDL.LU R0, [R1+0x27c] ;  /* 0x00027c0001007983 */ /* 0x002ee80000300800 */
[----:B-----5:R-:W-:Y:S04]  /*2fc70*/  STL [R1+0xda8], R4 ;  /* 0x000da80401007387 */ /* 0x020fe80000100800 */
[----:B------:R-:W-:Y:S04]  /*2fc80*/  STL [R1+0xda4], R5 ;  /* 0x000da40501007387 */ /* 0x000fe80000100800 */
[----:B------:R-:W-:Y:S04]  /*2fc90*/  STL [R1+0xda0], R6 ;  /* 0x000da00601007387 */ /* 0x000fe80000100800 */
[----:B------:R-:W-:Y:S04]  /*2fca0*/  STL [R1+0xd9c], R7 ;  /* 0x000d9c0701007387 */ /* 0x000fe80000100800 */
[----:B------:R-:W-:Y:S04]  /*2fcb0*/  STL [R1+0xd98], R19 ;  /* 0x000d981301007387 */ /* 0x000fe80000100800 */
[----:B------:R-:W-:Y:S01]  /*2fcc0*/  STL [R1+0xd94], R20 ;  /* 0x000d941401007387 */ /* 0x000fe20000100800 */
[----:B------:R-:W-:Y:S01]  /*2fcd0*/  BAR.SYNC.DEFER_BLOCKING 0x0 ;  /* 0x0000000000007b1d */ /* 0x000fe20000010000 */
[----:B--2---:R-:W-:-:S05]  /*2fce0*/  F2FP.SATFINITE.E4M3.F32.PACK_AB_MERGE_C R18, R3, R8, RZ ;  /* 0x000000080312723e */ /* 0x004fca00048070ff */
[----:B------:R-:W-:Y:S01]  /*2fcf0*/  STL [R1+0xdac], R18 ;  /* 0x000dac1201007387 */ /* 0x000fe20000100800 */
[----:B---3--:R-:W-:-:S03]  /*2fd00*/  F2FP.SATFINITE.E4M3.F32.PACK_AB_MERGE_C R0, R0, R2, RZ ;  /* 0x000000020000723e */ /* 0x008fc600048070ff */
[----:B------:R-:W2:Y:S04]  /*2fd10*/  LDL.LU R23, [R1+0x260] ;  /* 0x0002600001177983 */ /* 0x000ea80000300800 */
[----:B------:R-:W2:Y:S04]  /*2fd20*/  LDL.LU R16, [R1+0x264] ;  /* 0x0002640001107983 */ /* 0x000ea80000300800 */
[----:B------:R-:W-:Y:S04]  /*2fd30*/  STL [R1+0x10], R0 ;  /* 0x0000100001007387 */ /* 0x000fe80000100800 */
[----:B------:R-:W3:Y:S04]  /*2fd40*/  LDL.LU R22, [R1+0x268] ;  /* 0x0002680001167983 */ /* 0x000ee80000300800 */
[----:B------:R-:W3:Y:S04]  /*2fd50*/  LDL.LU R21, [R1+0x26c] ;  /* 0x00026c0001157983 */ /* 0x000ee80000300800 */
[----:B------:R-:W4:Y:S04]  /*2fd60*/  LDL.LU R17, [R1+0x254] ;  /* 0x0002540001117983 */ /* 0x000f280000300800 */
[----:B------:R-:W2:Y:S04]  /*2fd70*/  LDL.LU R28, [R1+0x25c] ;  /* 0x00025c00011c7983 */ /* 0x000ea80000300800 */
[----:B--2---:R1:W-:Y:S04]  /*2fd80*/  STL [R1+0xdfc], R28 ;  /* 0x000dfc1c01007387 */ /* 0x0043e80000100800 */
[----:B-1----:R-:W4:Y:S04]  /*2fd90*/  LDL.LU R28, [R1+0x250] ;  /* 0x00025000011c7983 */ /* 0x002f280000300800 */
[----:B------:R-:W2:Y:S04]  /*2fda0*/  LDL.LU R13, [R1+0x74] ;  /* 0x00007400010d7983 */ /* 0x000ea80000300800 */
[----:B--2---:R1:W-:Y:S04]  /*2fdb0*/  STL [R1+0xde8], R13 ;  /* 0x000de80d01007387 */ /* 0x0043e80000100800 */
[----:B-1----:R-:W2:Y:S04]  /*2fdc0*/  LDL.LU R13, [R1+0x24c] ;  /* 0x00024c00010d7983 */ /* 0x002ea80000300800 */
[----:B--2---:R1:W-:Y:S04]  /*2fdd0*/  STL [R1+0xdf0], R13 ;  /* 0x000df00d01007387 */ /* 0x0043e80000100800 */
[----:B-1----:R-:W2:Y:S04]  /*2fde0*/  LDL.LU R13, [R1+0x244] ;  /* 0x00024400010d7983 */ /* 0x002ea80000300800 */
[----:B--2---:R1:W-:Y:S04]  /*2fdf0*/  STL [R1+0xdf8], R13 ;  /* 0x000df80d01007387 */ /* 0x0043e80000100800 */
[----:B-1----:R-:W2:Y:S04]  /*2fe00*/  LDL.LU R13, [R1+0x258] ;  /* 0x00025800010d7983 */ /* 0x002ea80000300800 */
[----:B------:R-:W3:Y:S04]  /*2fe10*/  LDL.LU R27, [R1+0x7c] ;  /* 0x00007c00011b7983 */ /* 0x000ee80000300800 */
[----:B---3--:R1:W-:Y:S04]  /*2fe20*/  STL [R1+0xde4], R27 ;  /* 0x000de41b01007387 */ /* 0x0083e80000100800 */
[----:B-1----:R-:W3:Y:S04]  /*2fe30*/  LDL.LU R27, [R1+0x70] ;  /* 0x00007000011b7983 */ /* 0x002ee80000300800 */
[----:B---3--:R1:W-:Y:S04]  /*2fe40*/  STL [R1+0xdec], R27 ;  /* 0x000dec1b01007387 */ /* 0x0083e80000100800 */
[----:B-1----:R-:W3:Y:S04]  /*2fe50*/  LDL.LU R27, [R1+0x248] ;  /* 0x00024800011b7983 */ /* 0x002ee80000300800 */
[----:B---3--:R1:W-:Y:S04]  /*2fe60*/  STL [R1+0xdf4], R27 ;  /* 0x000df41b01007387 */ /* 0x0083e80000100800 */
[----:B-1----:R-:W3:Y:S04]  /*2fe70*/  LDL.LU R27, [R1+0x240] ;  /* 0x00024000011b7983 */ /* 0x002ee80000300800 */
[----:B------:R-:W4:Y:S04]  /*2fe80*/  LDL.LU R11, [R1+0x234] ;  /* 0x00023400010b7983 */ /* 0x000f280000300800 */
[----:B----4-:R1:W-:Y:S04]  /*2fe90*/  STL [R1+0xde0], R11 ;  /* 0x000de00b01007387 */ /* 0x0103e80000100800 */
[----:B-1----:R-:W4:Y:S04]  /*2fea0*/  LDL.LU R11, [R1+0x78] ;  /* 0x00007800010b7983 */ /* 0x002f280000300800 */
[----:B------:R-:W2:Y:S04]  /*2feb0*/  LDL.LU R26, [R1+0x23c] ;  /* 0x00023c00011a7983 */ /* 0x000ea80000300800 */
[----:B--2---:R1:W-:Y:S04]  /*2fec0*/  STL [R1+0xddc], R26 ;  /* 0x000ddc1a01007387 */ /* 0x0043e80000100800 */
[----:B-1----:R-:W2:Y:S04]  /*2fed0*/  LDL.LU R26, [R1+0x230] ;  /* 0x00023000011a7983 */ /* 0x002ea80000300800 */
[----:B------:R-:W3:Y:S04]  /*2fee0*/  LDL.LU R8, [R1+0x4] ;  /* 0x0000040001087983 */ /* 0x000ee80000300800 */
[----:B---3--:R1:W-:Y:S04]  /*2fef0*/  STL [R1+0xdd8], R8 ;  /* 0x000dd80801007387 */ /* 0x0083e80000100800 */
[----:B-1----:R-:W3:Y:S04]  /*2ff00*/  LDL.LU R8, [R1+0x238] ;  /* 0x0002380001087983 */ /* 0x002ee80000300800 */
[----:B------:R-:W4:Y:S04]  /*2ff10*/  LDL.LU R24, [R1+0xc] ;  /* 0x00000c0001187983 */ /* 0x000f280000300800 */
[----:B----4-:R1:W-:Y:S04]  /*2ff20*/  STL [R1+0xdd4], R24 ;  /* 0x000dd41801007387 */ /* 0x0103e80000100800 */
[----:B-1----:R-:W4:Y:S04]  /*2ff30*/  LDL.LU R24, [R1] ;  /* 0x0000000001187983 */ /* 0x002f280000300800 */
[----:B------:R-:W2:Y:S04]  /*2ff40*/  LDL.LU R25, [R1+0x22c] ;  /* 0x00022c0001197983 */ /* 0x000ea80000300800 */
[----:B--2---:R1:W-:Y:S04]  /*2ff50*/  STL [R1+0xdc8], R25 ;  /* 0x000dc81901007387 */ /* 0x0043e80000100800 */
[----:B-1----:R-:W2:Y:S04]  /*2ff60*/  LDL.LU R25, [R1+0x224] ;  /* 0x0002240001197983 */ /* 0x002ea80000300800 */
[----:B--2---:R1:W-:Y:S04]  /*2ff70*/  STL [R1+0xdd0], R25 ;  /* 0x000dd01901007387 */ /* 0x0043e80000100800 */
[----:B-1----:R-:W2:Y:S04]  /*2ff80*/  LDL.LU R25, [R1+0x8] ;  /* 0x0000080001197983 */ /* 0x002ea80000300800 */
[----:B------:R-:W3:Y:S04]  /*2ff90*/  LDL.LU R2, [R1+0x214] ;  /* 0x0002140001027983 */ /* 0x000ee80000300800 */
        /* <DEDUP_REMOVED lines=17> */
[----:B------:R-:W3:Y:S01]  /*300b0*/  LDL.LU R18, [R1+0x80] ;  /* 0x0000800001127983 */ /* 0x000ee20000300800 */
[----:B------:R-:W-:-:S02]  /*300c0*/  F2FP.SATFINITE.E4M3.F32.PACK_AB_MERGE_C R29, R21, R22, RZ ;  /* 0x00000016151d723e */ /* 0x000fc400048070ff */
[----:B------:R-:W-:Y:S02]  /*300d0*/  F2FP.SATFINITE.E4M3.F32.PACK_AB_MERGE_C R16, R16, R23, RZ ;  /* 0x000000171010723e */ /* 0x000fe400048070ff */
[----:B------:R-:W-:Y:S01]  /*300e0*/  F2FP.SATFINITE.E4M3.F32.PACK_AB_MERGE_C R17, R17, R28, RZ ;  /* 0x0000001c1111723e */ /* 0x000fe200048070ff */
[----:B---3--:R1:W-:Y:S04]  /*300f0*/  STL [R1+0xdb0], R18 ;  /* 0x000db01201007387 */ /* 0x0083e80000100800 */
        /* <DEDUP_REMOVED lines=12> */
[----:B------:R1:W-:Y:S04]  /*301c0*/  STL [R1+0xd90], R29 ;  /* 0x000d901d01007387 */ /* 0x0003e80000100800 */
[----:B-1----:R-:W4:Y:S04]  /*301d0*/  LDL.LU R29, [R1+0x228] ;  /* 0x00022800011d7983 */ /* 0x002f280000300800 */
[----:B------:R-:W2:Y:S02]  /*301e0*/  LDL.LU R28, [R1+0xdfc] ;  /* 0x000dfc00011c7983 */ /* 0x000ea40000300800 */
[----:B--2---:R-:W-:-:S02]  /*301f0*/  F2FP.SATFINITE.E4M3.F32.PACK_AB_MERGE_C R28, R28, R13, RZ ;  /* 0x0000000d1c1c723e */ /* 0x004fc400048070ff */
[----:B------:R-:W2:Y:S02]  /*30200*/  LDL.LU R13, [R1+0xdf8] ;  /* 0x000df800010d7983 */ /* 0x000ea40000300800 */
[----:B--2---:R-:W-:Y:S02]  /*30210*/  F2FP.SATFINITE.E4M3.F32.PACK_AB_MERGE_C R13, R13, R27, RZ ;  /* 0x0000001b0d0d723e */ /* 0x004fe400048070ff */
[----:B------:R-:W2:Y:S04]  /*30220*/  LDL.LU R27, [R1+0xdf4] ;  /* 0x000df400011b7983 */ /* 0x000ea80000300800 */
[----:B------:R1:W-:Y:S04]  /*30230*/  STL [R1+0x38], R13 ;  /* 0x0000380d01007387 */ /* 0x0003e80000100800 */
[----:B-1----:R-:W2:Y:S02]  /*30240*/  LDL.LU R13, [R1+0xdf0] ;  /* 0x000df000010d7983 */ /* 0x002ea40000300800 */
[----:B--2---:R-:W-:-:S02]  /*30250*/  F2FP.SATFINITE.E4M3.F32.PACK_AB_MERGE_C R13, R13, R27, RZ ;  /* 0x0000001b0d0d723e */ /* 0x004fc400048070ff */
[----:B------:R-:W2:Y:S04]  /*30260*/  LDL.LU R27, [R1+0xdec] ;  /* 0x000dec00011b7983 */ /* 0x000ea80000300800 */
[----:B------:R1:W-:Y:S04]  /*30270*/  STL [R1+0x3c], R13 ;  /* 0x00003c0d01007387 */ /* 0x0003e80000100800 */
[----:B-1----:R-:W2:Y:S02]  /*30280*/  LDL.LU R13, [R1+0xde8] ;  /* 0x000de800010d7983 */ /* 0x002ea40000300800 */
[----:B--2---:R-:W-:-:S02]  /*30290*/  F2FP.SATFINITE.E4M3.F32.PACK_AB_MERGE_C R13, R13, R27, RZ ;  /* 0x0000001b0d0d723e */ /* 0x004fc400048070ff */
[----:B------:R-:W2:Y:S02]  /*302a0*/  LDL.LU R27, [R1+0xde4] ;  /* 0x000de400011b7983 */ /* 0x000ea40000300800 */
[----:B--2---:R-:W-:Y:S02]  /*302b0*/  F2FP.SATFINITE.E4M3.F32.PACK_AB_MERGE_C R27, R27, R11, RZ ;  /* 0x0000000b1b1b723e */ /* 0x004fe400048070ff */
[----:B------:R-:W2:Y:S02]  /*302c0*/  LDL.LU R11, [R1+0xde0] ;  /* 0x000de000010b7983 */ /* 0x000ea40000300800 */
[----:B--2---:R-:W-:Y:S02]  /*302d0*/  F2FP.SATFINITE.E4M3.F32.PACK_AB_MERGE_C R11, R11, R26, RZ ;  /* 0x0000001a0b0b723e */ /* 0x004fe400048070ff */
[----:B------:R-:W2:Y:S02]  /*302e0*/  LDL.LU R26, [R1+0xddc] ;  /* 0x000ddc00011a7983 */ /* 0x000ea40000300800 */
[----:B--2---:R-:W-:-:S02]  /*302f0*/  F2FP.SATFINITE.E4M3.F32.PACK_AB_MERGE_C R26, R26, R8, RZ ;  /* 0x000000081a1a723e */ /* 0x004fc400048070ff */
[----:B------:R-:W2:Y:S02]  /*30300*/  LDL.LU R8, [R1+0xdd8] ;  /* 0x000dd80001087983 */ /* 0x000ea40000300800 */
[----:B--2---:R-:W-:Y:S02]  /*30310*/  F2FP.SATFINITE.E4M3.F32.PACK_AB_MERGE_C R8, R8, R24, RZ ;  /* 0x000000180808723e */ /* 0x004fe400048070ff */
[----:B------:R-:W2:Y:S02]  /*30320*/  LDL.LU R24, [R1+0xdd4] ;  /* 0x000dd40001187983 */ /* 0x000ea40000300800 */
[----:B--2---:R-:W-:Y:S02]  /*30330*/  F2FP.SATFINITE.E4M3.F32.PACK_AB_MERGE_C R24, R24, R25, RZ ;  /* 0x000000191818723e */ /* 0x004fe400048070ff */
[----:B------:R-:W2:Y:S02]  /*30340*/  LDL.LU R25, [R1+0xdd0] ;  /* 0x000dd00001197983 */ /* 0x000ea40000300800 */
[----:B--2---:R-:W-:-:S02]  /*30350*/  F2FP.SATFINITE.E4M3.F32.PACK_AB_MERGE_C R25, R25, R2, RZ ;  /* 0x000000021919723e */ /* 0x004fc400048070ff */
[----:B------:R-:W2:Y:S04]  /*30360*/  LDL.LU R2, [R1+0xdcc] ;  /* 0x000dcc0001027983 */ /* 0x000ea80000300800 */
[----:B------:R1:W-:Y:S04]  /*30370*/  STL [R1+0x30], R25 ;  /* 0x0000301901007387 */ /* 0x0003e80000100800 */
[----:B-1----:R-:W4:Y:S01]  /*30380*/  LDL.LU R25, [R1+0xdc8] ;  /* 0x000dc80001197983 */ /* 0x002f220000300800 */
[----:B--2---:R-:W-:Y:S02]  /*30390*/  F2FP.SATFINITE.E4M3.F32.PACK_AB_MERGE_C R2, R2, R0, RZ ;  /* 0x000000000202723e */ /* 0x004fe400048070ff */
[----:B----4-:R-:W-:-:S02]  /*303a0*/  F2FP.SATFINITE.E4M3.F32.PACK_AB_MERGE_C R25, R25, R29, RZ ;  /* 0x0000001d1919723e */ /* 0x010fc400048070ff */
[----:B------:R-:W2:Y:S04]  /*303b0*/  LDL.LU R29, [R1+0x288] ;  /* 0x00028800011d7983 */ /* 0x000ea80000300800 */
[----:B------:R1:W-:Y:S04]  /*303c0*/  STL [R1+0x34], R25 ;  /* 0x0000341901007387 */ /* 0x0003e80000100800 */
[----:B-1----:R-:W2:Y:S04]  /*303d0*/  LDL.LU R25, [R1+0x28c] ;  /* 0x00028c0001197983 */ /* 0x002ea80000300800 */
[----:B------:R-:W4:Y:S02]  /*303e0*/  LDL.LU R0, [R1+0xdc4] ;  /* 0x000dc40001007983 */ /* 0x000f240000300800 */
[----:B----4-:R-:W-:-:S02]  /*303f0*/  F2FP.SATFINITE.E4M3.F32.PACK_AB_MERGE_C R0, R0, R3, RZ ;  /* 0x000000030000723e */ /* 0x010fc400048070ff */
[----:B------:R-:W4:Y:S02]  /*30400*/  LDL.LU R3, [R1+0xdc0] ;  /* 0x000dc00001037983 */ /* 0x000f240000300800 */
[----:B----4-:R-:W-:Y:S02]  /*30410*/  F2FP.SATFINITE.E4M3.F32.PACK_AB_MERGE_C R3, R3, R9, RZ ;  /* 0x000000090303723e */ /* 0x010fe400048070ff */
[----:B------:R-:W4:Y:S02]  /*30420*/  LDL.LU R9, [R1+0xdbc] ;  /* 0x000dbc0001097983 */ /* 0x000f240000300800 */
[----:B----4-:R-:W-:Y:S02]  /*30430*/  F2FP.SATFINITE.E4M3.F32.PACK_AB_MERGE_C R9, R9, R10, RZ ;  /* 0x0000000a0909723e */ /* 0x010fe400048070ff */
[----:B------:R-:W4:Y:S02]  /*30440*/  LDL.LU R10, [R1+0xdb8] ;  /* 0x000db800010a7983 */ /* 0x000f240000300800 */
[----:B----4-:R-:W-:-:S02]  /*30450*/  F2FP.SATFINITE.E4M3.F32.PACK_AB_MERGE_C R10, R10, R12, RZ ;  /* 0x0000000c0a0a723e */ /* 0x010fc400048070ff */
[----:B------:R-:W3:Y:S02]  /*30460*/  LDL.LU R12, [R1+0xdb4] ;  /* 0x000db400010c7983 */ /* 0x000ee40000300800 */
[----:B---3--:R-:W-:Y:S02]  /*30470*/  F2FP.SATFINITE.E4M3.F32.PACK_AB_MERGE_C R12, R12, R18, RZ ;  /* 0x000000120c0c723e */ /* 0x008fe400048070ff */
[----:B------:R-:W3:Y:S01]  /*30480*/  LDL.LU R18, [R1+0xdb0] ;  /* 0x000db00001127983 */ /* 0x000ee20000300800 */
[----:B------:R-:W-:Y:S02]  /*30490*/  F2FP.SATFINITE.E4M3.F32.PACK_AB_MERGE_C R6, R6, R5, RZ ;  /* 0x000000050606723e */ /* 0x000fe400048070ff */
[----:B---3--:R-:W-:Y:S02]  /*304a0*/  F2FP.SATFINITE.E4M3.F32.PACK_AB_MERGE_C R4, R4, R18, RZ ;  /* 0x000000120404723e */ /* 0x008fe400048070ff */
[----:B------:R-:W3:Y:S04]  /*304b0*/  LDL.LU R18, [R1+0xdac] ;  /* 0x000dac0001127983 */ /* 0x000ee80000300800 */
[----:B------:R1:W-:Y:S04]  /*304c0*/  STL [R1+0x1c], R4 ;  /* 0x00001c0401007387 */ /* 0x0003e80000100800 */
[----:B-1----:R-:W4:Y:S04]  /*304d0*/  LDL.LU R4, [R1+0xda8] ;  /* 0x000da80001047983 */ /* 0x002f280000300800 */
[----:B------:R-:W4:Y:S01]  /*304e0*/  LDL.LU R5, [R1+0xda4] ;  /* 0x000da40001057983 */ /* 0x000f220000300800 */
[----:B------:R-:W-:-:S03]  /*304f0*/  F2FP.SATFINITE.E4M3.F32.PACK_AB_MERGE_C R14, R14, R7, RZ ;  /* 0x000000070e0e723e */ /* 0x000fc600048070ff */
[----:B------:R1:W-:Y:S01]  /*30500*/  STL [R1+0x2c], R6 ;  /* 0x00002c0601007387 */ /* 0x0003e20000100800 */
[----:B------:R-:W-:-:S03]  /*30510*/  F2FP.SATFINITE.E4M3.F32.PACK_AB_MERGE_C R15, R15, R19, RZ ;  /* 0x000000130f0f723e */ /* 0x000fc600048070ff */
[----:B-1----:R-:W2:Y:S04]  /*30520*/  LDL.LU R6, [R1+0xda0] ;  /* 0x000da00001067983 */ /* 0x002ea80000300800 */
[----:B------:R-:W2:Y:S04]  /*30530*/  LDL.LU R7, [R1+0xd9c] ;  /* 0x000d9c0001077983 */ /* 0x000ea80000300800 */
[----:B------:R-:W2:Y:S01]  /*30540*/  LDL.LU R19, [R1+0xd98] ;  /* 0x000d980001137983 */ /* 0x000ea20000300800 */
[----:B----4-:R-:W-:-:S03]  /*30550*/  F2FP.SATFINITE.E4M3.F32.PACK_AB_MERGE_C R4, R5, R4, RZ ;  /* 0x000000040504723e */ /* 0x010fc600048070ff */
[----:B------:R-:W4:Y:S01]  /*30560*/  LDL.LU R5, [R1+0x294] ;  /* 0x0002940001057983 */ /* 0x000f220000300800 */
[----:B------:R-:W-:Y:S02]  /*30570*/  F2FP.SATFINITE.E4M3.F32.PACK_AB_MERGE_C R22, R21, R22, RZ ;  /* 0x000000161516723e */ /* 0x000fe400048070ff */
[----:B---3--:R-:W-:Y:S02]  /*30580*/  LOP3.LUT R21, R18, 0xffff, RZ, 0xc0, !PT ;  /* 0x0000ffff12157812 */ /* 0x008fe400078ec0ff */
[----:B------:R-:W-:Y:S02]  /*30590*/  LOP3.LUT R17, R17, 0xffff, RZ, 0xc0, !PT ;  /* 0x0000ffff11117812 */ /* 0x000fe400078ec0ff */
[----:B------:R-:W-:Y:S02]  /*305a0*/  LOP3.LUT R16, R16, 0xffff, RZ, 0xc0, !PT ;  /* 0x0000ffff10107812 */ /* 0x000fe400078ec0ff */
[----:B------:R-:W-:Y:S02]  /*305b0*/  PRMT R18, R17, 0x3340, R1 ;  /* 0x0000334011127816 */ /* 0x000fe40000000001 */
[----:B--2---:R-:W-:-:S02]  /*305c0*/  F2FP.SATFINITE.E4M3.F32.PACK_AB_MERGE_C R25, R25, R29, RZ ;  /* 0x0000001d1919723e */ /* 0x004fc400048070ff */
[----:B------:R-:W-:Y:S02]  /*305d0*/  F2FP.SATFINITE.E4M3.F32.PACK_AB_MERGE_C R6, R7, R6, RZ ;  /* 0x000000060706723e */ /* 0x000fe400048070ff */
[----:B------:R-:W2:Y:S01]  /*305e0*/  LDL.LU R7, [R1+0x298] ;  /* 0x0002980001077983 */ /* 0x000ea20000300800 */
[----:B----4-:R-:W-:-:S03]  /*305f0*/  F2FP.SATFINITE.E4M3.F32.PACK_AB_MERGE_C R5, R5, R20, RZ ;  /* 0x000000140505723e */ /* 0x010fc600048070ff */
[----:B------:R-:W3:Y:S01]  /*30600*/  LDL.LU R20, [R1+0xd94] ;  /* 0x000d940001147983 */ /* 0x000ee20000300800 */
[----:B------:R-:W-:Y:S02]  /*30610*/  LOP3.LUT R2, R2, 0xffff, RZ, 0xc0, !PT ;  /* 0x0000ffff02027812 */ /* 0x000fe400078ec0ff */
[----:B------:R-:W-:Y:S01]  /*30620*/  LOP3.LUT R10, R10, 0xffff, RZ, 0xc0, !PT ;  /* 0x0000ffff0a0a7812 */ /* 0x000fe200078ec0ff */
[----:B------:R1:W-:Y:S01]  /*30630*/  STL [R1+0x4], R22 ;  /* 0x0000041601007387 */ /* 0x0003e20000100800 */
[----:B------:R-:W-:Y:S02]  /*30640*/  LOP3.LUT R3, R3, 0xffff, RZ, 0xc0, !PT ;  /* 0x0000ffff03037812 */ /* 0x000fe400078ec0ff */
[----:B------:R-:W-:Y:S01]  /*30650*/  LOP3.LUT R13, R13, 0xffff, RZ, 0xc0, !PT ;  /* 0x0000ffff0d0d7812 */ /* 0x000fe200078ec0ff */
[----:B------:R4:W-:Y:S01]  /*30660*/  STL [R1], R21 ;  /* 0x0000001501007387 */ /* 0x0009e20000100800 */
[----:B------:R-:W-:Y:S02]  /*30670*/  LOP3.LUT R11, R11, 0xffff, RZ, 0xc0, !PT ;  /* 0x0000ffff0b0b7812 */ /* 0x000fe400078ec0ff */
[----:B------:R-:W-:Y:S01]  /*30680*/  LOP3.LUT R8, R8, 0xffff, RZ, 0xc0, !PT ;  /* 0x0000ffff08087812 */ /* 0x000fe200078ec0ff */
[----:B------:R-:W3:Y:S01]  /*30690*/  LDL.LU R29, [R1+0xd90] ;  /* 0x000d9000011d7983 */ /* 0x000ee20000300800 */
[----:B-1----:R-:W-:-:S02]  /*306a0*/  PRMT R22, R13, 0x3340, R11 ;  /* 0x000033400d167816 */ /* 0x002fc4000000000b */
[----:B--2---:R-:W-:Y:S02]  /*306b0*/  F2FP.SATFINITE.E4M3.F32.PACK_AB_MERGE_C R7, R23, R7, RZ ;  /* 0x000000071707723e */ /* 0x004fe400048070ff */
[----:B----4-:R-:W-:Y:S01]  /*306c0*/  PRMT R21, R21, 0x3340, R16 ;  /* 0x0000334015157816 */ /* 0x010fe20000000010 */
[----:B------:R1:W-:Y:S01]  /*306d0*/  STL [R1+0xd88], R25 ;  /* 0x000d881901007387 */ /* 0x0003e20000100800 */
[----:B------:R-:W-:Y:S02]  /*306e0*/  PRMT R23, R2, 0x3340, R3 ;  /* 0x0000334002177816 */ /* 0x000fe40000000003 */
[----:B------:R-:W-:Y:S02]  /*306f0*/  PRMT R21, R21, 0x5410, R18 ;  /* 0x0000541015157816 */ /* 0x000fe40000000012 */
[----:B------:R-:W2:Y:S01]  /*30700*/  LDL.LU R18, [R1+0x10] ;  /* 0x0000100001127983 */ /* 0x000ea20000300800 */
[----:B------:R-:W-:-:S03]  /*30710*/  PRMT R19, R8, 0x3340, R19 ;  /* 0x0000334008137816 */ /* 0x000fc60000000013 */
[----:B------:R2:W-:Y:S01]  /*30720*/  STL [R1+0x28], R21 ;  /* 0x0000281501007387 */ /* 0x0005e20000100800 */
[----:B------:R-:W-:Y:S02]  /*30730*/  PRMT R19, R22, 0x5410, R19 ;  /* 0x0000541016137816 */ /* 0x000fe40000000013 */
[----:B------:R-:W-:Y:S02]  /*30740*/  LOP3.LUT R14, R14, 0xffff, RZ, 0xc0, !PT ;  /* 0x0000ffff0e0e7812 */ /* 0x000fe400078ec0ff */
[----:B------:R-:W-:Y:S02]  /*30750*/  LOP3.LUT R4, R4, 0xffff, RZ, 0xc0, !PT ;  /* 0x0000ffff04047812 */ /* 0x000fe400078ec0ff */
[----:B------:R-:W-:Y:S02]  /*30760*/  LOP3.LUT R5, R5, 0xffff, RZ, 0xc0, !PT ;  /* 0x0000ffff05057812 */ /* 0x000fe400078ec0ff */
[----:B------:R-:W-:Y:S02]  /*30770*/  LOP3.LUT R27, R27, 0xffff, RZ, 0xc0, !PT ;  /* 0x0000ffff1b1b7812 */ /* 0x000fe400078ec0ff */
[----:B------:R-:W-:-:S02]  /*30780*/  LOP3.LUT R26, R26, 0xffff, RZ, 0xc0, !PT ;  /* 0x0000ffff1a1a7812 */ /* 0x000fc400078ec0ff */
[----:B------:R-:W-:Y:S02]  /*30790*/  LOP3.LUT R24, R24, 0xffff, RZ, 0xc0, !PT ;  /* 0x0000ffff18187812 */ /* 0x000fe400078ec0ff */
[----:B------:R-:W-:Y:S02]  /*307a0*/  LOP3.LUT R6, R6, 0xffff, RZ, 0xc0, !PT ;  /* 0x0000ffff06067812 */ /* 0x000fe400078ec0ff */
[----:B------:R-:W-:Y:S02]  /*307b0*/  LOP3.LUT R7, R7, 0xffff, RZ, 0xc0, !PT ;  /* 0x0000ffff07077812 */ /* 0x000fe400078ec0ff */
[----:B---3--:R-:W-:-:S04]  /*307c0*/  PRMT R20, R10, 0x3340, R20 ;  /* 0x000033400a147816 */ /* 0x008fc80000000014 */
[----:B-1----:R-:W-:-:S05]  /*307d0*/  PRMT R25, R23, 0x5410, R20 ;  /* 0x0000541017197816 */ /* 0x002fca0000000014 */
[----:B------:R-:W-:Y:S04]  /*307e0*/  STL [R1+0xd8c], R25 ;  /* 0x000d8c1901007387 */ /* 0x000fe80000100800 */
[----:B------:R-:W-:Y:S01]  /*307f0*/  STL [R1+0x24], R19 ;  /* 0x0000241301007387 */ /* 0x000fe20000100800 */
[----:B--2---:R-:W-:Y:S02]  /*30800*/  LOP3.LUT R21, R18, 0xffff, RZ, 0xc0, !PT ;  /* 0x0000ffff12157812 */ /* 0x004fe400078ec0ff */
[----:B------:R-:W-:Y:S02]  /*30810*/  LOP3.LUT R18, R29, 0xffff, RZ, 0xc0, !PT ;  /* 0x0000ffff1d127812 */ /* 0x000fe400078ec0ff */
[----:B------:R-:W-:-:S03]  /*30820*/  LOP3.LUT R29, R28, 0xffff, RZ, 0xc0, !PT ;  /* 0x0000ffff1c1d7812 */ /* 0x000fc600078ec0ff */
[----:B------:R-:W-:Y:S01]  /*30830*/  IMAD.MOV.U32 R28, RZ, RZ, R18 ;  /* 0x000000ffff1c7224 */ /* 0x000fe200078e0012 */
[----:B------:R1:W-:Y:S04]  /*30840*/  STL [R1+0x8], R18 ;  /* 0x0000081201007387 */ /* 0x0003e80000100800 */
[----:B------:R2:W-:Y:S01]  /*30850*/  STL [R1+0xc], R21 ;  /* 0x00000c1501007387 */ /* 0x0005e20000100800 */
[----:B-1----:R-:W1:Y:S01]  /*30860*/  S2R R18, SR_TID.X ;  /* 0x0000000000127919 */ /* 0x002e620000002100 */
[----:B--2---:R-:W-:Y:S02]  /*30870*/  PRMT R21, R21, 0x3340, R28 ;  /* 0x0000334015157816 */ /* 0x004fe4000000001c */
[----:B------:R-:W2:Y:S01]  /*30880*/  S2R R28, SR_TID.X ;  /* 0x00000000001c7919 */ /* 0x000ea20000002100 */
[----:B------:R-:W-:-:S02]  /*30890*/  PRMT R19, R5, 0x3340, R1 ;  /* 0x0000334005137816 */ /* 0x000fc40000000001 */
[----:B------:R-:W-:-:S04]  /*308a0*/  PRMT R20, R14, 0x3340, R4 ;  /* 0x000033400e147816 */ /* 0x000fc80000000004 */
[----:B------:R-:W-:-:S05]  /*308b0*/  PRMT R19, R20, 0x5410, R19 ;  /* 0x0000541014137816 */ /* 0x000fca0000000013 */
[----:B------:R3:W-:Y:S01]  /*308c0*/  STL [R1+0x18], R19 ;  /* 0x0000181301007387 */ /* 0x0007e20000100800 */
[C---:B-1----:R-:W-:Y:S02]  /*308d0*/  IMAD.SHL.U32 R22, R18.reuse, 0x100, RZ ;  /* 0x0000010012167824 */ /* 0x042fe400078e00ff */
[C---:B------:R-:W-:Y:S01]  /*308e0*/  IMAD.SHL.U32 R23, R18.reuse, 0x4, RZ ;  /* 0x0000000412177824 */ /* 0x040fe200078e00ff */
[----:B------:R-:W-:Y:S02]  /*308f0*/  LOP3.LUT R25, R18, 0x60, RZ, 0xc0, !PT ;  /* 0x0000006012197812 */ /* 0x000fe400078ec0ff */
[----:B------:R-:W-:Y:S01]  /*30900*/  LOP3.LUT R22, R22, 0x1800, RZ, 0xc0, !PT ;  /* 0x0000180016167812 */ /* 0x000fe200078ec0ff */
[----:B--2---:R-:W-:Y:S01]  /*30910*/  IMAD.SHL.U32 R28, R28, 0x20, RZ ;  /* 0x000000201c1c7824 */ /* 0x004fe200078e00ff */
[----:B------:R-:W-:Y:S02]  /*30920*/  LOP3.LUT R23, R23, 0x70, RZ, 0xc0, !PT ;  /* 0x0000007017177812 */ /* 0x000fe400078ec0ff */
[----:B------:R-:W-:-:S02]  /*30930*/  PRMT R18, R29, 0x3340, R1 ;  /* 0x000033401d127816 */ /* 0x000fc40000000001 */
[----:B------:R-:W-:Y:S02]  /*30940*/  LOP3.LUT R20, R22, 0x60, R28, 0xf8, !PT ;  /* 0x0000006016147812 */ /* 0x000fe400078ef81c */
[----:B------:R-:W-:Y:S01]  /*30950*/  LOP3.LUT R22, R15, 0xffff, RZ, 0xc0, !PT ;  /* 0x0000ffff0f167812 */ /* 0x000fe200078ec0ff */
[----:B---3--:R-:W-:Y:S01]  /*30960*/  IMAD R19, R25, 0x10, R23 ;  /* 0x0000001019137824 */ /* 0x008fe200078e0217 */
[----:B------:R-:W-:Y:S02]  /*30970*/  PRMT R18, R21, 0x5410, R18 ;  /* 0x0000541015127816 */ /* 0x000fe40000000012 */
[----:B------:R-:W-:Y:S02]  /*30980*/  LOP3.LUT R25, R0, 0xffff, RZ, 0xc0, !PT ;  /* 0x0000ffff00197812 */ /* 0x000fe400078ec0ff */
[----:B------:R-:W-:Y:S02]  /*30990*/  PRMT R28, R27, 0x3340, R26 ;  /* 0x000033401b1c7816 */ /* 0x000fe4000000001a */
[----:B------:R-:W-:-:S02]  /*309a0*/  PRMT R21, R24, 0x3340, R1 ;  /* 0x0000334018157816 */ /* 0x000fc40000000001 */
[----:B------:R-:W-:Y:S02]  /*309b0*/  PRMT R0, R22, 0x3340, R6 ;  /* 0x0000334016007816 */ /* 0x000fe40000000006 */
[----:B------:R-:W-:Y:S01]  /*309c0*/  PRMT R15, R7, 0x3340, R1 ;  /* 0x00003340070f7816 */ /* 0x000fe20000000001 */
[----:B------:R1:W-:Y:S01]  /*309d0*/  STL [R1+0x14], R18 ;  /* 0x0000141201007387 */ /* 0x0003e20000100800 */
[----:B------:R-:W-:Y:S02]  /*309e0*/  PRMT R21, R28, 0x5410, R21 ;  /* 0x000054101c157816 */ /* 0x000fe40000000015 */
[----:B------:R-:W-:Y:S01]  /*309f0*/  PRMT R15, R0, 0x5410, R15 ;  /* 0x00005410000f7816 */ /* 0x000fe2000000000f */
[----:B------:R-:W2:Y:S04]  /*30a00*/  LDL.LU R28, [R1] ;  /* 0x00000000011c7983 */ /* 0x000ea80000300800 */
[----:B------:R-:W3:Y:S01]  /*30a10*/  LDL.LU R0, [R1+0xd60] ;  /* 0x000d600001007983 */ /* 0x000ee20000300800 */
[----:B------:R-:W-:-:S02]  /*30a20*/  LOP3.LUT R9, R9, 0xffff, RZ, 0xc0, !PT ;  /* 0x0000ffff09097812 */ /* 0x000fc400078ec0ff */
[----:B------:R-:W-:Y:S02]  /*30a30*/  LOP3.LUT R12, R12, 0xffff, RZ, 0xc0, !PT ;  /* 0x0000ffff0c0c7812 */ /* 0x000fe400078ec0ff */
[----:B------:R-:W-:Y:S02]  /*30a40*/  PRMT R23, R25, 0x3340, R9 ;  /* 0x0000334019177816 */ /* 0x000fe40000000009 */
[----:B-1----:R-:W-:-:S04]  /*30a50*/  PRMT R18, R12, 0x3340, R1 ;  /* 0x000033400c127816 */ /* 0x002fc80000000001 */
[----:B------:R-:W-:Y:S02]  /*30a60*/  PRMT R18, R23, 0x5410, R18 ;  /* 0x0000541017127816 */ /* 0x000fe40000000012 */
[----:B------:R-:W1:Y:S01]  /*30a70*/  S2R R23, SR_TID.X ;  /* 0x0000000000177919 */ /* 0x000e620000002100 */
[----:B------:R-:W-:-:S04]  /*30a80*/  SHF.R.U32.HI R16, RZ, 0x8, R16 ;  /* 0x00000008ff107819 */ /* 0x000fc80000011610 */
[----:B------:R-:W-:Y:S01]  /*30a90*/  LOP3.LUT R16, R16, 0xffff, RZ, 0xc0, !PT ;  /* 0x0000ffff10107812 */ /* 0x000fe200078ec0ff */
[----:B-1----:R-:W-:-:S05]  /*30aa0*/  IMAD.SHL.U32 R23, R23, 0x400, RZ ;  /* 0x0000040017177824 */ /* 0x002fca00078e00ff */
[----:B------:R-:W-:-:S04]  /*30ab0*/  LOP3.LUT R23, R23, 0x1800, RZ, 0xc0, !PT ;  /* 0x0000180017177812 */ /* 0x000fc800078ec0ff */
[----:B---3--:R-:W-:Y:S02]  /*30ac0*/  LOP3.LUT R0, R23, 0x1f0, R0, 0xf8, !PT ;  /* 0x000001f017007812 */ /* 0x008fe400078ef800 */
[----:B--2---:R-:W-:Y:S02]  /*30ad0*/  SHF.R.U32.HI R23, RZ, 0x8, R28 ;  /* 0x00000008ff177819 */ /* 0x004fe4000001161c */
[----:B------:R-:W2:Y:S02]  /*30ae0*/  LDL.LU R28, [R1+0x8] ;  /* 0x00000800011c7983 */ /* 0x000ea40000300800 */
[----:B------:R-:W-:-:S04]  /*30af0*/  LOP3.LUT R23, R23, 0xffff, RZ, 0xc0, !PT ;  /* 0x0000ffff17177812 */ /* 0x000fc800078ec0ff */
[----:B------:R-:W-:Y:S02]  /*30b00*/  PRMT R16, R23, 0x3340, R16 ;  /* 0x0000334017107816 */ /* 0x000fe40000000010 */
[----:B------:R-:W3:Y:S01]  /*30b10*/  LDL.LU R23, [R1+0xc] ;  /* 0x00000c0001177983 */ /* 0x000ee20000300800 */
[----:B------:R-:W-:Y:S02]  /*30b20*/  SHF.R.U32.HI R13, RZ, 0x8, R13 ;  /* 0x00000008ff0d7819 */ /* 0x000fe4000001160d */
[----:B------:R-:W-:Y:S02]  /*30b30*/  SHF.R.U32.HI R11, RZ, 0x8, R11 ;  /* 0x00000008ff0b7819 */ /* 0x000fe4000001160b */
[----:B------:R-:W-:Y:S02]  /*30b40*/  SHF.R.U32.HI R14, RZ, 0x8, R14 ;  /* 0x00000008ff0e7819 */ /* 0x000fe4000001160e */
[----:B------:R-:W-:Y:S02]  /*30b50*/  SHF.R.U32.HI R4, RZ, 0x8, R4 ;  /* 0x00000008ff047819 */ /* 0x000fe40000011604 */
[----:B------:R-:W-:-:S02]  /*30b60*/  LOP3.LUT R11, R11, 0xffff, RZ, 0xc0, !PT ;  /* 0x0000ffff0b0b7812 */ /* 0x000fc400078ec0ff */
[----:B------:R-:W-:Y:S02]  /*30b70*/  LOP3.LUT R13, R13, 0xffff, RZ, 0xc0, !PT ;  /* 0x0000ffff0d0d7812 */ /* 0x000fe400078ec0ff */
[----:B------:R-:W-:Y:S02]  /*30b80*/  LOP3.LUT R4, R4, 0xffff, RZ, 0xc0, !PT ;  /* 0x0000ffff04047812 */ /* 0x000fe400078ec0ff */
[----:B------:R-:W-:Y:S02]  /*30b90*/  LOP3.LUT R14, R14, 0xffff, RZ, 0xc0, !PT ;  /* 0x0000ffff0e0e7812 */ /* 0x000fe400078ec0ff */
[----:B------:R-:W-:Y:S02]  /*30ba0*/  PRMT R11, R13, 0x3340, R11 ;  /* 0x000033400d0b7816 */ /* 0x000fe4000000000b */
[----:B------:R-:W-:Y:S02]  /*30bb0*/  PRMT R4, R14, 0x3340, R4 ;  /* 0x000033400e047816 */ /* 0x000fe40000000004 */
[----:B------:R-:W-:-:S02]  /*30bc0*/  SHF.R.U32.HI R2, RZ, 0x8, R2 ;  /* 0x00000008ff027819 */ /* 0x000fc40000011602 */
[----:B------:R-:W-:Y:S02]  /*30bd0*/  SHF.R.U32.HI R3, RZ, 0x8, R3 ;  /* 0x00000008ff037819 */ /* 0x000fe40000011603 */
[----:B------:R-:W-:Y:S02]  /*30be0*/  SHF.R.U32.HI R27, RZ, 0x8, R27 ;  /* 0x00000008ff1b7819 */ /* 0x000fe4000001161b */
[----:B------:R-:W-:Y:S02]  /*30bf0*/  LOP3.LUT R3, R3, 0xffff, RZ, 0xc0, !PT ;  /* 0x0000ffff03037812 */ /* 0x000fe400078ec0ff */
[----:B------:R-:W-:Y:S02]  /*30c00*/  LOP3.LUT R2, R2, 0xffff, RZ, 0xc0, !PT ;  /* 0x0000ffff02027812 */ /* 0x000fe400078ec0ff */
[----:B------:R-:W-:Y:S02]  /*30c10*/  SHF.R.U32.HI R26, RZ, 0x8, R26 ;  /* 0x00000008ff1a7819 */ /* 0x000fe4000001161a */
[----:B------:R-:W-:-:S02]  /*30c20*/  SHF.R.U32.HI R8, RZ, 0x8, R8 ;  /* 0x00000008ff087819 */ /* 0x000fc40000011608 */
[----:B------:R-:W-:Y:S02]  /*30c30*/  SHF.R.U32.HI R5, RZ, 0x8, R5 ;  /* 0x00000008ff057819 */ /* 0x000fe40000011605 */
[----:B------:R-:W-:Y:S02]  /*30c40*/  LOP3.LUT R27, R27, 0xffff, RZ, 0xc0, !PT ;  /* 0x0000ffff1b1b7812 */ /* 0x000fe400078ec0ff */
[----:B------:R-:W-:Y:S02]  /*30c50*/  SHF.R.U32.HI R22, RZ, 0x8, R22 ;  /* 0x00000008ff167819 */ /* 0x000fe40000011616 */
[----:B------:R-:W-:Y:S02]  /*30c60*/  PRMT R2, R2, 0x3340, R3 ;  /* 0x0000334002027816 */ /* 0x000fe40000000003 */
[----:B------:R-:W-:Y:S02]  /*30c70*/  LOP3.LUT R26, R26, 0xffff, RZ, 0xc0, !PT ;  /* 0x0000ffff1a1a7812 */ /* 0x000fe400078ec0ff */
[----:B------:R-:W-:-:S02]  /*30c80*/  SHF.R.U32.HI R9, RZ, 0x8, R9 ;  /* 0x00000008ff097819 */ /* 0x000fc40000011609 */
[----:B------:R-:W-:Y:S02]  /*30c90*/  SHF.R.U32.HI R6, RZ, 0x8, R6 ;  /* 0x00000008ff067819 */ /* 0x000fe40000011606 */
[----:B------:R-:W-:Y:S02]  /*30ca0*/  SHF.R.U32.HI R7, RZ, 0x8, R7 ;  /* 0x00000008ff077819 */ /* 0x000fe40000011607 */
[----:B------:R-:W-:Y:S02]  /*30cb0*/  SHF.R.U32.HI R17, RZ, 0x8, R17 ;  /* 0x00000008ff117819 */ /* 0x000fe40000011611 */
[----:B------:R-:W-:Y:S02]  /*30cc0*/  LOP3.LUT R8, R8, 0xffff, RZ, 0xc0, !PT ;  /* 0x0000ffff08087812 */ /* 0x000fe400078ec0ff */
[----:B------:R-:W-:Y:S02]  /*30cd0*/  SHF.R.U32.HI R3, RZ, 0x8, R29 ;  /* 0x00000008ff037819 */ /* 0x000fe4000001161d */
[----:B------:R-:W-:-:S02]  /*30ce0*/  SHF.R.U32.HI R24, RZ, 0x8, R24 ;  /* 0x00000008ff187819 */ /* 0x000fc40000011618 */
[----:B------:R-:W-:Y:S02]  /*30cf0*/  LOP3.LUT R20, R20, R19, RZ, 0x3c, !PT ;  /* 0x0000001314147212 */ /* 0x000fe400078e3cff */
[----:B------:R-:W-:Y:S02]  /*30d00*/  LOP3.LUT R5, R5, 0xffff, RZ, 0xc0, !PT ;  /* 0x0000ffff05057812 */ /* 0x000fe400078ec0ff */
[----:B------:R-:W-:Y:S02]  /*30d10*/  LOP3.LUT R19, R22, 0xffff, RZ, 0xc0, !PT ;  /* 0x0000ffff16137812 */ /* 0x000fe400078ec0ff */
[----:B------:R-:W-:Y:S02]  /*30d20*/  PRMT R26, R27, 0x3340, R26 ;  /* 0x000033401b1a7816 */ /* 0x000fe4000000001a */
[----:B------:R-:W-:Y:S02]  /*30d30*/  LOP3.LUT R9, R9, 0xffff, RZ, 0xc0, !PT ;  /* 0x0000ffff09097812 */ /* 0x000fe400078ec0ff */
[----:B------:R-:W-:-:S02]  /*30d40*/  LOP3.LUT R6, R6, 0xffff, RZ, 0xc0, !PT ;  /* 0x0000ffff06067812 */ /* 0x000fc400078ec0ff */
[----:B------:R-:W-:Y:S02]  /*30d50*/  LOP3.LUT R22, R7, 0xffff, RZ, 0xc0, !PT ;  /* 0x0000ffff07167812 */ /* 0x000fe400078ec0ff */
[----:B------:R-:W-:Y:S02]  /*30d60*/  LOP3.LUT R17, R17, 0xffff, RZ, 0xc0, !PT ;  /* 0x0000ffff11117812 */ /* 0x000fe400078ec0ff */
[--C-:B------:R-:W-:Y:S02]  /*30d70*/  PRMT R8, R8, 0x3340, R1.reuse ;  /* 0x0000334008087816 */ /* 0x100fe40000000001 */
[----:B------:R-:W-:Y:S02]  /*30d80*/  LOP3.LUT R3, R3, 0xffff, RZ, 0xc0, !PT ;  /* 0x0000ffff03037812 */ /* 0x000fe400078ec0ff */
[----:B------:R-:W-:Y:S02]  /*30d90*/  LOP3.LUT R24, R24, 0xffff, RZ, 0xc0, !PT ;  /* 0x0000ffff18187812 */ /* 0x000fe400078ec0ff */
[----:B------:R-:W-:-:S02]  /*30da0*/  PRMT R5, R5, 0x3340, R1 ;  /* 0x0000334005057816 */ /* 0x000fc40000000001 */
[----:B------:R-:W-:Y:S02]  /*30db0*/  PRMT R19, R19, 0x3340, R6 ;  /* 0x0000334013137816 */ /* 0x000fe40000000006 */
[--C-:B------:R-:W-:Y:S02]  /*30dc0*/  PRMT R17, R17, 0x3340, R1.reuse ;  /* 0x0000334011117816 */ /* 0x100fe40000000001 */
[--C-:B------:R-:W-:Y:S02]  /*30dd0*/  PRMT R3, R3, 0x3340, R1.reuse ;  /* 0x0000334003037816 */ /* 0x100fe40000000001 */
[--C-:B------:R-:W-:Y:S02]  /*30de0*/  PRMT R24, R24, 0x3340, R1.reuse ;  /* 0x0000334018187816 */ /* 0x100fe40000000001 */
[----:B------:R-:W-:Y:S02]  /*30df0*/  PRMT R6, R22, 0x3340, R1 ;  /* 0x0000334016067816 */ /* 0x000fe40000000001 */
[----:B------:R-:W-:-:S02]  /*30e00*/  PRMT R16, R16, 0x5410, R17 ;  /* 0x0000541010107816 */ /* 0x000fc40000000011 */
[----:B------:R-:W-:Y:S02]  /*30e10*/  PRMT R17, R26, 0x5410, R24 ;  /* 0x000054101a117816 */ /* 0x000fe40000000018 */
[----:B--2---:R-:W-:-:S04]  /*30e20*/  SHF.R.U32.HI R14, RZ, 0x8, R28 ;  /* 0x00000008ff0e7819 */ /* 0x004fc8000001161c */
[----:B------:R-:W-:Y:S02]  /*30e30*/  LOP3.LUT R14, R14, 0xffff, RZ, 0xc0, !PT ;  /* 0x0000ffff0e0e7812 */ /* 0x000fe400078ec0ff */
[----:B---3--:R-:W-:-:S04]  /*30e40*/  SHF.R.U32.HI R13, RZ, 0x8, R23 ;  /* 0x00000008ff0d7819 */ /* 0x008fc80000011617 */
[----:B------:R-:W-:-:S04]  /*30e50*/  LOP3.LUT R13, R13, 0xffff, RZ, 0xc0, !PT ;  /* 0x0000ffff0d0d7812 */ /* 0x000fc800078ec0ff */
[----:B------:R-:W-:Y:S02]  /*30e60*/  PRMT R13, R13, 0x3340, R14 ;  /* 0x000033400d0d7816 */ /* 0x000fe4000000000e */
[----:B------:R-:W-:Y:S02]  /*30e70*/  SHF.R.U32.HI R14, RZ, 0x8, R25 ;  /* 0x00000008ff0e7819 */ /* 0x000fe40000011619 */
[----:B------:R-:W2:Y:S02]  /*30e80*/  LDL.LU R25, [R1+0xd8c] ;  /* 0x000d8c0001197983 */ /* 0x000ea40000300800 */
[----:B------:R-:W-:Y:S02]  /*30e90*/  LOP3.LUT R14, R14, 0xffff, RZ, 0xc0, !PT ;  /* 0x0000ffff0e0e7812 */ /* 0x000fe400078ec0ff */
[----:B------:R-:W3:Y:S02]  /*30ea0*/  LDL.LU R27, [R1+0x18] ;  /* 0x00001800011b7983 */ /* 0x000ee40000300800 */
[----:B------:R-:W-:-:S02]  /*30eb0*/  PRMT R7, R14, 0x3340, R9 ;  /* 0x000033400e077816 */ /* 0x000fc40000000009 */
[----:B------:R-:W4:Y:S01]  /*30ec0*/  LDL.LU R29, [R1+0x14] ;  /* 0x00001400011d7983 */ /* 0x000f220000300800 */
[----:B------:R-:W-:-:S03]  /*30ed0*/  PRMT R9, R11, 0x5410, R8 ;  /* 0x000054100b097816 */ /* 0x000fc60000000008 */
[----:B------:R-:W2:Y:S01]  /*30ee0*/  LDL.LU R23, [R1+0x34] ;  /* 0x0000340001177983 */ /* 0x000ea20000300800 */
[----:B------:R-:W-:-:S03]  /*30ef0*/  PRMT R11, R4, 0x5410, R5 ;  /* 0x00005410040b7816 */ /* 0x000fc60000000005 */
[----:B------:R-:W4:Y:S04]  /*30f00*/  LDL.LU R28, [R1+0x2c] ;  /* 0x00002c00011c7983 */ /* 0x000f280000300800 */
[----:B------:R-:W3:Y:S01]  /*30f10*/  LDL.LU R14, [R1+0x3c] ;  /* 0x00003c00010e7983 */ /* 0x000ee20000300800 */
[----:B------:R-:W-:-:S03]  /*30f20*/  PRMT R3, R13, 0x5410, R3 ;  /* 0x000054100d037816 */ /* 0x000fc60000000003 */
[----:B------:R-:W2:Y:S04]  /*30f30*/  LDL.LU R22, [R1+0x4] ;  /* 0x0000040001167983 */ /* 0x000ea80000300800 */
[----:B------:R-:W4:Y:S04]  /*30f40*/  LDL.LU R8, [R1+0x38] ;  /* 0x0000380001087983 */ /* 0x000f280000300800 */
[----:B------:R-:W3:Y:S04]  /*30f50*/  LDL.LU R4, [R1+0x28] ;  /* 0x0000280001047983 */ /* 0x000ee80000300800 */
[----:B------:R-:W3:Y:S04]  /*30f60*/  LDL.LU R5, [R1+0x24] ;  /* 0x0000240001057983 */ /* 0x000ee80000300800 */
[----:B------:R-:W3:Y:S04]  /*30f70*/  LDL.LU R13, [R1+0x1c] ;  /* 0x00001c00010d7983 */ /* 0x000ee80000300800 */
[----:B------:R-:W3:Y:S01]  /*30f80*/  LDL.LU R24, [R1+0x30] ;  /* 0x0000300001187983 */ /* 0x000ee20000300800 */
[----:B------:R-:W-:-:S02]  /*30f90*/  SHF.R.U32.HI R10, RZ, 0x8, R10 ;  /* 0x00000008ff0a7819 */ /* 0x000fc4000001160a */
[----:B------:R-:W-:Y:S02]  /*30fa0*/  SHF.R.U32.HI R12, RZ, 0x8, R12 ;  /* 0x00000008ff0c7819 */ /* 0x000fe4000001160c */
[----:B------:R-:W-:Y:S02]  /*30fb0*/  LOP3.LUT R10, R10, 0xffff, RZ, 0xc0, !PT ;  /* 0x0000ffff0a0a7812 */ /* 0x000fe400078ec0ff */
[----:B------:R-:W-:Y:S02]  /*30fc0*/  LOP3.LUT R12, R12, 0xffff, RZ, 0xc0, !PT ;  /* 0x0000ffff0c0c7812 */ /* 0x000fe400078ec0ff */
[--C-:B------:R-:W-:Y:S02]  /*30fd0*/  PRMT R10, R10, 0x3340, R1.reuse ;  /* 0x000033400a0a7816 */ /* 0x100fe40000000001 */
[----:B------:R-:W-:Y:S02]  /*30fe0*/  PRMT R12, R12, 0x3340, R1 ;  /* 0x000033400c0c7816 */ /* 0x000fe40000000001 */
[----:B------:R-:W-:-:S02]  /*30ff0*/  PRMT R10, R2, 0x5410, R10 ;  /* 0x00005410020a7816 */ /* 0x000fc4000000000a */
[----:B------:R-:W-:Y:S02]  /*31000*/  PRMT R19, R19, 0x5410, R6 ;  /* 0x0000541013137816 */ /* 0x000fe40000000006 */
[----:B------:R-:W-:Y:S02]  /*31010*/  PRMT R2, R7, 0x5410, R12 ;  /* 0x0000541007027816 */ /* 0x000fe4000000000c */
[----:B----4-:R-:W-:Y:S02]  /*31020*/  LOP3.LUT R8, R8, 0xffff, RZ, 0xc0, !PT ;  /* 0x0000ffff08087812 */ /* 0x010fe400078ec0ff */
[----:B--2---:R-:W-:Y:S02]  /*31030*/  LOP3.LUT R12, R22, 0xffff, RZ, 0xc0, !PT ;  /* 0x0000ffff160c7812 */ /* 0x004fe400078ec0ff */
[--C-:B---3--:R-:W-:Y:S02]  /*31040*/  PRMT R4, R4, 0x4210, R8.reuse ;  /* 0x0000421004047816 */ /* 0x108fe40000000008 */
[----:B------:R-:W-:-:S02]  /*31050*/  PRMT R8, R16, 0x5210, R8 ;  /* 0x0000521010087816 */ /* 0x000fc40000000008 */
[----:B------:R-:W-:Y:S02]  /*31060*/  LOP3.LUT R16, R14, 0xffff, RZ, 0xc0, !PT ;  /* 0x0000ffff0e107812 */ /* 0x000fe400078ec0ff */
[----:B------:R-:W-:Y:S02]  /*31070*/  LOP3.LUT R14, R23, 0xffff, RZ, 0xc0, !PT ;  /* 0x0000ffff170e7812 */ /* 0x000fe400078ec0ff */
[----:B------:R-:W-:Y:S02]  /*31080*/  LOP3.LUT R7, R13, 0xffff, RZ, 0xc0, !PT ;  /* 0x0000ffff0d077812 */ /* 0x000fe400078ec0ff */
[----:B------:R-:W-:Y:S02]  /*31090*/  LOP3.LUT R6, R24, 0xffff, RZ, 0xc0, !PT ;  /* 0x0000ffff18067812 */ /* 0x000fe400078ec0ff */
[--C-:B------:R-:W-:Y:S01]  /*310a0*/  PRMT R10, R10, 0x5210, R7.reuse ;  /* 0x000052100a0a7816 */ /* 0x100fe20000000007 */
[----:B0-----:R-:W-:Y:S01]  /*310b0*/  ULEA UR4, UR5, UR4, 0x18 ;  /* 0x0000000405047291 */ /* 0x001fe2000f8ec03f */
[--C-:B------:R-:W-:Y:S01]  /*310c0*/  PRMT R5, R5, 0x4210, R6.reuse ;  /* 0x0000421005057816 */ /* 0x100fe20000000006 */
[----:B------:R-:W0:Y:S01]  /*310d0*/  LDC R24, c[0x0][0x248] ;  /* 0x00009200ff187b82 */ /* 0x000e220000000800 */
[----:B------:R-:W-:Y:S01]  /*310e0*/  PRMT R9, R9, 0x5210, R6 ;  /* 0x0000521009097816 */ /* 0x000fe20000000006 */
[----:B------:R-:W-:Y:S01]  /*310f0*/  ULDC UR5, c[0x0][0x244] ;  /* 0x0000910000057ab9 */ /* 0x000fe20000000800 */
[----:B------:R-:W-:-:S02]  /*31100*/  PRMT R6, R25, 0x4210, R7 ;  /* 0x0000421019067816 */ /* 0x000fc40000000007 */
[----:B------:R-:W2:Y:S01]  /*31110*/  LDL.LU R25, [R1+0xd88] ;  /* 0x000d880001197983 */ /* 0x000ea20000300800 */
[----:B------:R-:W-:Y:S02]  /*31120*/  PRMT R7, R27, 0x4210, R12 ;  /* 0x000042101b077816 */ /* 0x000fe4000000000c */
[----:B------:R-:W-:Y:S01]  /*31130*/  PRMT R13, R21, 0x4210, R14 ;  /* 0x00004210150d7816 */ /* 0x000fe2000000000e */
[----:B------:R-:W3:Y:S04]  /*31140*/  LDL.LU R27, [R1+0xd64] ;  /* 0x000d6400011b7983 */ /* 0x000ee80000300800 */
[----:B------:R-:W4:Y:S01]  /*31150*/  LDL.LU R21, [R1+0x4fc] ;  /* 0x0004fc0001157983 */ /* 0x000f220000300800 */
[----:B------:R-:W-:Y:S02]  /*31160*/  PRMT R11, R11, 0x5210, R12 ;  /* 0x000052100b0b7816 */ /* 0x000fe4000000000c */
[----:B------:R-:W-:-:S02]  /*31170*/  PRMT R12, R29, 0x4210, R16 ;  /* 0x000042101d0c7816 */ /* 0x000fc40000000010 */
[----:B------:R-:W-:Y:S02]  /*31180*/  PRMT R16, R3, 0x5210, R16 ;  /* 0x0000521003107816 */ /* 0x000fe40000000010 */
[----:B------:R-:W-:Y:S02]  /*31190*/  LOP3.LUT R3, R28, 0xffff, RZ, 0xc0, !PT ;  /* 0x0000ffff1c037812 */ /* 0x000fe400078ec0ff */
[----:B------:R-:W1:Y:S01]  /*311a0*/  S2R R28, SR_TID.X ;  /* 0x00000000001c7919 */ /* 0x000e620000002100 */
[----:B------:R-:W-:Y:S02]  /*311b0*/  PRMT R17, R17, 0x5210, R14 ;  /* 0x0000521011117816 */ /* 0x000fe4000000000e */
[--C-:B------:R-:W-:Y:S02]  /*311c0*/  PRMT R14, R18, 0x4210, R3.reuse ;  /* 0x00004210120e7816 */ /* 0x100fe40000000003 */
[----:B------:R-:W-:Y:S01]  /*311d0*/  PRMT R18, R2, 0x5210, R3 ;  /* 0x0000521002127816 */ /* 0x000fe20000000003 */
[----:B------:R0:W-:Y:S01]  /*311e0*/  STS.128 [R20+UR4], R4 ;  /* 0x0000000414007988 */ /* 0x0001e20008000c04 */
[----:B-1----:R-:W-:-:S02]  /*311f0*/  LEA.HI R2, R28, 0x38, RZ, 0x1c ;  /* 0x000000381c027811 */ /* 0x002fc400078fe0ff */
[--C-:B------:R-:W-:Y:S02]  /*31200*/  SHF.R.U32.HI R23, RZ, 0x4, R28.reuse ;  /* 0x00000004ff177819 */ /* 0x100fe4000001161c */
[----:B0-----:R-:W-:Y:S02]  /*31210*/  LOP3.LUT R4, R0, 0x60, R28, 0x78, !PT ;  /* 0x0000006000047812 */ /* 0x001fe400078e781c */
[----:B------:R-:W-:Y:S01]  /*31220*/  SGXT.U32 R23, R23, 0x3 ;  /* 0x000000031717781a */ /* 0x000fe20000000000 */
[----:B------:R-:W-:Y:S01]  /*31230*/  STS.128 [R20+UR4+0x100], R8 ;  /* 0x0001000814007988 */ /* 0x000fe20008000c04 */
[----:B----4-:R-:W-:Y:S01]  /*31240*/  LEA.HI R3, R28, R21, RZ, 0x1c ;  /* 0x000000151c037211 */ /* 0x010fe200078fe0ff */
[C---:B------:R-:W-:Y:S01]  /*31250*/  IMAD.IADD R0, R21.reuse, 0x1, R2 ;  /* 0x0000000115007824 */ /* 0x040fe200078e0202 */
[----:B------:R-:W-:-:S03]  /*31260*/  LOP3.LUT R2, R21, 0x1e8, R23, 0xfe, !PT ;  /* 0x000001e815027812 */ /* 0x000fc600078efe17 */
[----:B------:R0:W-:Y:S04]  /*31270*/  STL [R1+0x10], R3 ;  /* 0x0000100301007387 */ /* 0x0001e80000100800 */
[----:B------:R1:W-:Y:S01]  /*31280*/  STL [R1], R0 ;  /* 0x0000000001007387 */ /* 0x0003e20000100800 */
[C-C-:B0-----:R-:W-:Y:S02]  /*31290*/  LOP3.LUT R3, R21.reuse, 0x1f0, R23.reuse, 0xfe, !PT ;  /* 0x000001f015037812 */ /* 0x141fe400078efe17 */
[----:B-1----:R-:W-:-:S03]  /*312a0*/  LOP3.LUT R0, R21, 0x1e0, R23, 0xfe, !PT ;  /* 0x000001e015007812 */ /* 0x002fc600078efe17 */
[----:B------:R0:W-:Y:S01]  /*312b0*/  STL [R1+0xd4], R3 ;  /* 0x0000d40301007387 */ /* 0x0001e20000100800 */
[----:B--2---:R-:W-:-:S03]  /*312c0*/  LOP3.LUT R22, R25, 0xffff, RZ, 0xc0, !PT ;  /* 0x0000ffff19167812 */ /* 0x004fc600078ec0ff */
[----:B------:R1:W-:Y:S04]  /*312d0*/  STL [R1+0xd0], R2 ;  /* 0x0000d00201007387 */ /* 0x0003e80000100800 */
[----:B------:R2:W-:Y:S01]  /*312e0*/  STL [R1+0xcc], R0 ;  /* 0x0000cc0001007387 */ /* 0x0005e20000100800 */
[C-C-:B0-----:R-:W-:Y:S02]  /*312f0*/  LOP3.LUT R3, R21.reuse, 0x1d8, R23.reuse, 0xfe, !PT ;  /* 0x000001d815037812 */ /* 0x141fe400078efe17 */
[----:B-1----:R-:W-:-:S03]  /*31300*/  LOP3.LUT R2, R21, 0x1d0, R23, 0xfe, !PT ;  /* 0x000001d015027812 */ /* 0x002fc600078efe17 */
[----:B------:R0:W-:Y:S01]  /*31310*/  STL [R1+0xc8], R3 ;  /* 0x0000c80301007387 */ /* 0x0001e20000100800 */
[----:B--2---:R-:W-:-:S03]  /*31320*/  LOP3.LUT R0, R21, 0x1c8, R23, 0xfe, !PT ;  /* 0x000001c815007812 */ /* 0x004fc600078efe17 */
[----:B------:R1:W-:Y:S01]  /*31330*/  STL [R1+0xc4], R2 ;  /* 0x0000c40201007387 */ /* 0x0003e20000100800 */
[--C-:B------:R-:W-:Y:S02]  /*31340*/  PRMT R15, R15, 0x4210, R22.reuse ;  /* 0x000042100f0f7816 */ /* 0x100fe40000000016 */
[----:B------:R-:W-:Y:S01]  /*31350*/  PRMT R19, R19, 0x5210, R22 ;  /* 0x0000521013137816 */ /* 0x000fe20000000016 */
[----:B------:R2:W-:Y:S01]  /*31360*/  STL [R1+0xc0], R0 ;  /* 0x0000c00001007387 */ /* 0x0005e20000100800 */
[C-C-:B0-----:R-:W-:Y:S02]  /*31370*/  LOP3.LUT R3, R21.reuse, 0x1c0, R23.reuse, 0xfe, !PT ;  /* 0x000001c015037812 */ /* 0x141fe400078efe17 */
[C-C-:B-1----:R-:W-:Y:S01]  /*31380*/  LOP3.LUT R2, R21.reuse, 0x1b0, R23.reuse, 0xfe, !PT ;  /* 0x000001b015027812 */ /* 0x142fe200078efe17 */
[----:B------:R-:W-:Y:S01]  /*31390*/  STS.128 [R20+UR4+0x80], R12 ;  /* 0x0000800c14007988 */ /* 0x000fe20008000c04 */
[----:B--2---:R-:W-:-:S03]  /*313a0*/  LOP3.LUT R0, R21, 0x1a8, R23, 0xfe, !PT ;  /* 0x000001a815007812 */ /* 0x004fc600078efe17 */
[----:B------:R-:W-:Y:S04]  /*313b0*/  STS.128 [R20+UR4+0x180], R16 ;  /* 0x0001801014007988 */ /* 0x000fe80008000c04 */
[----:B------:R0:W-:Y:S01]  /*313c0*/  STL [R1+0xbc], R3 ;  /* 0x0000bc0301007387 */ /* 0x0001e20000100800 */
[----:B------:R-:W-:Y:S01]  /*313d0*/  BAR.SYNC.DEFER_BLOCKING 0x0 ;  /* 0x0000000000007b1d */ /* 0x000fe20000010000 */
[----:B0-----:R-:W-:-:S05]  /*313e0*/  LOP3.LUT R3, R21, 0x1a0, R23, 0xfe, !PT ;  /* 0x000001a015037812 */ /* 0x001fca00078efe17 */
[----:B------:R0:W-:Y:S04]  /*313f0*/  STL [R1+0xb8], R2 ;  /* 0x0000b80201007387 */ /* 0x0001e80000100800 */
[----:B------:R1:W-:Y:S01]  /*31400*/  STL [R1+0xb4], R0 ;  /* 0x0000b40001007387 */ /* 0x0003e20000100800 */
[----:B0-----:R-:W-:-:S03]  /*31410*/  LOP3.LUT R2, R21, 0x198, R23, 0xfe, !PT ;  /* 0x0000019815027812 */ /* 0x001fc600078efe17 */
[----:B------:R0:W-:Y:S01]  /*31420*/  STL [R1+0xb0], R3 ;  /* 0x0000b00301007387 */ /* 0x0001e20000100800 */
[----:B-1----:R-:W-:-:S03]  /*31430*/  LOP3.LUT R0, R21, 0x190, R23, 0xfe, !PT ;  /* 0x0000019015007812 */ /* 0x002fc600078efe17 */
[----:B------:R1:W-:Y:S04]  /*31440*/  STL [R1+0xac], R2 ;  /* 0x0000ac0201007387 */ /* 0x0003e80000100800 */
[----:B------:R2:W-:Y:S01]  /*31450*/  STL [R1+0xa8], R0 ;  /* 0x0000a80001007387 */ /* 0x0005e20000100800 */
[----:B0-----:R-:W-:-:S03]  /*31460*/  LOP3.LUT R3, R21, 0x188, R23, 0xfe, !PT ;  /* 0x0000018815037812 */ /* 0x001fc600078efe17 */
[----:B------:R-:W0:Y:S01]  /*31470*/  LDS.128 R16, [R4+UR4] ;  /* 0x0000000404107984 */ /* 0x000e220008000c00 */
[----:B-1----:R-:W-:-:S03]  /*31480*/  LOP3.LUT R2, R21, 0x180, R23, 0xfe, !PT ;  /* 0x0000018015027812 */ /* 0x002fc600078efe17 */
[----:B------:R-:W1:Y:S01]  /*31490*/  LDS.128 R12, [R4+UR4+0x200] ;  /* 0x00020004040c7984 */ /* 0x000e620008000c00 */
[----:B--2---:R-:W-:-:S03]  /*314a0*/  LOP3.LUT R0, R21, 0x170, R23, 0xfe, !PT ;  /* 0x0000017015007812 */ /* 0x004fc600078efe17 */
[----:B------:R2:W-:Y:S04]  /*314b0*/  STL [R1+0xa4], R3 ;  /* 0x0000a40301007387 */ /* 0x0005e80000100800 */
[----:B------:R4:W-:Y:S04]  /*314c0*/  STL [R1+0xa0], R2 ;  /* 0x0000a00201007387 */ /* 0x0009e80000100800 */
[----:B------:R3:W-:Y:S01]  /*314d0*/  STL [R1+0x9c], R0 ;  /* 0x00009c0001007387 */ /* 0x0007e20000100800 */
[----:B--2---:R-:W-:-:S03]  /*314e0*/  LOP3.LUT R3, R21, 0x168, R23, 0xfe, !PT ;  /* 0x0000016815037812 */ /* 0x004fc600078efe17 */
[----:B------:R-:W2:Y:S01]  /*314f0*/  LDS.128 R8, [R4+UR4+0x400] ;  /* 0x0004000404087984 */ /* 0x000ea20008000c00 */
[C-C-:B----4-:R-:W-:Y:S02]  /*31500*/  LOP3.LUT R2, R21.reuse, 0x160, R23.reuse, 0xfe, !PT ;  /* 0x0000016015027812 */ /* 0x150fe400078efe17 */
[C-C-:B---3--:R-:W-:Y:S01]  /*31510*/  LOP3.LUT R0, R21.reuse, 0x158, R23.reuse, 0xfe, !PT ;  /* 0x0000015815007812 */ /* 0x148fe200078efe17 */
[----:B------:R3:W-:Y:S04]  /*31520*/  STL [R1+0x98], R3 ;  /* 0x0000980301007387 */ /* 0x0007e80000100800 */
[----:B------:R4:W-:Y:S04]  /*31530*/  STL [R1+0x94], R2 ;  /* 0x0000940201007387 */ /* 0x0009e80000100800 */
[----:B------:R0:W-:Y:S01]  /*31540*/  STL [R1+0x90], R0 ;  /* 0x0000900001007387 */ /* 0x0001e20000100800 */
[----:B---3--:R-:W-:-:S02]  /*31550*/  LOP3.LUT R3, R21, 0x150, R23, 0xfe, !PT ;  /* 0x0000015015037812 */ /* 0x008fc400078efe17 */
[----:B------:R-:W-:Y:S01]  /*31560*/  ISETP.GE.AND P0, PT, R27, UR12, PT ;  /* 0x0000000c1b007c0c */ /* 0x000fe2000bf06270 */
[----:B------:R-:W3:Y:S01]  /*31570*/  LDS.128 R4, [R4+UR4+0x600] ;  /* 0x0006000404047984 */ /* 0x000ee20008000c00 */
[C-C-:B----4-:R-:W-:Y:S02]  /*31580*/  LOP3.LUT R2, R21.reuse, 0x148, R23.reuse, 0xfe, !PT ;  /* 0x0000014815027812 */ /* 0x150fe400078efe17 */
[C-C-:B0-----:R-:W-:Y:S01]  /*31590*/  LOP3.LUT R0, R21.reuse, 0x140, R23.reuse, 0xfe, !PT ;  /* 0x0000014015007812 */ /* 0x141fe200078efe17 */
[----:B------:R0:W-:Y:S01]  /*315a0*/  STL [R1+0x8c], R3 ;  /* 0x00008c0301007387 */ /* 0x0001e20000100800 */
[----:B------:R-:W-:Y:S01]  /*315b0*/  LOP3.LUT R26, R21, R23, RZ, 0xfc, !PT ;  /* 0x00000017151a7212 */ /* 0x000fe200078efcff */
[----:B------:R-:W-:Y:S01]  /*315c0*/  IMAD R27, R27, UR5, RZ ;  /* 0x000000051b1b7c24 */ /* 0x000fe2000f8e02ff */
[----:B------:R-:W-:Y:S01]  /*315d0*/  ULDC.64 UR4, c[0x0][0x220] ;  /* 0x0000880000047ab9 */ /* 0x000fe20000000a00 */
[----:B------:R4:W-:Y:S01]  /*315e0*/  STL [R1+0x88], R2 ;  /* 0x0000880201007387 */ /* 0x0009e20000100800 */
[----:B------:R-:W-:Y:S01]  /*315f0*/  LOP3.LUT R29, R21, 0x30, R23, 0xfe, !PT ;  /* 0x00000030151d7812 */ /* 0x000fe200078efe17 */
[----:B------:R-:W-:-:S02]  /*31600*/  ULDC UR12, c[0x0][0x22c] ;  /* 0x00008b00000c7ab9 */ /* 0x000fc40000000800 */
[----:B------:R1:W-:Y:S01]  /*31610*/  STL [R1+0x84], R0 ;  /* 0x0000840001007387 */ /* 0x0003e20000100800 */
[C-C-:B0-----:R-:W-:Y:S02]  /*31620*/  LOP3.LUT R3, R21.reuse, 0x130, R23.reuse, 0xfe, !PT ;  /* 0x0000013015037812 */ /* 0x141fe400078efe17 */
[----:B----4-:R-:W-:-:S03]  /*31630*/  LOP3.LUT R2, R21, 0x128, R23, 0xfe, !PT ;  /* 0x0000012815027812 */ /* 0x010fc600078efe17 */
[----:B------:R0:W-:Y:S01]  /*31640*/  STL [R1+0x80], R3 ;  /* 0x0000800301007387 */ /* 0x0001e20000100800 */
[----:B-1----:R-:W-:-:S03]  /*31650*/  LOP3.LUT R0, R21, 0x120, R23, 0xfe, !PT ;  /* 0x0000012015007812 */ /* 0x002fc600078efe17 */
[----:B------:R1:W-:Y:S04]  /*31660*/  STL [R1+0x7c], R2 ;  /* 0x00007c0201007387 */ /* 0x0003e80000100800 */
[----:B------:R4:W-:Y:S01]  /*31670*/  STL [R1+0x78], R0 ;  /* 0x0000780001007387 */ /* 0x0009e20000100800 */
[C-C-:B0-----:R-:W-:Y:S02]  /*31680*/  LOP3.LUT R3, R21.reuse, 0x118, R23.reuse, 0xfe, !PT ;  /* 0x0000011815037812 */ /* 0x141fe400078efe17 */
[----:B-1----:R-:W-:-:S03]  /*31690*/  LOP3.LUT R2, R21, 0x110, R23, 0xfe, !PT ;  /* 0x0000011015027812 */ /* 0x002fc600078efe17 */
[----:B------:R0:W-:Y:S01]  /*316a0*/  STL [R1+0x74], R3 ;  /* 0x0000740301007387 */ /* 0x0001e20000100800 */
[----:B----4-:R-:W-:-:S03]  /*316b0*/  LOP3.LUT R0, R21, 0x108, R23, 0xfe, !PT ;  /* 0x0000010815007812 */ /* 0x010fc600078efe17 */
        /* <DEDUP_REMOVED lines=22> */
[----:B------:R-:W-:Y:S01]  /*31820*/  STL [R1+0x44], R3 ;  /* 0x0000440301007387 */ /* 0x000fe20000100800 */
[----:B----4-:R-:W-:-:S03]  /*31830*/  LOP3.LUT R0, R21, 0x98, R23, 0xfe, !PT ;  /* 0x0000009815007812 */ /* 0x010fc600078efe17 */
[----:B------:R-:W-:Y:S04]  /*31840*/  STL [R1+0x40], R2 ;  /* 0x0000400201007387 */ /* 0x000fe80000100800 */
[----:B------:R0:W-:Y:S04]  /*31850*/  STL [R1+0x3c], R0 ;  /* 0x00003c0001007387 */ /* 0x0001e80000100800 */
[----:B------:R-:W-:Y:S04]  /*31860*/  STL [R1+0xd70], R17 ;  /* 0x000d701101007387 */ /* 0x000fe80000100800 */
[----:B------:R-:W-:Y:S01]  /*31870*/  STL [R1+0xd6c], R18 ;  /* 0x000d6c1201007387 */ /* 0x000fe20000100800 */
[----:B0-----:R-:W-:-:S03]  /*31880*/  LOP3.LUT R0, R21, 0x90, R23, 0xfe, !PT ;  /* 0x0000009015007812 */ /* 0x001fc600078efe17 */
[----:B------:R0:W-:Y:S04]  /*31890*/  STL [R1+0xd68], R19 ;  /* 0x000d681301007387 */ /* 0x0001e80000100800 */
[----:B------:R-:W-:Y:S04]  /*318a0*/  STL [R1+0xd7c], R13 ;  /* 0x000d7c0d01007387 */ /* 0x000fe80000100800 */
[----:B------:R1:W-:Y:S01]  /*318b0*/  STL [R1+0x38], R0 ;  /* 0x0000380001007387 */ /* 0x0003e20000100800 */
[----:B0-----:R-:W-:-:S03]  /*318c0*/  LOP3.LUT R19, R21, 0x88, R23, 0xfe, !PT ;  /* 0x0000008815137812 */ /* 0x001fc600078efe17 */
[----:B------:R-:W-:Y:S01]  /*318d0*/  STL [R1+0xd78], R14 ;  /* 0x000d780e01007387 */ /* 0x000fe20000100800 */
[C---:B------:R-:W-:Y:S01]  /*318e0*/  ISETP.LT.AND P1, PT, R26.reuse, UR13, !P0 ;  /* 0x0000000d1a007c0c */ /* 0x040fe2000c721270 */
[----:B------:R-:W-:Y:S02]  /*318f0*/  IMAD R26, R26, R24, RZ ;  /* 0x000000181a1a7224 */ /* 0x000fe400078e02ff */
[----:B------:R0:W-:Y:S01]  /*31900*/  STL [R1+0xd74], R15 ;  /* 0x000d740f01007387 */ /* 0x0001e20000100800 */
[----:B-1----:R-:W-:-:S03]  /*31910*/  LOP3.LUT R0, R21, 0x68, R23, 0xfe, !PT ;  /* 0x0000006815007812 */ /* 0x002fc600078efe17 */
[----:B------:R1:W-:Y:S01]  /*31920*/  STL [R1+0xd80], R19 ;  /* 0x000d801301007387 */ /* 0x0003e20000100800 */
[----:B------:R-:W-:Y:S01]  /*31930*/  IADD3 R3, P2, R27, UR4, RZ ;  /* 0x000000041b037c10 */ /* 0x000fe2000ff5e0ff */
[----:B------:R-:W-:Y:S02]  /*31940*/  ULDC UR4, c[0x0][0x22c] ;  /* 0x00008b0000047ab9 */ /* 0x000fe40000000800 */
[----:B--2---:R2:W-:Y:S01]  /*31950*/  STL [R1+0xd84], R11 ;  /* 0x000d840b01007387 */ /* 0x0045e20000100800 */
[C-C-:B------:R-:W-:Y:S02]  /*31960*/  LOP3.LUT R18, R21.reuse, 0x80, R23.reuse, 0xfe, !PT ;  /* 0x0000008015127812 */ /* 0x140fe400078efe17 */
[C-C-:B------:R-:W-:Y:S01]  /*31970*/  LOP3.LUT R17, R21.reuse, 0x70, R23.reuse, 0xfe, !PT ;  /* 0x0000007015117812 */ /* 0x140fe200078efe17 */
[----:B------:R4:W-:Y:S01]  /*31980*/  STL [R1+0x28], R0 ;  /* 0x0000280001007387 */ /* 0x0009e20000100800 */
[C-C-:B0-----:R-:W-:Y:S02]  /*31990*/  LOP3.LUT R15, R21.reuse, 0x60, R23.reuse, 0xfe, !PT ;  /* 0x00000060150f7812 */ /* 0x141fe400078efe17 */
[----:B------:R-:W-:-:S02]  /*319a0*/  LOP3.LUT R14, R21, 0x58, R23, 0xfe, !PT ;  /* 0x00000058150e7812 */ /* 0x000fc400078efe17 */
[C-C-:B------:R-:W-:Y:S02]  /*319b0*/  LOP3.LUT R13, R21.reuse, 0x50, R23.reuse, 0xfe, !PT ;  /* 0x00000050150d7812 */ /* 0x140fe400078efe17 */
[C-C-:B-1----:R-:W-:Y:S02]  /*319c0*/  LOP3.LUT R19, R21.reuse, 0x48, R23.reuse, 0xfe, !PT ;  /* 0x0000004815137812 */ /* 0x142fe400078efe17 */
[C-C-:B--2---:R-:W-:Y:S02]  /*319d0*/  LOP3.LUT R11, R21.reuse, 0x40, R23.reuse, 0xfe, !PT ;  /* 0x00000040150b7812 */ /* 0x144fe400078efe17 */
[C-C-:B------:R-:W-:Y:S02]  /*319e0*/  LOP3.LUT R28, R21.reuse, 0x28, R23.reuse, 0xfe, !PT ;  /* 0x00000028151c7812 */ /* 0x140fe400078efe17 */
[C-C-:B----4-:R-:W-:Y:S02]  /*319f0*/  LOP3.LUT R0, R21.reuse, 0x20, R23.reuse, 0xfe, !PT ;  /* 0x0000002015007812 */ /* 0x150fe400078efe17 */
[----:B------:R-:W-:-:S02]  /*31a00*/  LOP3.LUT R2, R21, 0x18, R23, 0xfe, !PT ;  /* 0x0000001815027812 */ /* 0x000fc400078efe17 */
[C-C-:B------:R-:W-:Y:S02]  /*31a10*/  LOP3.LUT R25, R21.reuse, 0x10, R23.reuse, 0xfe, !PT ;  /* 0x0000001015197812 */ /* 0x140fe400078efe17 */
[----:B------:R-:W-:Y:S02]  /*31a20*/  LOP3.LUT R23, R21, 0x8, R23, 0xfe, !PT ;  /* 0x0000000815177812 */ /* 0x000fe400078efe17 */
[----:B------:R-:W-:Y:S01]  /*31a30*/  LEA.HI.X.SX32 R27, R27, UR5, 0x1, P2 ;  /* 0x000000051b1b7c11 */ /* 0x000fe200090f0eff */
[----:B------:R-:W-:Y:S01]  /*31a40*/  ULDC UR5, c[0x0][0x22c] ;  /* 0x00008b0000057ab9 */ /* 0x000fe20000000800 */
[C---:B------:R-:W-:Y:S02]  /*31a50*/  IADD3 R20, P2, R26.reuse, R3, RZ ;  /* 0x000000031a147210 */ /* 0x040fe40007f5e0ff */
[C---:B------:R-:W-:Y:S01]  /*31a60*/  ISETP.LT.AND P3, PT, R23.reuse, UR6, !P0 ;  /* 0x0000000617007c0c */ /* 0x040fe2000c761270 */
[----:B------:R-:W-:Y:S01]  /*31a70*/  IMAD R23, R23, R24, RZ ;  /* 0x0000001817177224 */ /* 0x000fe200078e02ff */
[----:B------:R-:W-:-:S02]  /*31a80*/  LEA.HI.X.SX32 R21, R26, R27, 0x1, P2 ;  /* 0x0000001b1a157211 */ /* 0x000fc400010f0eff */
[----:B------:R-:W-:Y:S01]  /*31a90*/  ISETP.LT.AND P2, PT, R11, UR4, !P0 ;  /* 0x000000040b007c0c */ /* 0x000fe2000c741270 */
[----:B------:R-:W-:Y:S01]  /*31aa0*/  ULDC UR4, c[0x0][0x22c] ;  /* 0x00008b0000047ab9 */ /* 0x000fe20000000800 */
[----:B------:R-:W-:Y:S02]  /*31ab0*/  PRMT R11, R16, 0x7770, RZ ;  /* 0x00007770100b7816 */ /* 0x000fe400000000ff */
[----:B------:R-:W-:-:S03]  /*31ac0*/  IADD3 R22, P5, R23, R3, RZ ;  /* 0x0000000317167210 */ /* 0x000fc60007fbe0ff */
[----:B------:R0:W-:Y:S01]  /*31ad0*/  @P1 STG.E.U8 desc[UR8][R20.64], R11 ;  /* 0x0000000b14001986 */ /* 0x0001e2000c101108 */
[----:B------:R-:W-:Y:S02]  /*31ae0*/  LEA.HI.X.SX32 R23, R23, R27, 0x1, P5 ;  /* 0x0000001b17177211 */ /* 0x000fe400028f0eff */
[----:B0-----:R-:W-:Y:S01]  /*31af0*/  PRMT R20, R12, 0x7770, RZ ;  /* 0x000077700c147816 */ /* 0x001fe200000000ff */
[----:B------:R-:W2:Y:S04]  /*31b00*/  LDL.LU R11, [R1+0xd84] ;  /* 0x000d8400010b7983 */ /* 0x000ea80000300800 */
[----:B------:R0:W-:Y:S02]  /*31b10*/  @P3 STG.E.U8 desc[UR8][R22.64], R20 ;  /* 0x0000001416003986 */ /* 0x0001e4000c101108 */
[----:B0-----:R-:W0:Y:S01]  /*31b20*/  LDC R23, c[0x0][0x248] ;  /* 0x00009200ff177b82 */ /* 0x001e220000000800 */
[C---:B------:R-:W-:Y:S01]  /*31b30*/  ISETP.LT.AND P4, PT, R25.reuse, UR12, !P0 ;  /* 0x0000000c19007c0c */ /* 0x040fe2000c781270 */
[----:B------:R-:W-:Y:S01]  /*31b40*/  IMAD R25, R25, R24, RZ ;  /* 0x0000001819197224 */ /* 0x000fe200078e02ff */
[----:B------:R-:W-:Y:S01]  /*31b50*/  ISETP.LT.AND P5, PT, R2, UR4, !P0 ;  /* 0x0000000402007c0c */ /* 0x000fe2000c7a1270 */
[----:B------:R-:W-:Y:S01]  /*31b60*/  ULDC UR4, c[0x0][0x22c] ;  /* 0x00008b0000047ab9 */ /* 0x000fe20000000800 */
[----:B------:R-:W-:Y:S01]  /*31b70*/  ISETP.LT.AND P3, PT, R0, UR5, !P0 ;  /* 0x0000000500007c0c */ /* 0x000fe2000c761270 */
[----:B------:R-:W-:Y:S01]  /*31b80*/  ULDC UR5, c[0x0][0x22c] ;  /* 0x00008b0000057ab9 */ /* 0x000fe20000000800 */
[----:B------:R-:W-:-:S02]  /*31b90*/  IADD3 R24, P6, R25, R3, RZ ;  /* 0x0000000319187210 */ /* 0x000fc40007fde0ff */
[----:B------:R-:W-:Y:S02]  /*31ba0*/  PRMT R21, R8, 0x7770, RZ ;  /* 0x0000777008157816 */ /* 0x000fe400000000ff */
[----:B------:R-:W-:-:S05]  /*31bb0*/  LEA.HI.X.SX32 R25, R25, R27, 0x1, P6 ;  /* 0x0000001b19197211 */ /* 0x000fca00030f0eff */
[----:B------:R1:W-:Y:S01]  /*31bc0*/  @P4 STG.E.U8 desc[UR8][R24.64], R21 ;  /* 0x0000001518004986 */ /* 0x0003e2000c101108 */
[-C--:B0-----:R-:W-:Y:S02]  /*31bd0*/  IMAD R2, R2, R23.reuse, RZ ;  /* 0x0000001702027224 */ /* 0x081fe400078e02ff */
[----:B------:R-:W-:-:S03]  /*31be0*/  IMAD R0, R0, R23, RZ ;  /* 0x0000001700007224 */ /* 0x000fc600078e02ff */
[-C--:B------:R-:W-:Y:S02]  /*31bf0*/  IADD3 R20, P1, R2, R3.reuse, RZ ;  /* 0x0000000302147210 */ /* 0x080fe40007f3e0ff */
[----:B------:R-:W-:Y:S02]  /*31c00*/  IADD3 R22, P6, R0, R3, RZ ;  /* 0x0000000300167210 */ /* 0x000fe40007fde0ff */
[C---:B------:R-:W-:Y:S01]  /*31c10*/  ISETP.LT.AND P4, PT, R28.reuse, UR4, !P0 ;  /* 0x000000041c007c0c */ /* 0x040fe2000c781270 */
[----:B------:R-:W-:Y:S01]  /*31c20*/  IMAD R28, R28, R23, RZ ;  /* 0x000000171c1c7224 */ /* 0x000fe200078e02ff */
[-C--:B-1----:R-:W-:Y:S01]  /*31c30*/  LEA.HI.X.SX32 R21, R2, R27.reuse, 0x1, P1 ;  /* 0x0000001b02157211 */ /* 0x082fe200008f0eff */
[----:B------:R-:W-:Y:S01]  /*31c40*/  ULDC UR4, c[0x0][0x22c] ;  /* 0x00008b0000047ab9 */ /* 0x000fe20000000800 */
[----:B------:R-:W-:Y:S01]  /*31c50*/  ISETP.LT.AND P1, PT, R19, UR5, !P0 ;  /* 0x0000000513007c0c */ /* 0x000fe2000c721270 */
[----:B------:R-:W-:Y:S01]  /*31c60*/  ULDC UR5, c[0x0][0x22c] ;  /* 0x00008b0000057ab9 */ /* 0x000fe20000000800 */
[----:B------:R-:W4:Y:S01]  /*31c70*/  LDL.LU R19, [R1+0xd80] ;  /* 0x000d800001137983 */ /* 0x000f220000300800 */
[----:B------:R-:W-:-:S03]  /*31c80*/  LEA.HI.X.SX32 R23, R0, R27, 0x1, P6 ;  /* 0x0000001b00177211 */ /* 0x000fc600030f0eff */
[----:B------:R-:W2:Y:S01]  /*31c90*/  LDL.LU R0, [R1] ;  /* 0x0000000001007983 */ /* 0x000ea20000300800 */
[----:B------:R-:W-:-:S04]  /*31ca0*/  IADD3 R24, P6, R28, R3, RZ ;  /* 0x000000031c187210 */ /* 0x000fc80007fde0ff */
[----:B------:R-:W-:Y:S02]  /*31cb0*/  LEA.HI.X.SX32 R25, R28, R27, 0x1, P6 ;  /* 0x0000001b1c197211 */ /* 0x000fe400030f0eff */
[----:B------:R-:W4:Y:S01]  /*31cc0*/  LDL.LU R28, [R1+0x28] ;  /* 0x00002800011c7983 */ /* 0x000f220000300800 */
[----:B---3--:R-:W-:-:S05]  /*31cd0*/  PRMT R2, R4, 0x7770, RZ ;  /* 0x0000777004027816 */ /* 0x008fca00000000ff */
[----:B------:R0:W-:Y:S02]  /*31ce0*/  @P5 STG.E.U8 desc[UR8][R20.64], R2 ;  /* 0x0000000214005986 */ /* 0x0001e4000c101108 */
[----:B0-----:R-:W0:Y:S01]  /*31cf0*/  LDC R21, c[0x0][0x248] ;  /* 0x00009200ff157b82 */ /* 0x001e220000000800 */
[----:B------:R-:W-:-:S05]  /*31d00*/  PRMT R2, R16, 0x7771, RZ ;  /* 0x0000777110027816 */ /* 0x000fca00000000ff */
[----:B------:R1:W-:Y:S02]  /*31d10*/  @P3 STG.E.U8 desc[UR8][R22.64], R2 ;  /* 0x0000000216003986 */ /* 0x0003e4000c101108 */
[----:B-1----:R-:W1:Y:S01]  /*31d20*/  LDC R2, c[0x0][0x248] ;  /* 0x00009200ff027b82 */ /* 0x002e620000000800 */
[----:B------:R-:W-:Y:S02]  /*31d30*/  PRMT R20, R12, 0x7771, RZ ;  /* 0x000077710c147816 */ /* 0x000fe400000000ff */
[C---:B------:R-:W-:Y:S01]  /*31d40*/  ISETP.LT.AND P6, PT, R29.reuse, UR4, !P0 ;  /* 0x000000041d007c0c */ /* 0x040fe2000c7c1270 */
[----:B------:R-:W-:Y:S01]  /*31d50*/  ULDC UR4, c[0x0][0x22c] ;  /* 0x00008b0000047ab9 */ /* 0x000fe20000000800 */
[----:B0-----:R-:W-:Y:S01]  /*31d60*/  IMAD R29, R29, R21, RZ ;  /* 0x000000151d1d7224 */ /* 0x001fe200078e02ff */
[----:B------:R0:W-:Y:S04]  /*31d70*/  @P4 STG.E.U8 desc[UR8][R24.64], R20 ;  /* 0x0000001418004986 */ /* 0x0001e8000c101108 */
[----:B------:R-:W-:-:S04]  /*31d80*/  IADD3 R22, P3, R29, R3, RZ ;  /* 0x000000031d167210 */ /* 0x000fc80007f7e0ff */
[----:B------:R-:W-:Y:S01]  /*31d90*/  LEA.HI.X.SX32 R23, R29, R27, 0x1, P3 ;  /* 0x0000001b1d177211 */ /* 0x000fe200018f0eff */
[----:B-1----:R-:W-:Y:S01]  /*31da0*/  IMAD R26, R2, 0x40, R26 ;  /* 0x00000040021a7824 */ /* 0x002fe200078e021a */
[----:B0-----:R-:W-:Y:S02]  /*31db0*/  PRMT R24, R4, 0x7771, RZ ;  /* 0x0000777104187816 */ /* 0x001fe400000000ff */
[C---:B--2---:R-:W-:Y:S01]  /*31dc0*/  ISETP.LT.AND P5, PT, R0.reuse, UR5, !P0 ;  /* 0x0000000500007c0c */ /* 0x044fe2000c7a1270 */
[----:B------:R-:W-:Y:S01]  /*31dd0*/  IMAD R0, R0, R21, RZ ;  /* 0x0000001500007224 */ /* 0x000fe200078e02ff */
[----:B------:R-:W-:-:S04]  /*31de0*/  ULDC UR5, c[0x0][0x22c] ;  /* 0x00008b0000057ab9 */ /* 0x000fc80000000800 */
[----:B------:R-:W-:-:S04]  /*31df0*/  IADD3 R20, P4, R0, R3, RZ ;  /* 0x0000000300147210 */ /* 0x000fc80007f9e0ff */
[----:B------:R-:W-:Y:S02]  /*31e00*/  LEA.HI.X.SX32 R21, R0, R27, 0x1, P4 ;  /* 0x0000001b00157211 */ /* 0x000fe400020f0eff */
[----:B------:R-:W-:-:S05]  /*31e10*/  PRMT R0, R8, 0x7771, RZ ;  /* 0x0000777108007816 */ /* 0x000fca00000000ff */
[----:B------:R0:W-:Y:S02]  /*31e20*/  @P6 STG.E.U8 desc[UR8][R22.64], R0 ;  /* 0x0000000016006986 */ /* 0x0001e4000c101108 */
[----:B0-----:R-:W-:Y:S01]  /*31e30*/  IADD3 R22, P6, R26, R3, RZ ;  /* 0x000000031a167210 */ /* 0x001fe20007fde0ff */
[----:B------:R-:W-:-:S03]  /*31e40*/  IMAD R0, R2, 0x8, R26 ;  /* 0x0000000802007824 */ /* 0x000fc600078e021a */
[----:B------:R-:W-:Y:S02]  /*31e50*/  LEA.HI.X.SX32 R23, R26, R27, 0x1, P6 ;  /* 0x0000001b1a177211 */ /* 0x000fe400030f0eff */
[----:B------:R-:W0:Y:S01]  /*31e60*/  LDC R26, c[0x0][0x248] ;  /* 0x00009200ff1a7b82 */ /* 0x000e220000000800 */
[----:B------:R-:W-:Y:S01]  /*31e70*/  ISETP.LT.AND P4, PT, R13, UR4, !P0 ;  /* 0x000000040d007c0c */ /* 0x000fe2000c781270 */
[----:B------:R-:W-:Y:S01]  /*31e80*/  ULDC UR4, c[0x0][0x22c] ;  /* 0x00008b0000047ab9 */ /* 0x000fe20000000800 */
[----:B------:R-:W2:Y:S01]  /*31e90*/  LDL.LU R13, [R1+0xd7c] ;  /* 0x000d7c00010d7983 */ /* 0x000ea20000300800 */
[----:B------:R-:W-:Y:S01]  /*31ea0*/  ISETP.LT.AND P3, PT, R14, UR5, !P0 ;  /* 0x000000050e007c0c */ /* 0x000fe2000c761270 */
[----:B------:R-:W-:Y:S02]  /*31eb0*/  ULDC UR5, c[0x0][0x22c] ;  /* 0x00008b0000057ab9 */ /* 0x000fe40000000800 */
[----:B------:R1:W-:Y:S01]  /*31ec0*/  @P5 STG.E.U8 desc[UR8][R20.64], R24 ;  /* 0x0000001814005986 */ /* 0x0003e2000c101108 */
[----:B------:R-:W-:Y:S01]  /*31ed0*/  ISETP.LT.AND P5, PT, R15, UR4, !P0 ;  /* 0x000000040f007c0c */ /* 0x000fe2000c7a1270 */
[----:B------:R-:W-:-:S02]  /*31ee0*/  ULDC UR4, c[0x0][0x22c] ;  /* 0x00008b0000047ab9 */ /* 0x000fc40000000800 */
[----:B------:R-:W3:Y:S01]  /*31ef0*/  LDL.LU R14, [R1+0xd78] ;  /* 0x000d7800010e7983 */ /* 0x000ee20000300800 */
[----:B------:R-:W-:-:S03]  /*31f00*/  PRMT R2, R16, 0x7772, RZ ;  /* 0x0000777210027816 */ /* 0x000fc600000000ff */
[----:B------:R-:W3:Y:S04]  /*31f10*/  LDL.LU R15, [R1+0xd74] ;  /* 0x000d7400010f7983 */ /* 0x000ee80000300800 */
[----:B-1----:R-:W2:Y:S01]  /*31f20*/  LDL.LU R24, [R1+0x10] ;  /* 0x0000100001187983 */ /* 0x002ea20000300800 */
[----:B------:R-:W-:-:S03]  /*31f30*/  IADD3 R20, P6, R0, R3, RZ ;  /* 0x0000000300147210 */ /* 0x000fc60007fde0ff */
[----:B------:R0:W-:Y:S01]  /*31f40*/  @P2 STG.E.U8 desc[UR8][R22.64], R2 ;  /* 0x0000000216002986 */ /* 0x0001e2000c101108 */
[----:B------:R-:W-:Y:S02]  /*31f50*/  LEA.HI.X.SX32 R21, R0, R27, 0x1, P6 ;  /* 0x0000001b00157211 */ /* 0x000fe400030f0eff */
[----:B----4-:R-:W-:Y:S01]  /*31f60*/  ISETP.LT.AND P2, PT, R28, UR4, !P0 ;  /* 0x000000041c007c0c */ /* 0x010fe2000c741270 */
[----:B------:R-:W-:Y:S01]  /*31f70*/  ULDC UR4, c[0x0][0x22c] ;  /* 0x00008b0000047ab9 */ /* 0x000fe20000000800 */
[----:B0-----:R-:W-:Y:S01]  /*31f80*/  IMAD R2, R26, 0x8, R0 ;  /* 0x000000081a027824 */ /* 0x001fe200078e0200 */
[----:B------:R-:W-:-:S04]  /*31f90*/  PRMT R0, R12, 0x7772, RZ ;  /* 0x000077720c007816 */ /* 0x000fc800000000ff */
[C---:B------:R-:W-:Y:S01]  /*31fa0*/  IADD3 R22, P6, R2.reuse, R3, RZ ;  /* 0x0000000302167210 */ /* 0x040fe20007fde0ff */
[----:B------:R0:W-:Y:S01]  /*31fb0*/  @P1 STG.E.U8 desc[UR8][R20.64], R0 ;  /* 0x0000000014001986 */ /* 0x0001e2000c101108 */
[----:B------:R-:W-:Y:S01]  /*31fc0*/  ISETP.LT.AND P1, PT, R17, UR4, !P0 ;  /* 0x0000000411007c0c */ /* 0x000fe2000c721270 */
[----:B------:R-:W-:Y:S01]  /*31fd0*/  ULDC UR4, c[0x0][0x22c] ;  /* 0x00008b0000047ab9 */ /* 0x000fe20000000800 */
[----:B------:R-:W-:Y:S01]  /*31fe0*/  LEA.HI.X.SX32 R23, R2, R27, 0x1, P6 ;  /* 0x0000001b02177211 */ /* 0x000fe200030f0eff */
[----:B------:R-:W4:Y:S04]  /*31ff0*/  LDL.LU R17, [R1+0xd70] ;  /* 0x000d700001117983 */ /* 0x000f280000300800 */
[----:B------:R-:W3:Y:S01]  /*32000*/  LDL.LU R25, [R1+0x38] ;  /* 0x0000380001197983 */ /* 0x000ee20000300800 */
[----:B0-----:R-:W-:Y:S01]  /*32010*/  IMAD R21, R26, 0x8, R2 ;  /* 0x000000081a157824 */ /* 0x001fe200078e0202 */
[----:B------:R-:W-:-:S05]  /*32020*/  PRMT R2, R8, 0x7772, RZ ;  /* 0x0000777208027816 */ /* 0x000fca00000000ff */
[----:B------:R0:W-:Y:S01]  /*32030*/  @P4 STG.E.U8 desc[UR8][R22.64], R2 ;  /* 0x0000000216004986 */ /* 0x0001e2000c101108 */
[----:B------:R-:W-:Y:S02]  /*32040*/  ISETP.LT.AND P4, PT, R18, UR4, !P0 ;  /* 0x0000000412007c0c */ /* 0x000fe4000c781270 */
[C---:B------:R-:W-:Y:S01]  /*32050*/  IADD3 R20, P6, R21.reuse, R3, RZ ;  /* 0x0000000315147210 */ /* 0x040fe20007fde0ff */
[----:B------:R-:W4:Y:S01]  /*32060*/  LDL.LU R18, [R1+0xd6c] ;  /* 0x000d6c0001127983 */ /* 0x000f220000300800 */
[----:B------:R-:W-:Y:S01]  /*32070*/  IMAD R0, R26, 0x8, R21 ;  /* 0x000000081a007824 */ /* 0x000fe200078e0215 */
[----:B------:R-:W-:Y:S01]  /*32080*/  PRMT R16, R16, 0x7773, RZ ;  /* 0x0000777310107816 */ /* 0x000fe200000000ff */
[----:B------:R-:W-:Y:S01]  /*32090*/  ULDC UR4, c[0x0][0x22c] ;  /* 0x00008b0000047ab9 */ /* 0x000fe20000000800 */
[----:B------:R-:W4:Y:S01]  /*320a0*/  LDL.LU R28, [R1+0x3c] ;  /* 0x00003c00011c7983 */ /* 0x000f220000300800 */
[----:B------:R-:W-:Y:S02]  /*320b0*/  LEA.HI.X.SX32 R21, R21, R27, 0x1, P6 ;  /* 0x0000001b15157211 */ /* 0x000fe400030f0eff */
[----:B0-----:R-:W-:-:S02]  /*320c0*/  PRMT R2, R4, 0x7772, RZ ;  /* 0x0000777204027816 */ /* 0x001fc400000000ff */
[----:B------:R-:W-:-:S03]  /*320d0*/  IADD3 R22, P6, R0, R3, RZ ;  /* 0x0000000300167210 */ /* 0x000fc60007fde0ff */
[----:B------:R0:W-:Y:S01]  /*320e0*/  @P3 STG.E.U8 desc[UR8][R20.64], R2 ;  /* 0x0000000214003986 */ /* 0x0001e2000c101108 */
[----:B------:R-:W-:Y:S02]  /*320f0*/  LEA.HI.X.SX32 R23, R0, R27, 0x1, P6 ;  /* 0x0000001b00177211 */ /* 0x000fe400030f0eff */
[----:B------:R-:W-:Y:S01]  /*32100*/  PRMT R12, R12, 0x7773, RZ ;  /* 0x000077730c0c7816 */ /* 0x000fe200000000ff */
[----:B0-----:R-:W-:Y:S02]  /*32110*/  IMAD R2, R26, 0x8, R0 ;  /* 0x000000081a027824 */ /* 0x001fe400078e0200 */
[----:B------:R0:W-:Y:S03]  /*32120*/  @P5 STG.E.U8 desc[UR8][R22.64], R16 ;  /* 0x0000001016005986 */ /* 0x0001e6000c101108 */
[C---:B------:R-:W-:Y:S02]  /*32130*/  IADD3 R20, P6, R2.reuse, R3, RZ ;  /* 0x0000000302147210 */ /* 0x040fe40007fde0ff */
[----:B------:R-:W-:Y:S01]  /*32140*/  ISETP.LT.AND P3, PT, R19, UR4, !P0 ;  /* 0x0000000413007c0c */ /* 0x000fe2000c761270 */
[----:B------:R-:W-:Y:S01]  /*32150*/  ULDC UR4, c[0x0][0x22c] ;  /* 0x00008b0000047ab9 */ /* 0x000fe20000000800 */
[----:B------:R-:W-:Y:S01]  /*32160*/  LEA.HI.X.SX32 R21, R2, R27, 0x1, P6 ;  /* 0x0000001b02157211 */ /* 0x000fe200030f0eff */
[----:B------:R-:W4:Y:S01]  /*32170*/  LDL.LU R19, [R1+0xd68] ;  /* 0x000d680001137983 */ /* 0x000f220000300800 */
[----:B------:R-:W-:-:S03]  /*32180*/  IMAD R0, R26, 0x8, R2 ;  /* 0x000000081a007824 */ /* 0x000fc600078e0202 */
[----:B------:R-:W4:Y:S04]  /*32190*/  LDL.LU R29, [R1+0x48] ;  /* 0x00004800011d7983 */ /* 0x000f280000300800 */
[----:B------:R1:W-:Y:S01]  /*321a0*/  @P2 STG.E.U8 desc[UR8][R20.64], R12 ;  /* 0x0000000c14002986 */ /* 0x0003e2000c101108 */
[----:B0-----:R-:W-:Y:S02]  /*321b0*/  IADD3 R22, P6, R0, R3, RZ ;  /* 0x0000000300167210 */ /* 0x001fe40007fde0ff */
[----:B------:R-:W-:Y:S02]  /*321c0*/  PRMT R8, R8, 0x7773, RZ ;  /* 0x0000777308087816 */ /* 0x000fe400000000ff */
[----:B------:R-:W-:-:S05]  /*321d0*/  LEA.HI.X.SX32 R23, R0, R27, 0x1, P6 ;  /* 0x0000001b00177211 */ /* 0x000fca00030f0eff */
[----:B------:R0:W-:Y:S01]  /*321e0*/  @P1 STG.E.U8 desc[UR8][R22.64], R8 ;  /* 0x0000000816001986 */ /* 0x0001e2000c101108 */
[----:B--2---:R-:W-:-:S04]  /*321f0*/  VIADD R16, R24, 0x78 ;  /* 0x0000007818107836 */ /* 0x004fc80000000000 */
[C---:B------:R-:W-:Y:S01]  /*32200*/  IMAD R2, R16.reuse, R26, RZ ;  /* 0x0000001a10027224 */ /* 0x040fe200078e02ff */
[----:B------:R-:W-:Y:S01]  /*32210*/  ISETP.LT.AND P5, PT, R16, UR4, !P0 ;  /* 0x0000000410007c0c */ /* 0x000fe2000c7a1270 */
[----:B------:R-:W-:Y:S01]  /*32220*/  ULDC UR4, c[0x0][0x22c] ;  /* 0x00008b0000047ab9 */ /* 0x000fe20000000800 */
[----:B------:R-:W2:Y:S04]  /*32230*/  LDL.LU R16, [R1+0x44] ;  /* 0x0000440001107983 */ /* 0x000ea80000300800 */
[----:B-1----:R-:W2:Y:S01]  /*32240*/  LDL.LU R12, [R1+0x40] ;  /* 0x00004000010c7983 */ /* 0x002ea20000300800 */
[----:B---3--:R-:W-:Y:S01]  /*32250*/  ISETP.LT.AND P2, PT, R25, UR5, !P0 ;  /* 0x0000000519007c0c */ /* 0x008fe2000c741270 */
[----:B------:R-:W-:Y:S02]  /*32260*/  IMAD R0, R26, 0x10, R0 ;  /* 0x000000101a007824 */ /* 0x000fe400078e0200 */
[----:B------:R-:W3:Y:S01]  /*32270*/  LDL.LU R25, [R1+0x4c] ;  /* 0x00004c0001197983 */ /* 0x000ee20000300800 */
[----:B------:R-:W-:Y:S01]  /*32280*/  IADD3 R20, P6, R2, R3, RZ ;  /* 0x0000000302147210 */ /* 0x000fe20007fde0ff */
[----:B------:R-:W-:Y:S01]  /*32290*/  ULDC UR5, c[0x0][0x22c] ;  /* 0x00008b0000057ab9 */ /* 0x000fe20000000800 */
[----:B----4-:R-:W-:Y:S01]  /*322a0*/  ISETP.LT.AND P1, PT, R28, UR4, !P0 ;  /* 0x000000041c007c0c */ /* 0x010fe2000c721270 */
[----:B------:R-:W-:Y:S01]  /*322b0*/  ULDC UR4, c[0x0][0x22c] ;  /* 0x00008b0000047ab9 */ /* 0x000fe20000000800 */
[----:B------:R-:W4:Y:S01]  /*322c0*/  LDL.LU R28, [R1+0x50] ;  /* 0x00005000011c7983 */ /* 0x000f220000300800 */
[----:B------:R-:W-:-:S02]  /*322d0*/  LEA.HI.X.SX32 R21, R2, R27, 0x1, P6 ;  /* 0x0000001b02157211 */ /* 0x000fc400030f0eff */
[----:B0-----:R-:W-:Y:S01]  /*322e0*/  IADD3 R22, P6, R0, R3, RZ ;  /* 0x0000000300167210 */ /* 0x001fe20007fde0ff */
[----:B------:R-:W-:Y:S01]  /*322f0*/  IMAD R2, R26, 0x8, R0 ;  /* 0x000000081a027824 */ /* 0x000fe200078e0200 */
[----:B------:R-:W-:Y:S02]  /*32300*/  PRMT R4, R4, 0x7773, RZ ;  /* 0x0000777304047816 */ /* 0x000fe400000000ff */
[----:B------:R-:W-:Y:S02]  /*32310*/  LEA.HI.X.SX32 R23, R0, R27, 0x1, P6 ;  /* 0x0000001b00177211 */ /* 0x000fe400030f0eff */
[----:B------:R-:W-:Y:S01]  /*32320*/  PRMT R0, R17, 0x7770, RZ ;  /* 0x0000777011007816 */ /* 0x000fe200000000ff */
[----:B------:R0:W-:Y:S04]  /*32330*/  @P5 STG.E.U8 desc[UR8][R20.64], R4 ;  /* 0x0000000414005986 */ /* 0x0001e8000c101108 */
[----:B------:R1:W-:Y:S01]  /*32340*/  @P4 STG.E.U8 desc[UR8][R22.64], R0 ;  /* 0x0000000016004986 */ /* 0x0003e2000c101108 */
[----:B0-----:R-:W-:Y:S01]  /*32350*/  IADD3 R20, P6, R2, R3, RZ ;  /* 0x0000000302147210 */ /* 0x001fe20007fde0ff */
[----:B-1----:R-:W-:-:S03]  /*32360*/  IMAD R0, R26, 0x8, R2 ;  /* 0x000000081a007824 */ /* 0x002fc600078e0202 */
[----:B------:R-:W-:Y:S02]  /*32370*/  LEA.HI.X.SX32 R21, R2, R27, 0x1, P6 ;  /* 0x0000001b02157211 */ /* 0x000fe400030f0eff */
[----:B------:R-:W-:Y:S02]  /*32380*/  PRMT R2, R13, 0x7770, RZ ;  /* 0x000077700d027816 */ /* 0x000fe400000000ff */
[C---:B------:R-:W-:Y:S02]  /*32390*/  IADD3 R22, P6, R0.reuse, R3, RZ ;  /* 0x0000000300167210 */ /* 0x040fe40007fde0ff */
[----:B------:R-:W-:Y:S01]  /*323a0*/  PRMT R4, R9, 0x7770, RZ ;  /* 0x0000777009047816 */ /* 0x000fe200000000ff */
[----:B------:R0:W-:Y:S01]  /*323b0*/  @P3 STG.E.U8 desc[UR8][R20.64], R2 ;  /* 0x0000000214003986 */ /* 0x0001e2000c101108 */
[----:B------:R-:W-:-:S05]  /*323c0*/  LEA.HI.X.SX32 R23, R0, R27, 0x1, P6 ;  /* 0x0000001b00177211 */ /* 0x000fca00030f0eff */
[----:B------:R1:W-:Y:S01]  /*323d0*/  @P2 STG.E.U8 desc[UR8][R22.64], R4 ;  /* 0x0000000416002986 */ /* 0x0003e2000c101108 */
[----:B0-----:R-:W-:-:S05]  /*323e0*/  IMAD R2, R26, 0x8, R0 ;  /* 0x000000081a027824 */ /* 0x001fca00078e0200 */
[C---:B------:R-:W-:Y:S02]  /*323f0*/  IADD3 R20, P6, R2.reuse, R3, RZ ;  /* 0x0000000302147210 */ /* 0x040fe40007fde0ff */
[----:B-1----:R-:W-:Y:S02]  /*32400*/  PRMT R4, R5, 0x7770, RZ ;  /* 0x0000777005047816 */ /* 0x002fe400000000ff */
[----:B------:R-:W-:-:S05]  /*32410*/  LEA.HI.X.SX32 R21, R2, R27, 0x1, P6 ;  /* 0x0000001b02157211 */ /* 0x000fca00030f0eff */
[----:B------:R0:W-:Y:S01]  /*32420*/  @P1 STG.E.U8 desc[UR8][R20.64], R4 ;  /* 0x0000000414001986 */ /* 0x0001e2000c101108 */
[----:B--2---:R-:W-:Y:S01]  /*32430*/  ISETP.LT.AND P5, PT, R12, UR4, !P0 ;  /* 0x000000040c007c0c */ /* 0x004fe2000c7a1270 */
[----:B------:R-:W-:Y:S02]  /*32440*/  ULDC UR4, c[0x0][0x22c] ;  /* 0x00008b0000047ab9 */ /* 0x000fe40000000800 */
[----:B------:R-:W-:Y:S01]  /*32450*/  ISETP.LT.AND P4, PT, R16, UR4, !P0 ;  /* 0x0000000410007c0c */ /* 0x000fe2000c781270 */
[----:B------:R-:W-:Y:S02]  /*32460*/  ULDC UR4, c[0x0][0x22c] ;  /* 0x00008b0000047ab9 */ /* 0x000fe40000000800 */
[----:B------:R-:W-:Y:S01]  /*32470*/  ISETP.LT.AND P3, PT, R29, UR4, !P0 ;  /* 0x000000041d007c0c */ /* 0x000fe2000c761270 */
[----:B------:R-:W-:Y:S01]  /*32480*/  ULDC UR4, c[0x0][0x22c] ;  /* 0x00008b0000047ab9 */ /* 0x000fe20000000800 */
[----:B------:R-:W2:Y:S01]  /*32490*/  LDL.LU R29, [R1+0x54] ;  /* 0x00005400011d7983 */ /* 0x000ea20000300800 */
[----:B---3--:R-:W-:Y:S01]  /*324a0*/  ISETP.LT.AND P2, PT, R25, UR4, !P0 ;  /* 0x0000000419007c0c */ /* 0x008fe2000c741270 */
[----:B------:R-:W-:-:S02]  /*324b0*/  ULDC UR4, c[0x0][0x22c] ;  /* 0x00008b0000047ab9 */ /* 0x000fc40000000800 */
[----:B------:R-:W3:Y:S04]  /*324c0*/  LDL.LU R25, [R1+0x58] ;  /* 0x0000580001197983 */ /* 0x000ee80000300800 */
[----:B------:R-:W3:Y:S04]  /*324d0*/  LDL.LU R12, [R1+0x5c] ;  /* 0x00005c00010c7983 */ /* 0x000ee80000300800 */
[----:B------:R-:W3:Y:S01]  /*324e0*/  LDL.LU R16, [R1+0x60] ;  /* 0x0000600001107983 */ /* 0x000ee20000300800 */
[----:B----4-:R-:W-:Y:S01]  /*324f0*/  ISETP.LT.AND P1, PT, R28, UR4, !P0 ;  /* 0x000000041c007c0c */ /* 0x010fe2000c721270 */
[----:B------:R-:W-:-:S02]  /*32500*/  IMAD R0, R26, 0x8, R2 ;  /* 0x000000081a007824 */ /* 0x000fc400078e0202 */
[----:B------:R-:W4:Y:S01]  /*32510*/  LDL.LU R28, [R1+0x64] ;  /* 0x00006400011c7983 */ /* 0x000f220000300800 */
[----:B------:R-:W-:Y:S01]  /*32520*/  ULDC UR4, c[0x0][0x22c] ;  /* 0x00008b0000047ab9 */ /* 0x000fe20000000800 */
[----:B0-----:R-:W-:Y:S01]  /*32530*/  IMAD R4, R26, 0x8, R0 ;  /* 0x000000081a047824 */ /* 0x001fe200078e0200 */
[C---:B------:R-:W-:Y:S02]  /*32540*/  IADD3 R22, P6, R0.reuse, R3, RZ ;  /* 0x0000000300167210 */ /* 0x040fe40007fde0ff */
[----:B------:R-:W-:Y:S02]  /*32550*/  PRMT R2, R17, 0x7771, RZ ;  /* 0x0000777111027816 */ /* 0x000fe400000000ff */
[----:B------:R-:W-:Y:S01]  /*32560*/  LEA.HI.X.SX32 R23, R0, R27, 0x1, P6 ;  /* 0x0000001b00177211 */ /* 0x000fe200030f0eff */
[----:B------:R-:W-:Y:S01]  /*32570*/  IMAD R0, R26, 0x8, R4 ;  /* 0x000000081a007824 */ /* 0x000fe200078e0204 */
[----:B------:R-:W-:-:S03]  /*32580*/  IADD3 R20, P6, R4, R3, RZ ;  /* 0x0000000304147210 */ /* 0x000fc60007fde0ff */
[----:B------:R0:W-:Y:S01]  /*32590*/  @P5 STG.E.U8 desc[UR8][R22.64], R2 ;  /* 0x0000000216005986 */ /* 0x0001e2000c101108 */
[----:B------:R-:W-:Y:S02]  /*325a0*/  LEA.HI.X.SX32 R21, R4, R27, 0x1, P6 ;  /* 0x0000001b04157211 */ /* 0x000fe400030f0eff */
[----:B------:R-:W-:Y:S02]  /*325b0*/  PRMT R8, R13, 0x7771, RZ ;  /* 0x000077710d087816 */ /* 0x000fe400000000ff */
[----:B------:R-:W-:Y:S01]  /*325c0*/  PRMT R4, R9, 0x7771, RZ ;  /* 0x0000777109047816 */ /* 0x000fe200000000ff */
[----:B0-----:R-:W-:Y:S01]  /*325d0*/  VIADD R2, R24, 0xb8 ;  /* 0x000000b818027836 */ /* 0x001fe20000000000 */
[----:B------:R-:W-:-:S04]  /*325e0*/  IADD3 R22, P6, R0, R3, RZ ;  /* 0x0000000300167210 */ /* 0x000fc80007fde0ff */
[C---:B------:R-:W-:Y:S01]  /*325f0*/  ISETP.LT.AND P5, PT, R2.reuse, UR4, !P0 ;  /* 0x0000000402007c0c */ /* 0x040fe2000c7a1270 */
[----:B------:R-:W-:Y:S01]  /*32600*/  IMAD R2, R2, R26, RZ ;  /* 0x0000001a02027224 */ /* 0x000fe200078e02ff */
[----:B------:R-:W-:Y:S01]  /*32610*/  LEA.HI.X.SX32 R23, R0, R27, 0x1, P6 ;  /* 0x0000001b00177211 */ /* 0x000fe200030f0eff */
[----:B------:R0:W-:Y:S01]  /*32620*/  @P4 STG.E.U8 desc[UR8][R20.64], R8 ;  /* 0x0000000814004986 */ /* 0x0001e2000c101108 */
[----:B------:R-:W-:-:S03]  /*32630*/  ULDC UR4, c[0x0][0x22c] ;  /* 0x00008b0000047ab9 */ /* 0x000fc60000000800 */
[----:B------:R1:W-:Y:S01]  /*32640*/  @P3 STG.E.U8 desc[UR8][R22.64], R4 ;  /* 0x0000000416003986 */ /* 0x0003e2000c101108 */
[----:B0-----:R-:W-:Y:S01]  /*32650*/  IADD3 R20, P6, R2, R3, RZ ;  /* 0x0000000302147210 */ /* 0x001fe20007fde0ff */
[----:B-1----:R-:W-:-:S03]  /*32660*/  IMAD R4, R26, 0x10, R0 ;  /* 0x000000101a047824 */ /* 0x002fc600078e0200 */
[----:B------:R-:W-:Y:S02]  /*32670*/  LEA.HI.X.SX32 R21, R2, R27, 0x1, P6 ;  /* 0x0000001b02157211 */ /* 0x000fe400030f0eff */
[----:B------:R-:W-:Y:S01]  /*32680*/  PRMT R8, R5, 0x7771, RZ ;  /* 0x0000777105087816 */ /* 0x000fe200000000ff */
[----:B------:R-:W-:Y:S01]  /*32690*/  IMAD R0, R26, 0x8, R4 ;  /* 0x000000081a007824 */ /* 0x000fe200078e0204 */
[C---:B------:R-:W-:Y:S02]  /*326a0*/  IADD3 R22, P6, R4.reuse, R3, RZ ;  /* 0x0000000304167210 */ /* 0x040fe40007fde0ff */
[----:B------:R-:W-:Y:S01]  /*326b0*/  PRMT R2, R17, 0x7772, RZ ;  /* 0x0000777211027816 */ /* 0x000fe200000000ff */
[----:B------:R0:W-:Y:S01]  /*326c0*/  @P5 STG.E.U8 desc[UR8][R20.64], R8 ;  /* 0x0000000814005986 */ /* 0x0001e2000c101108 */
[----:B------:R-:W-:-:S05]  /*326d0*/  LEA.HI.X.SX32 R23, R4, R27, 0x1, P6 ;  /* 0x0000001b04177211 */ /* 0x000fca00030f0eff */
[----:B------:R1:W-:Y:S01]  /*326e0*/  @P2 STG.E.U8 desc[UR8][R22.64], R2 ;  /* 0x0000000216002986 */ /* 0x0003e2000c101108 */
[----:B0-----:R-:W-:-:S04]  /*326f0*/  IADD3 R20, P6, R0, R3, RZ ;  /* 0x0000000300147210 */ /* 0x001fc80007fde0ff */
[----:B------:R-:W-:Y:S01]  /*32700*/  LEA.HI.X.SX32 R21, R0, R27, 0x1, P6 ;  /* 0x0000001b00157211 */ /* 0x000fe200030f0eff */
[----:B-1----:R-:W-:Y:S01]  /*32710*/  IMAD R2, R26, 0x8, R0 ;  /* 0x000000081a027824 */ /* 0x002fe200078e0200 */
[----:B------:R-:W-:-:S05]  /*32720*/  PRMT R0, R13, 0x7772, RZ ;  /* 0x000077720d007816 */ /* 0x000fca00000000ff */
[----:B------:R0:W-:Y:S01]  /*32730*/  @P1 STG.E.U8 desc[UR8][R20.64], R0 ;  /* 0x0000000014001986 */ /* 0x0001e2000c101108 */
[----:B--2---:R-:W-:Y:S02]  /*32740*/  ISETP.LT.AND P4, PT, R29, UR5, !P0 ;  /* 0x000000051d007c0c */ /* 0x004fe4000c781270 */
[----:B---3--:R-:W-:Y:S01]  /*32750*/  ISETP.LT.AND P3, PT, R25, UR4, !P0 ;  /* 0x0000000419007c0c */ /* 0x008fe2000c761270 */
[----:B------:R-:W2:Y:S01]  /*32760*/  LDL.LU R29, [R1+0x68] ;  /* 0x00006800011d7983 */ /* 0x000ea20000300800 */
[----:B------:R-:W-:Y:S01]  /*32770*/  ULDC UR4, c[0x0][0x22c] ;  /* 0x00008b0000047ab9 */ /* 0x000fe20000000800 */
[----:B------:R-:W-:Y:S01]  /*32780*/  IADD3 R22, P6, R2, R3, RZ ;  /* 0x0000000302167210 */ /* 0x000fe20007fde0ff */
[----:B------:R-:W-:Y:S01]  /*32790*/  IMAD R4, R26, 0x8, R2 ;  /* 0x000000081a047824 */ /* 0x000fe200078e0202 */
[----:B------:R-:W-:Y:S01]  /*327a0*/  ISETP.LT.AND P5, PT, R12, UR4, !P0 ;  /* 0x000000040c007c0c */ /* 0x000fe2000c7a1270 */
[----:B------:R-:W-:Y:S01]  /*327b0*/  ULDC UR4, c[0x0][0x22c] ;  /* 0x00008b0000047ab9 */ /* 0x000fe20000000800 */
[----:B------:R-:W3:Y:S01]  /*327c0*/  LDL.LU R25, [R1+0x6c] ;  /* 0x00006c0001197983 */ /* 0x000ee20000300800 */
[----:B------:R-:W-:Y:S01]  /*327d0*/  ISETP.LT.AND P2, PT, R16, UR4, !P0 ;  /* 0x0000000410007c0c */ /* 0x000fe2000c741270 */
[----:B------:R-:W-:Y:S01]  /*327e0*/  ULDC UR4, c[0x0][0x22c] ;  /* 0x00008b0000047ab9 */ /* 0x000fe20000000800 */
[----:B------:R-:W-:Y:S01]  /*327f0*/  PRMT R13, R13, 0x7773, RZ ;  /* 0x000077730d0d7816 */ /* 0x000fe200000000ff */
[----:B------:R-:W-:Y:S01]  /*32800*/  ULDC UR5, c[0x0][0x22c] ;  /* 0x00008b0000057ab9 */ /* 0x000fe20000000800 */
[----:B----4-:R-:W-:-:S02]  /*32810*/  ISETP.LT.AND P1, PT, R28, UR4, !P0 ;  /* 0x000000041c007c0c */ /* 0x010fc4000c721270 */
[----:B------:R-:W-:Y:S01]  /*32820*/  LEA.HI.X.SX32 R23, R2, R27, 0x1, P6 ;  /* 0x0000001b02177211 */ /* 0x000fe200030f0eff */
[----:B------:R-:W4:Y:S01]  /*32830*/  LDL.LU R28, [R1+0x70] ;  /* 0x00007000011c7983 */ /* 0x000f220000300800 */
[----:B------:R-:W-:Y:S01]  /*32840*/  PRMT R2, R9, 0x7772, RZ ;  /* 0x0000777209027816 */ /* 0x000fe200000000ff */
[----:B0-----:R-:W-:Y:S01]  /*32850*/  IMAD R0, R26, 0x8, R4 ;  /* 0x000000081a007824 */ /* 0x001fe200078e0204 */
[C---:B------:R-:W-:Y:S01]  /*32860*/  IADD3 R20, P6, R4.reuse, R3, RZ ;  /* 0x0000000304147210 */ /* 0x040fe20007fde0ff */
[----:B------:R-:W-:Y:S02]  /*32870*/  ULDC UR4, c[0x0][0x22c] ;  /* 0x00008b0000047ab9 */ /* 0x000fe40000000800 */
[----:B------:R0:W-:Y:S01]  /*32880*/  @P4 STG.E.U8 desc[UR8][R22.64], R2 ;  /* 0x0000000216004986 */ /* 0x0001e2000c101108 */
[----:B------:R-:W-:Y:S02]  /*32890*/  LEA.HI.X.SX32 R21, R4, R27, 0x1, P6 ;  /* 0x0000001b04157211 */ /* 0x000fe400030f0eff */
[----:B------:R-:W-:-:S02]  /*328a0*/  IADD3 R16, P6, R0, R3, RZ ;  /* 0x0000000300107210 */ /* 0x000fc40007fde0ff */
[----:B------:R-:W-:Y:S02]  /*328b0*/  PRMT R4, R17, 0x7773, RZ ;  /* 0x0000777311047816 */ /* 0x000fe400000000ff */
[----:B------:R-:W-:Y:S02]  /*328c0*/  LEA.HI.X.SX32 R17, R0, R27, 0x1, P6 ;  /* 0x0000001b00117211 */ /* 0x000fe400030f0eff */
[----:B0-----:R-:W-:-:S05]  /*328d0*/  PRMT R2, R5, 0x7772, RZ ;  /* 0x0000777205027816 */ /* 0x001fca00000000ff */
[----:B------:R0:W-:Y:S04]  /*328e0*/  @P3 STG.E.U8 desc[UR8][R20.64], R2 ;  /* 0x0000000214003986 */ /* 0x0001e8000c101108 */
[----:B------:R1:W-:Y:S01]  /*328f0*/  @P5 STG.E.U8 desc[UR8][R16.64], R4 ;  /* 0x0000000410005986 */ /* 0x0003e2000c101108 */
[----:B0-----:R-:W-:-:S05]  /*32900*/  IMAD R2, R26, 0x8, R0 ;  /* 0x000000081a027824 */ /* 0x001fca00078e0200 */
[----:B-1----:R-:W-:-:S04]  /*32910*/  IADD3 R16, P6, R2, R3, RZ ;  /* 0x0000000302107210 */ /* 0x002fc80007fde0ff */
[----:B------:R-:W-:-:S05]  /*32920*/  LEA.HI.X.SX32 R17, R2, R27, 0x1, P6 ;  /* 0x0000001b02117211 */ /* 0x000fca00030f0eff */
[----:B------:R0:W-:Y:S01]  /*32930*/  @P2 STG.E.U8 desc[UR8][R16.64], R13 ;  /* 0x0000000d10002986 */ /* 0x0001e2000c101108 */
[----:B--2---:R-:W-:Y:S01]  /*32940*/  ISETP.LT.AND P4, PT, R29, UR4, !P0 ;  /* 0x000000041d007c0c */ /* 0x004fe2000c781270 */
[----:B------:R-:W-:Y:S02]  /*32950*/  ULDC UR4, c[0x0][0x22c] ;  /* 0x00008b0000047ab9 */ /* 0x000fe40000000800 */
[----:B------:R-:W2:Y:S04]  /*32960*/  LDL.LU R29, [R1+0x74] ;  /* 0x00007400011d7983 */ /* 0x000ea80000300800 */
[----:B------:R-:W2:Y:S01]  /*32970*/  LDL.LU R22, [R1+0x78] ;  /* 0x0000780001167983 */ /* 0x000ea20000300800 */
[----:B---3--:R-:W-:Y:S01]  /*32980*/  ISETP.LT.AND P3, PT, R25, UR4, !P0 ;  /* 0x0000000419007c0c */ /* 0x008fe2000c761270 */
[----:B------:R-:W-:Y:S01]  /*32990*/  IMAD R0, R26, 0x8, R2 ;  /* 0x000000081a007824 */ /* 0x000fe200078e0202 */
[----:B------:R-:W-:Y:S01]  /*329a0*/  ULDC UR4, c[0x0][0x22c] ;  /* 0x00008b0000047ab9 */ /* 0x000fe20000000800 */
[----:B------:R-:W3:Y:S04]  /*329b0*/  LDL.LU R23, [R1+0x7c] ;  /* 0x00007c0001177983 */ /* 0x000ee80000300800 */
[----:B------:R-:W3:Y:S01]  /*329c0*/  LDL.LU R25, [R1+0x80] ;  /* 0x0000800001197983 */ /* 0x000ee20000300800 */
[----:B----4-:R-:W-:Y:S01]  /*329d0*/  ISETP.LT.AND P2, PT, R28, UR5, !P0 ;  /* 0x000000051c007c0c */ /* 0x010fe2000c741270 */
[----:B------:R-:W-:-:S02]  /*329e0*/  VIADD R4, R24, 0xf8 ;  /* 0x000000f818047836 */ /* 0x000fc40000000000 */
[----:B------:R-:W4:Y:S01]  /*329f0*/  LDL.LU R28, [R1+0x84] ;  /* 0x00008400011c7983 */ /* 0x000f220000300800 */
[----:B------:R-:W-:Y:S01]  /*32a00*/  IADD3 R8, P6, R0, R3, RZ ;  /* 0x0000000300087210 */ /* 0x000fe20007fde0ff */
[----:B------:R-:W-:Y:S01]  /*32a10*/  ULDC UR5, c[0x0][0x22c] ;  /* 0x00008b0000057ab9 */ /* 0x000fe20000000800 */
[C---:B------:R-:W-:Y:S01]  /*32a20*/  IMAD R2, R4.reuse, R26, RZ ;  /* 0x0000001a04027224 */ /* 0x040fe200078e02ff */
[----:B------:R-:W-:Y:S01]  /*32a30*/  ISETP.LT.AND P5, PT, R4, UR4, !P0 ;  /* 0x0000000404007c0c */ /* 0x000fe2000c7a1270 */
[----:B------:R-:W-:Y:S01]  /*32a40*/  ULDC UR4, c[0x0][0x22c] ;  /* 0x00008b0000047ab9 */ /* 0x000fe20000000800 */
[----:B------:R-:W-:Y:S02]  /*32a50*/  PRMT R4, R9, 0x7773, RZ ;  /* 0x0000777309047816 */ /* 0x000fe400000000ff */
[----:B------:R-:W-:Y:S01]  /*32a60*/  LEA.HI.X.SX32 R9, R0, R27, 0x1, P6 ;  /* 0x0000001b00097211 */ /* 0x000fe200030f0eff */
[----:B------:R-:W-:Y:S01]  /*32a70*/  IMAD R0, R26, 0x10, R0 ;  /* 0x000000101a007824 */ /* 0x000fe200078e0200 */
[----:B------:R-:W-:-:S03]  /*32a80*/  IADD3 R12, P6, R2, R3, RZ ;  /* 0x00000003020c7210 */ /* 0x000fc60007fde0ff */
[----:B------:R1:W-:Y:S01]  /*32a90*/  @P1 STG.E.U8 desc[UR8][R8.64], R4 ;  /* 0x0000000408001986 */ /* 0x0003e2000c101108 */
[----:B0-----:R-:W-:Y:S01]  /*32aa0*/  LEA.HI.X.SX32 R13, R2, R27, 0x1, P6 ;  /* 0x0000001b020d7211 */ /* 0x001fe200030f0eff */
[----:B------:R-:W-:Y:S01]  /*32ab0*/  IMAD R2, R26, 0x8, R0 ;  /* 0x000000081a027824 */ /* 0x000fe200078e0200 */
[C---:B-1----:R-:W-:Y:S02]  /*32ac0*/  IADD3 R4, P6, R0.reuse, R3, RZ ;  /* 0x0000000300047210 */ /* 0x042fe40007fde0ff */
        /* <DEDUP_REMOVED lines=9> */
[----:B------:R-:W-:-:S03]  /*32b60*/  IADD3 R4, P6, R0, R3, RZ ;  /* 0x0000000300047210 */ /* 0x000fc60007fde0ff */
[----:B------:R0:W-:Y:S01]  /*32b70*/  @P3 STG.E.U8 desc[UR8][R8.64], R2 ;  /* 0x0000000208003986 */ /* 0x0001e2000c101108 */
[----:B------:R-:W-:Y:S02]  /*32b80*/  LEA.HI.X.SX32 R5, R0, R27, 0x1, P6 ;  /* 0x0000001b00057211 */ /* 0x000fe400030f0eff */
[----:B0-----:R-:W-:-:S05]  /*32b90*/  PRMT R9, R10, 0x7770, RZ ;  /* 0x000077700a097816 */ /* 0x001fca00000000ff */
[----:B------:R0:W-:Y:S01]  /*32ba0*/  @P2 STG.E.U8 desc[UR8][R4.64], R9 ;  /* 0x0000000904002986 */ /* 0x0001e2000c101108 */
[----:B--2---:R-:W-:Y:S01]  /*32bb0*/  ISETP.LT.AND P1, PT, R29, UR4, !P0 ;  /* 0x000000041d007c0c */ /* 0x004fe2000c721270 */
[----:B------:R-:W-:Y:S02]  /*32bc0*/  ULDC UR4, c[0x0][0x22c] ;  /* 0x00008b0000047ab9 */ /* 0x000fe40000000800 */
[----:B------:R-:W2:Y:S01]  /*32bd0*/  LDL.LU R29, [R1+0x88] ;  /* 0x00008800011d7983 */ /* 0x000ea20000300800 */
[----:B------:R-:W-:Y:S01]  /*32be0*/  ISETP.LT.AND P5, PT, R22, UR4, !P0 ;  /* 0x0000000416007c0c */ /* 0x000fe2000c7a1270 */
[----:B------:R-:W-:Y:S02]  /*32bf0*/  ULDC UR4, c[0x0][0x22c] ;  /* 0x00008b0000047ab9 */ /* 0x000fe40000000800 */
[----:B---3--:R-:W-:Y:S01]  /*32c00*/  ISETP.LT.AND P4, PT, R23, UR4, !P0 ;  /* 0x0000000417007c0c */ /* 0x008fe2000c781270 */
[----:B------:R-:W-:Y:S02]  /*32c10*/  ULDC UR4, c[0x0][0x22c] ;  /* 0x00008b0000047ab9 */ /* 0x000fe40000000800 */
[----:B------:R-:W-:Y:S01]  /*32c20*/  ISETP.LT.AND P3, PT, R25, UR4, !P0 ;  /* 0x0000000419007c0c */ /* 0x000fe2000c761270 */
[----:B------:R-:W-:Y:S01]  /*32c30*/  ULDC UR4, c[0x0][0x22c] ;  /* 0x00008b0000047ab9 */ /* 0x000fe20000000800 */
[----:B------:R-:W3:Y:S01]  /*32c40*/  LDL.LU R25, [R1+0x8c] ;  /* 0x00008c0001197983 */ /* 0x000ee20000300800 */
[----:B----4-:R-:W-:Y:S01]  /*32c50*/  ISETP.LT.AND P2, PT, R28, UR4, !P0 ;  /* 0x000000041c007c0c */ /* 0x010fe2000c741270 */
[----:B------:R-:W-:-:S02]  /*32c60*/  IMAD R2, R26, 0x8, R0 ;  /* 0x000000081a027824 */ /* 0x000fc400078e0200 */
[----:B------:R-:W4:Y:S01]  /*32c70*/  LDL.LU R28, [R1+0x90] ;  /* 0x00009000011c7983 */ /* 0x000f220000300800 */
[----:B------:R-:W-:Y:S01]  /*32c80*/  PRMT R12, R6, 0x7770, RZ ;  /* 0x00007770060c7816 */ /* 0x000fe200000000ff */
[----:B------:R-:W-:Y:S01]  /*32c90*/  ULDC UR4, c[0x0][0x22c] ;  /* 0x00008b0000047ab9 */ /* 0x000fe20000000800 */
[----:B------:R-:W-:Y:S01]  /*32ca0*/  IMAD R0, R26, 0x8, R2 ;  /* 0x000000081a007824 */ /* 0x000fe200078e0202 */
[C---:B------:R-:W-:Y:S01]  /*32cb0*/  IADD3 R8, P6, R2.reuse, R3, RZ ;  /* 0x0000000302087210 */ /* 0x040fe20007fde0ff */
[----:B------:R-:W4:Y:S03]  /*32cc0*/  LDL.LU R22, [R1+0x94] ;  /* 0x0000940001167983 */ /* 0x000f260000300800 */
[----:B0-----:R-:W-:Y:S01]  /*32cd0*/  LEA.HI.X.SX32 R9, R2, R27, 0x1, P6 ;  /* 0x0000001b02097211 */ /* 0x001fe200030f0eff */
[----:B------:R-:W4:Y:S01]  /*32ce0*/  LDL.LU R23, [R1+0x98] ;  /* 0x0000980001177983 */ /* 0x000f220000300800 */
[----:B------:R-:W-:-:S02]  /*32cf0*/  IADD3 R4, P6, R0, R3, RZ ;  /* 0x0000000300047210 */ /* 0x000fc40007fde0ff */
[----:B------:R-:W-:Y:S01]  /*32d00*/  PRMT R2, R18, 0x7771, RZ ;  /* 0x0000777112027816 */ /* 0x000fe200000000ff */
[----:B------:R0:W-:Y:S01]  /*32d10*/  @P1 STG.E.U8 desc[UR8][R8.64], R12 ;  /* 0x0000000c08001986 */ /* 0x0001e2000c101108 */
[----:B------:R-:W-:-:S05]  /*32d20*/  LEA.HI.X.SX32 R5, R0, R27, 0x1, P6 ;  /* 0x0000001b00057211 */ /* 0x000fca00030f0eff */
[----:B------:R1:W-:Y:S01]  /*32d30*/  @P5 STG.E.U8 desc[UR8][R4.64], R2 ;  /* 0x0000000204005986 */ /* 0x0003e2000c101108 */
[----:B0-----:R-:W-:-:S04]  /*32d40*/  IMAD R8, R26, 0x8, R0 ;  /* 0x000000081a087824 */ /* 0x001fc800078e0200 */
[----:B------:R-:W-:Y:S01]  /*32d50*/  IMAD R0, R26, 0x8, R8 ;  /* 0x000000081a007824 */ /* 0x000fe200078e0208 */
[----:B-1----:R-:W-:Y:S01]  /*32d60*/  IADD3 R4, P6, R8, R3, RZ ;  /* 0x0000000308047210 */ /* 0x002fe20007fde0ff */
[----:B------:R-:W-:Y:S01]  /*32d70*/  VIADD R2, R24, 0x138 ;  /* 0x0000013818027836 */ /* 0x000fe20000000000 */
[----:B------:R-:W-:Y:S02]  /*32d80*/  PRMT R13, R14, 0x7771, RZ ;  /* 0x000077710e0d7816 */ /* 0x000fe400000000ff */
[----:B------:R-:W-:Y:S02]  /*32d90*/  LEA.HI.X.SX32 R5, R8, R27, 0x1, P6 ;  /* 0x0000001b08057211 */ /* 0x000fe400030f0eff */
[----:B------:R-:W-:Y:S02]  /*32da0*/  IADD3 R8, P6, R0, R3, RZ ;  /* 0x0000000300087210 */ /* 0x000fe40007fde0ff */
[----:B------:R-:W-:Y:S02]  /*32db0*/  PRMT R12, R10, 0x7771, RZ ;  /* 0x000077710a0c7816 */ /* 0x000fe400000000ff */
[----:B------:R-:W-:Y:S01]  /*32dc0*/  LEA.HI.X.SX32 R9, R0, R27, 0x1, P6 ;  /* 0x0000001b00097211 */ /* 0x000fe200030f0eff */
[----:B------:R-:W-:Y:S04]  /*32dd0*/  @P4 STG.E.U8 desc[UR8][R4.64], R13 ;  /* 0x0000000d04004986 */ /* 0x000fe8000c101108 */
[----:B------:R0:W-:Y:S01]  /*32de0*/  @P3 STG.E.U8 desc[UR8][R8.64], R12 ;  /* 0x0000000c08003986 */ /* 0x0001e2000c101108 */
[----:B--2---:R-:W-:Y:S01]  /*32df0*/  ISETP.LT.AND P1, PT, R29, UR4, !P0 ;  /* 0x000000041d007c0c */ /* 0x004fe2000c721270 */
[----:B------:R-:W-:-:S02]  /*32e00*/  ULDC UR4, c[0x0][0x22c] ;  /* 0x00008b0000047ab9 */ /* 0x000fc40000000800 */
[----:B------:R-:W2:Y:S01]  /*32e10*/  LDL.LU R29, [R1+0x9c] ;  /* 0x00009c00011d7983 */ /* 0x000ea20000300800 */
[C---:B------:R-:W-:Y:S01]  /*32e20*/  ISETP.LT.AND P5, PT, R2.reuse, UR4, !P0 ;  /* 0x0000000402007c0c */ /* 0x040fe2000c7a1270 */
[----:B------:R-:W-:Y:S01]  /*32e30*/  ULDC UR4, c[0x0][0x22c] ;  /* 0x00008b0000047ab9 */ /* 0x000fe20000000800 */
[----:B---3--:R-:W-:Y:S01]  /*32e40*/  ISETP.LT.AND P4, PT, R25, UR5, !P0 ;  /* 0x0000000519007c0c */ /* 0x008fe2000c781270 */
[----:B------:R-:W-:Y:S01]  /*32e50*/  IMAD R2, R2, R26, RZ ;  /* 0x0000001a02027224 */ /* 0x000fe200078e02ff */
[----:B------:R-:W3:Y:S01]  /*32e60*/  LDL.LU R25, [R1+0xa0] ;  /* 0x0000a00001197983 */ /* 0x000ee20000300800 */
[----:B0-----:R-:W-:Y:S01]  /*32e70*/  IMAD R9, R26, 0x10, R0 ;  /* 0x000000101a097824 */ /* 0x001fe200078e0200 */
[----:B------:R-:W-:Y:S01]  /*32e80*/  PRMT R12, R6, 0x7771, RZ ;  /* 0x00007771060c7816 */ /* 0x000fe200000000ff */
[----:B------:R-:W-:Y:S01]  /*32e90*/  ULDC UR5, c[0x0][0x22c] ;  /* 0x00008b0000057ab9 */ /* 0x000fe20000000800 */
[----:B----4-:R-:W-:Y:S02]  /*32ea0*/  ISETP.LT.AND P3, PT, R28, UR4, !P0 ;  /* 0x000000041c007c0c */ /* 0x010fe4000c761270 */
[----:B------:R-:W-:Y:S01]  /*32eb0*/  IADD3 R4, P6, R2, R3, RZ ;  /* 0x0000000302047210 */ /* 0x000fe20007fde0ff */
[----:B------:R-:W4:Y:S01]  /*32ec0*/  LDL.LU R28, [R1+0xa4] ;  /* 0x0000a400011c7983 */ /* 0x000f220000300800 */
[----:B------:R-:W-:Y:S01]  /*32ed0*/  IMAD R0, R26, 0x8, R9 ;  /* 0x000000081a007824 */ /* 0x000fe200078e0209 */
[----:B------:R-:W-:Y:S01]  /*32ee0*/  ULDC UR4, c[0x0][0x22c] ;  /* 0x00008b0000047ab9 */ /* 0x000fe20000000800 */
[----:B------:R-:W-:-:S02]  /*32ef0*/  LEA.HI.X.SX32 R5, R2, R27, 0x1, P6 ;  /* 0x0000001b02057211 */ /* 0x000fc400030f0eff */
[C---:B------:R-:W-:Y:S02]  /*32f00*/  IADD3 R8, P6, R9.reuse, R3, RZ ;  /* 0x0000000309087210 */ /* 0x040fe40007fde0ff */
[----:B------:R-:W-:Y:S01]  /*32f10*/  PRMT R2, R18, 0x7772, RZ ;  /* 0x0000777212027816 */ /* 0x000fe200000000ff */
[----:B------:R0:W-:Y:S01]  /*32f20*/  @P5 STG.E.U8 desc[UR8][R4.64], R12 ;  /* 0x0000000c04005986 */ /* 0x0001e2000c101108 */
[----:B------:R-:W-:Y:S02]  /*32f30*/  LEA.HI.X.SX32 R9, R9, R27, 0x1, P6 ;  /* 0x0000001b09097211 */ /* 0x000fe400030f0eff */
[----:B------:R-:W-:Y:S01]  /*32f40*/  ISETP.LT.AND P5, PT, R22, UR4, !P0 ;  /* 0x0000000416007c0c */ /* 0x000fe2000c7a1270 */
[----:B------:R-:W-:Y:S01]  /*32f50*/  ULDC UR4, c[0x0][0x22c] ;  /* 0x00008b0000047ab9 */ /* 0x000fe20000000800 */
[----:B------:R-:W4:Y:S04]  /*32f60*/  LDL.LU R22, [R1+0xa8] ;  /* 0x0000a80001167983 */ /* 0x000f280000300800 */
[----:B------:R1:W-:Y:S01]  /*32f70*/  @P2 STG.E.U8 desc[UR8][R8.64], R2 ;  /* 0x0000000208002986 */ /* 0x0003e2000c101108 */
[----:B0-----:R-:W-:-:S04]  /*32f80*/  IADD3 R4, P6, R0, R3, RZ ;  /* 0x0000000300047210 */ /* 0x001fc80007fde0ff */
[----:B------:R-:W-:Y:S01]  /*32f90*/  LEA.HI.X.SX32 R5, R0, R27, 0x1, P6 ;  /* 0x0000001b00057211 */ /* 0x000fe200030f0eff */
[----:B-1----:R-:W-:Y:S01]  /*32fa0*/  IMAD R2, R26, 0x8, R0 ;  /* 0x000000081a027824 */ /* 0x002fe200078e0200 */
[----:B------:R-:W-:Y:S02]  /*32fb0*/  PRMT R0, R14, 0x7772, RZ ;  /* 0x000077720e007816 */ /* 0x000fe400000000ff */
[----:B------:R-:W-:Y:S01]  /*32fc0*/  ISETP.LT.AND P2, PT, R23, UR4, !P0 ;  /* 0x0000000417007c0c */ /* 0x000fe2000c741270 */
[----:B------:R-:W-:Y:S01]  /*32fd0*/  ULDC UR4, c[0x0][0x22c] ;  /* 0x00008b0000047ab9 */ /* 0x000fe20000000800 */
[C---:B------:R-:W-:Y:S01]  /*32fe0*/  IADD3 R8, P6, R2.reuse, R3, RZ ;  /* 0x0000000302087210 */ /* 0x040fe20007fde0ff */
[----:B------:R0:W-:Y:S04]  /*32ff0*/  @P1 STG.E.U8 desc[UR8][R4.64], R0 ;  /* 0x0000000004001986 */ /* 0x0001e8000c101108 */
[----:B------:R-:W4:Y:S01]  /*33000*/  LDL.LU R23, [R1+0xac] ;  /* 0x0000ac0001177983 */ /* 0x000f220000300800 */
[----:B------:R-:W-:Y:S01]  /*33010*/  LEA.HI.X.SX32 R9, R2, R27, 0x1, P6 ;  /* 0x0000001b02097211 */ /* 0x000fe200030f0eff */
[----:B0-----:R-:W-:Y:S01]  /*33020*/  IMAD R5, R26, 0x8, R2 ;  /* 0x000000081a057824 */ /* 0x001fe200078e0202 */
[----:B------:R-:W-:-:S04]  /*33030*/  PRMT R2, R10, 0x7772, RZ ;  /* 0x000077720a027816 */ /* 0x000fc800000000ff */
[C---:B------:R-:W-:Y:S01]  /*33040*/  IADD3 R4, P6, R5.reuse, R3, RZ ;  /* 0x0000000305047210 */ /* 0x040fe20007fde0ff */
[----:B------:R-:W-:Y:S01]  /*33050*/  IMAD R0, R26, 0x8, R5 ;  /* 0x000000081a007824 */ /* 0x000fe200078e0205 */
[----:B------:R0:W-:Y:S02]  /*33060*/  @P4 STG.E.U8 desc[UR8][R8.64], R2 ;  /* 0x0000000208004986 */ /* 0x0001e4000c101108 */
[----:B------:R-:W-:Y:S02]  /*33070*/  LEA.HI.X.SX32 R5, R5, R27, 0x1, P6 ;  /* 0x0000001b05057211 */ /* 0x000fe400030f0eff */
[----:B0-----:R-:W-:-:S05]  /*33080*/  PRMT R2, R6, 0x7772, RZ ;  /* 0x0000777206027816 */ /* 0x001fca00000000ff */
[----:B------:R0:W-:Y:S01]  /*33090*/  @P3 STG.E.U8 desc[UR8][R4.64], R2 ;  /* 0x0000000204003986 */ /* 0x0001e2000c101108 */
[----:B--2---:R-:W-:Y:S01]  /*330a0*/  ISETP.LT.AND P1, PT, R29, UR4, !P0 ;  /* 0x000000041d007c0c */ /* 0x004fe2000c721270 */
[----:B------:R-:W-:Y:S02]  /*330b0*/  ULDC UR4, c[0x0][0x22c] ;  /* 0x00008b0000047ab9 */ /* 0x000fe40000000800 */
[----:B------:R-:W2:Y:S01]  /*330c0*/  LDL.LU R29, [R1+0xb0] ;  /* 0x0000b000011d7983 */ /* 0x000ea20000300800 */
[----:B---3--:R-:W-:Y:S01]  /*330d0*/  ISETP.LT.AND P4, PT, R25, UR4, !P0 ;  /* 0x0000000419007c0c */ /* 0x008fe2000c781270 */
[----:B------:R-:W-:Y:S02]  /*330e0*/  ULDC UR4, c[0x0][0x22c] ;  /* 0x00008b0000047ab9 */ /* 0x000fe40000000800 */
[----:B------:R-:W3:Y:S01]  /*330f0*/  LDL.LU R25, [R1+0xb4] ;  /* 0x0000b40001197983 */ /* 0x000ee20000300800 */
[----:B----4-:R-:W-:Y:S02]  /*33100*/  ISETP.LT.AND P3, PT, R28, UR4, !P0 ;  /* 0x000000041c007c0c */ /* 0x010fe4000c761270 */
[----:B------:R-:W-:Y:S01]  /*33110*/  IADD3 R8, P6, R0, R3, RZ ;  /* 0x0000000300087210 */ /* 0x000fe20007fde0ff */
[----:B------:R-:W4:Y:S01]  /*33120*/  LDL.LU R28, [R1+0xb8] ;  /* 0x0000b800011c7983 */ /* 0x000f220000300800 */
[----:B------:R-:W-:Y:S01]  /*33130*/  PRMT R18, R18, 0x7773, RZ ;  /* 0x0000777312127816 */ /* 0x000fe200000000ff */
[----:B0-----:R-:W-:Y:S01]  /*33140*/  IMAD R2, R26, 0x8, R0 ;  /* 0x000000081a027824 */ /* 0x001fe200078e0200 */
[----:B------:R-:W-:Y:S01]  /*33150*/  LEA.HI.X.SX32 R9, R0, R27, 0x1, P6 ;  /* 0x0000001b00097211 */ /* 0x000fe200030f0eff */
[----:B------:R-:W-:-:S02]  /*33160*/  ULDC UR4, c[0x0][0x22c] ;  /* 0x00008b0000047ab9 */ /* 0x000fc40000000800 */
[----:B------:R-:W-:Y:S01]  /*33170*/  IMAD R0, R26, 0x8, R2 ;  /* 0x000000081a007824 */ /* 0x000fe200078e0202 */
[----:B------:R-:W-:Y:S01]  /*33180*/  IADD3 R4, P6, R2, R3, RZ ;  /* 0x0000000302047210 */ /* 0x000fe20007fde0ff */
[----:B------:R0:W-:Y:S01]  /*33190*/  @P5 STG.E.U8 desc[UR8][R8.64], R18 ;  /* 0x0000001208005986 */ /* 0x0001e2000c101108 */
[----:B------:R-:W-:Y:S02]  /*331a0*/  PRMT R14, R14, 0x7773, RZ ;  /* 0x000077730e0e7816 */ /* 0x000fe400000000ff */
[----:B------:R-:W-:Y:S01]  /*331b0*/  LEA.HI.X.SX32 R5, R2, R27, 0x1, P6 ;  /* 0x0000001b02057211 */ /* 0x000fe200030f0eff */
[----:B0-----:R-:W-:Y:S01]  /*331c0*/  VIADD R9, R24, 0x178 ;  /* 0x0000017818097836 */ /* 0x001fe20000000000 */
[----:B------:R-:W-:-:S03]  /*331d0*/  IADD3 R8, P6, R0, R3, RZ ;  /* 0x0000000300087210 */ /* 0x000fc60007fde0ff */
[C---:B------:R-:W-:Y:S01]  /*331e0*/  IMAD R2, R9.reuse, R26, RZ ;  /* 0x0000001a09027224 */ /* 0x040fe200078e02ff */
[----:B------:R-:W-:Y:S01]  /*331f0*/  ISETP.LT.AND P5, PT, R9, UR4, !P0 ;  /* 0x0000000409007c0c */ /* 0x000fe2000c7a1270 */
[----:B------:R0:W-:Y:S01]  /*33200*/  @P2 STG.E.U8 desc[UR8][R4.64], R14 ;  /* 0x0000000e04002986 */ /* 0x0001e2000c101108 */
[----:B------:R-:W-:Y:S01]  /*33210*/  PRMT R10, R10, 0x7773, RZ ;  /* 0x000077730a0a7816 */ /* 0x000fe200000000ff */
[----:B------:R-:W-:Y:S01]  /*33220*/  ULDC UR4, c[0x0][0x22c] ;  /* 0x00008b0000047ab9 */ /* 0x000fe20000000800 */
[----:B------:R-:W-:Y:S01]  /*33230*/  LEA.HI.X.SX32 R9, R0, R27, 0x1, P6 ;  /* 0x0000001b00097211 */ /* 0x000fe200030f0eff */
[----:B------:R-:W-:Y:S01]  /*33240*/  IMAD R0, R26, 0x10, R0 ;  /* 0x000000101a007824 */ /* 0x000fe200078e0200 */
[----:B------:R-:W-:-:S03]  /*33250*/  PRMT R17, R6, 0x7773, RZ ;  /* 0x0000777306117816 */ /* 0x000fc600000000ff */
[----:B------:R1:W-:Y:S01]  /*33260*/  @P1 STG.E.U8 desc[UR8][R8.64], R10 ;  /* 0x0000000a08001986 */ /* 0x0003e2000c101108 */
[----:B0-----:R-:W-:-:S04]  /*33270*/  IADD3 R4, P6, R2, R3, RZ ;  /* 0x0000000302047210 */ /* 0x001fc80007fde0ff */
[----:B------:R-:W-:Y:S02]  /*33280*/  LEA.HI.X.SX32 R5, R2, R27, 0x1, P6 ;  /* 0x0000001b02057211 */ /* 0x000fe400030f0eff */
[----:B-1----:R-:W-:Y:S02]  /*33290*/  IADD3 R8, P6, R0, R3, RZ ;  /* 0x0000000300087210 */ /* 0x002fe40007fde0ff */
[----:B------:R-:W-:Y:S02]  /*332a0*/  ISETP.LT.AND P2, PT, R22, UR5, !P0 ;  /* 0x0000000516007c0c */ /* 0x000fe4000c741270 */
[----:B------:R-:W-:Y:S01]  /*332b0*/  ISETP.LT.AND P1, PT, R23, UR4, !P0 ;  /* 0x0000000417007c0c */ /* 0x000fe2000c721270 */
[----:B------:R-:W4:Y:S01]  /*332c0*/  LDL.LU R22, [R1+0xbc] ;  /* 0x0000bc0001167983 */ /* 0x000f220000300800 */
[----:B------:R-:W-:Y:S01]  /*332d0*/  ULDC UR4, c[0x0][0x22c] ;  /* 0x00008b0000047ab9 */ /* 0x000fe20000000800 */
[----:B------:R-:W-:Y:S01]  /*332e0*/  LEA.HI.X.SX32 R9, R0, R27, 0x1, P6 ;  /* 0x0000001b00097211 */ /* 0x000fe200030f0eff */
[----:B------:R-:W-:Y:S01]  /*332f0*/  IMAD R0, R26, 0x8, R0 ;  /* 0x000000081a007824 */ /* 0x000fe200078e0200 */
[----:B------:R0:W-:Y:S01]  /*33300*/  @P5 STG.E.U8 desc[UR8][R4.64], R17 ;  /* 0x0000001104005986 */ /* 0x0001e2000c101108 */
[----:B------:R-:W-:Y:S01]  /*33310*/  PRMT R13, R19, 0x7770, RZ ;  /* 0x00007770130d7816 */ /* 0x000fe200000000ff */
[----:B------:R-:W-:-:S04]  /*33320*/  ULDC UR5, c[0x0][0x22c] ;  /* 0x00008b0000057ab9 */ /* 0x000fc80000000800 */
[----:B------:R1:W-:Y:S01]  /*33330*/  @P4 STG.E.U8 desc[UR8][R8.64], R13 ;  /* 0x0000000d08004986 */ /* 0x0003e2000c101108 */
[C---:B0-----:R-:W-:Y:S02]  /*33340*/  IADD3 R4, P6, R0.reuse, R3, RZ ;  /* 0x0000000300047210 */ /* 0x041fe40007fde0ff */
[----:B------:R-:W-:Y:S02]  /*33350*/  PRMT R17, R15, 0x7770, RZ ;  /* 0x000077700f117816 */ /* 0x000fe400000000ff */
[----:B------:R-:W-:-:S05]  /*33360*/  LEA.HI.X.SX32 R5, R0, R27, 0x1, P6 ;  /* 0x0000001b00057211 */ /* 0x000fca00030f0eff */
[----:B------:R0:W-:Y:S01]  /*33370*/  @P3 STG.E.U8 desc[UR8][R4.64], R17 ;  /* 0x0000001104003986 */ /* 0x0001e2000c101108 */
[----:B--2---:R-:W-:Y:S01]  /*33380*/  ISETP.LT.AND P5, PT, R29, UR4, !P0 ;  /* 0x000000041d007c0c */ /* 0x004fe2000c7a1270 */
[----:B------:R-:W-:Y:S02]  /*33390*/  ULDC UR4, c[0x0][0x22c] ;  /* 0x00008b0000047ab9 */ /* 0x000fe40000000800 */
[----:B------:R-:W2:Y:S01]  /*333a0*/  LDL.LU R29, [R1+0xc0] ;  /* 0x0000c000011d7983 */ /* 0x000ea20000300800 */
[----:B---3--:R-:W-:Y:S01]  /*333b0*/  ISETP.LT.AND P4, PT, R25, UR4, !P0 ;  /* 0x0000000419007c0c */ /* 0x008fe2000c781270 */
[----:B------:R-:W-:Y:S02]  /*333c0*/  ULDC UR4, c[0x0][0x22c] ;  /* 0x00008b0000047ab9 */ /* 0x000fe40000000800 */
[----:B------:R-:W3:Y:S01]  /*333d0*/  LDL.LU R25, [R1+0xc4] ;  /* 0x0000c40001197983 */ /* 0x000ee20000300800 */
[----:B----4-:R-:W-:Y:S01]  /*333e0*/  ISETP.LT.AND P3, PT, R28, UR4, !P0 ;  /* 0x000000041c007c0c */ /* 0x010fe2000c761270 */
[----:B------:R-:W-:-:S02]  /*333f0*/  IMAD R2, R26, 0x8, R0 ;  /* 0x000000081a027824 */ /* 0x000fc400078e0200 */
[----:B------:R-:W4:Y:S01]  /*33400*/  LDL.LU R28, [R1+0xc8] ;  /* 0x0000c800011c7983 */ /* 0x000f220000300800 */
[----:B------:R-:W-:Y:S01]  /*33410*/  PRMT R21, R11, 0x7770, RZ ;  /* 0x000077700b157816 */ /* 0x000fe200000000ff */
[----:B------:R-:W-:Y:S01]  /*33420*/  ULDC UR4, c[0x0][0x22c] ;  /* 0x00008b0000047ab9 */ /* 0x000fe20000000800 */
[----:B------:R-:W-:Y:S01]  /*33430*/  IMAD R0, R26, 0x8, R2 ;  /* 0x000000081a007824 */ /* 0x000fe200078e0202 */
[----:B-1----:R-:W-:-:S04]  /*33440*/  IADD3 R8, P6, R2, R3, RZ ;  /* 0x0000000302087210 */ /* 0x002fc80007fde0ff */
[----:B------:R-:W-:Y:S01]  /*33450*/  LEA.HI.X.SX32 R9, R2, R27, 0x1, P6 ;  /* 0x0000001b02097211 */ /* 0x000fe200030f0eff */
[----:B------:R-:W-:Y:S01]  /*33460*/  IMAD R2, R26, 0x8, R0 ;  /* 0x000000081a027824 */ /* 0x000fe200078e0200 */
[----:B0-----:R-:W-:-:S03]  /*33470*/  IADD3 R4, P6, R0, R3, RZ ;  /* 0x0000000300047210 */ /* 0x001fc60007fde0ff */
[----:B------:R0:W-:Y:S01]  /*33480*/  @P2 STG.E.U8 desc[UR8][R8.64], R21 ;  /* 0x0000001508002986 */ /* 0x0001e2000c101108 */
[----:B------:R-:W-:Y:S02]  /*33490*/  LEA.HI.X.SX32 R5, R0, R27, 0x1, P6 ;  /* 0x0000001b00057211 */ /* 0x000fe400030f0eff */
[----:B------:R-:W-:Y:S02]  /*334a0*/  PRMT R23, R7, 0x7770, RZ ;  /* 0x0000777007177816 */ /* 0x000fe400000000ff */
[----:B------:R-:W-:Y:S02]  /*334b0*/  PRMT R13, R19, 0x7771, RZ ;  /* 0x00007771130d7816 */ /* 0x000fe400000000ff */
[----:B0-----:R-:W-:-:S04]  /*334c0*/  IADD3 R8, P6, R2, R3, RZ ;  /* 0x0000000302087210 */ /* 0x001fc80007fde0ff */
[----:B------:R-:W-:Y:S01]  /*334d0*/  LEA.HI.X.SX32 R9, R2, R27, 0x1, P6 ;  /* 0x0000001b02097211 */ /* 0x000fe200030f0eff */
[----:B------:R-:W-:Y:S01]  /*334e0*/  IMAD R2, R26, 0x8, R2 ;  /* 0x000000081a027824 */ /* 0x000fe200078e0202 */
[----:B------:R-:W-:Y:S01]  /*334f0*/  @P1 STG.E.U8 desc[UR8][R4.64], R23 ;  /* 0x0000001704001986 */ /* 0x000fe2000c101108 */
[----:B------:R-:W-:-:S03]  /*33500*/  VIADD R0, R24, 0x1b8 ;  /* 0x000001b818007836 */ /* 0x000fc60000000000 */
[----:B------:R0:W-:Y:S01]  /*33510*/  @P5 STG.E.U8 desc[UR8][R8.64], R13 ;  /* 0x0000000d08005986 */ /* 0x0001e2000c101108 */
[----:B------:R-:W-:Y:S01]  /*33520*/  IMAD R6, R26, 0x8, R2 ;  /* 0x000000081a067824 */ /* 0x000fe200078e0202 */
[----:B------:R-:W-:Y:S02]  /*33530*/  PRMT R17, R15, 0x7771, RZ ;  /* 0x000077710f117816 */ /* 0x000fe400000000ff */
[----:B0-----:R-:W-:Y:S02]  /*33540*/  IADD3 R8, P5, R2, R3, RZ ;  /* 0x0000000302087210 */ /* 0x001fe40007fbe0ff */
[----:B------:R-:W-:Y:S01]  /*33550*/  ISETP.LT.AND P2, PT, R22, UR4, !P0 ;  /* 0x0000000416007c0c */ /* 0x000fe2000c741270 */
[----:B------:R-:W-:Y:S01]  /*33560*/  ULDC UR4, c[0x0][0x22c] ;  /* 0x00008b0000047ab9 */ /* 0x000fe20000000800 */
[----:B------:R-:W-:Y:S01]  /*33570*/  LEA.HI.X.SX32 R9, R2, R27, 0x1, P5 ;  /* 0x0000001b02097211 */ /* 0x000fe200028f0eff */
[----:B------:R-:W4:Y:S01]  /*33580*/  LDL.LU R22, [R1+0xcc] ;  /* 0x0000cc0001167983 */ /* 0x000f220000300800 */
[----:B------:R-:W-:-:S03]  /*33590*/  IADD3 R4, P5, R6, R3, RZ ;  /* 0x0000000306047210 */ /* 0x000fc60007fbe0ff */
[----:B------:R0:W-:Y:S01]  /*335a0*/  @P4 STG.E.U8 desc[UR8][R8.64], R17 ;  /* 0x0000001108004986 */ /* 0x0001e2000c101108 */
[----:B------:R-:W-:Y:S02]  /*335b0*/  LEA.HI.X.SX32 R5, R6, R27, 0x1, P5 ;  /* 0x0000001b06057211 */ /* 0x000fe400028f0eff */
[----:B--2---:R-:W-:Y:S01]  /*335c0*/  ISETP.LT.AND P1, PT, R29, UR4, !P0 ;  /* 0x000000041d007c0c */ /* 0x004fe2000c721270 */
[----:B------:R-:W-:Y:S01]  /*335d0*/  ULDC UR4, c[0x0][0x22c] ;  /* 0x00008b0000047ab9 */ /* 0x000fe20000000800 */
[----:B------:R-:W2:Y:S01]  /*335e0*/  LDL.LU R29, [R1+0xd0] ;  /* 0x0000d000011d7983 */ /* 0x000ea20000300800 */
[C---:B------:R-:W-:Y:S01]  /*335f0*/  ISETP.LT.AND P6, PT, R0.reuse, UR4, !P0 ;  /* 0x0000000400007c0c */ /* 0x040fe2000c7c1270 */
[----:B------:R-:W-:Y:S01]  /*33600*/  IMAD R0, R0, R26, RZ ;  /* 0x0000001a00007224 */ /* 0x000fe200078e02ff */
[----:B------:R-:W-:-:S04]  /*33610*/  ULDC UR4, c[0x0][0x22c] ;  /* 0x00008b0000047ab9 */ /* 0x000fc80000000800 */
[C---:B0-----:R-:W-:Y:S02]  /*33620*/  IADD3 R8, P4, R0.reuse, R3, RZ ;  /* 0x0000000300087210 */ /* 0x041fe40007f9e0ff */
[----:B---3--:R-:W-:Y:S01]  /*33630*/  ISETP.LT.AND P5, PT, R25, UR4, !P0 ;  /* 0x0000000419007c0c */ /* 0x008fe2000c7a1270 */
[----:B------:R-:W-:Y:S01]  /*33640*/  ULDC UR4, c[0x0][0x22c] ;  /* 0x00008b0000047ab9 */ /* 0x000fe20000000800 */
[----:B------:R-:W-:Y:S02]  /*33650*/  LEA.HI.X.SX32 R9, R0, R27, 0x1, P4 ;  /* 0x0000001b00097211 */ /* 0x000fe400020f0eff */
[----:B----4-:R-:W-:Y:S01]  /*33660*/  ISETP.LT.AND P4, PT, R28, UR4, !P0 ;  /* 0x000000041c007c0c */ /* 0x010fe2000c781270 */
[C---:B------:R-:W-:Y:S01]  /*33670*/  IMAD R6, R26.reuse, 0x10, R6 ;  /* 0x000000101a067824 */ /* 0x040fe200078e0206 */
[----:B------:R-:W3:Y:S01]  /*33680*/  LDL.LU R28, [R1+0xd4] ;  /* 0x0000d400011c7983 */ /* 0x000ee20000300800 */
[----:B------:R-:W-:Y:S01]  /*33690*/  PRMT R21, R11, 0x7771, RZ ;  /* 0x000077710b157816 */ /* 0x000fe200000000ff */
[----:B------:R-:W-:Y:S01]  /*336a0*/  ULDC UR4, c[0x0][0x22c] ;  /* 0x00008b0000047ab9 */ /* 0x000fe20000000800 */
[----:B------:R-:W-:Y:S01]  /*336b0*/  PRMT R25, R7, 0x7771, RZ ;  /* 0x0000777107197816 */ /* 0x000fe200000000ff */
[----:B------:R-:W-:-:S02]  /*336c0*/  IMAD R0, R26, 0x8, R6 ;  /* 0x000000081a007824 */ /* 0x000fc400078e0206 */
[----:B------:R0:W-:Y:S01]  /*336d0*/  @P3 STG.E.U8 desc[UR8][R4.64], R21 ;  /* 0x0000001504003986 */ /* 0x0001e2000c101108 */
[-C--:B------:R-:W-:Y:S01]  /*336e0*/  IADD3 R12, P3, R6, R3.reuse, RZ ;  /* 0x00000003060c7210 */ /* 0x080fe20007f7e0ff */
[----:B------:R-:W-:Y:S02]  /*336f0*/  IMAD R2, R26, 0x8, R0 ;  /* 0x000000081a027824 */ /* 0x000fe400078e0200 */
[----:B------:R1:W-:Y:S01]  /*33700*/  @P6 STG.E.U8 desc[UR8][R8.64], R25 ;  /* 0x0000001908006986 */ /* 0x0003e2000c101108 */
[----:B------:R-:W-:Y:S02]  /*33710*/  IADD3 R16, P6, R0, R3, RZ ;  /* 0x0000000300107210 */ /* 0x000fe40007fde0ff */
[-C--:B------:R-:W-:Y:S01]  /*33720*/  LEA.HI.X.SX32 R13, R6, R27.reuse, 0x1, P3 ;  /* 0x0000001b060d7211 */ /* 0x080fe200018f0eff */
[----:B------:R-:W-:Y:S01]  /*33730*/  IMAD R6, R26, 0x8, R2 ;  /* 0x000000081a067824 */ /* 0x000fe200078e0202 */
[----:B------:R-:W-:Y:S01]  /*33740*/  LEA.HI.X.SX32 R17, R0, R27, 0x1, P6 ;  /* 0x0000001b00117211 */ /* 0x000fe200030f0eff */
[----:B------:R-:W-:Y:S01]  /*33750*/  VIADD R0, R24, 0x1f8 ;  /* 0x000001f818007836 */ /* 0x000fe20000000000 */
[----:B------:R-:W-:-:S02]  /*33760*/  PRMT R23, R15, 0x7772, RZ ;  /* 0x000077720f177816 */ /* 0x000fc400000000ff */
[----:B0-----:R-:W-:Y:S01]  /*33770*/  PRMT R21, R19, 0x7772, RZ ;  /* 0x0000777213157816 */ /* 0x001fe200000000ff */
[----:B------:R-:W-:Y:S02]  /*33780*/  IMAD R10, R26, 0x8, R6 ;  /* 0x000000081a0a7824 */ /* 0x000fe400078e0206 */
[----:B------:R-:W-:Y:S02]  /*33790*/  IMAD R18, R0, R26, RZ ;  /* 0x0000001a00127224 */ /* 0x000fe400078e02ff */
[----:B------:R0:W-:Y:S01]  /*337a0*/  @P2 STG.E.U8 desc[UR8][R12.64], R21 ;  /* 0x000000150c002986 */ /* 0x0001e2000c101108 */
[----:B------:R-:W-:-:S03]  /*337b0*/  IADD3 R4, P2, R2, R3, RZ ;  /* 0x0000000302047210 */ /* 0x000fc60007f5e0ff */
[----:B------:R4:W-:Y:S01]  /*337c0*/  @P1 STG.E.U8 desc[UR8][R16.64], R23 ;  /* 0x0000001710001986 */ /* 0x0009e2000c101108 */
[----:B------:R-:W-:Y:S01]  /*337d0*/  ISETP.LT.AND P1, PT, R0, UR5, !P0 ;  /* 0x0000000500007c0c */ /* 0x000fe2000c721270 */
[----:B------:R-:W-:Y:S01]  /*337e0*/  IMAD R0, R26, 0x8, R10 ;  /* 0x000000081a007824 */ /* 0x000fe200078e020a */
[----:B-1----:R-:W-:Y:S01]  /*337f0*/  IADD3 R8, P6, R6, R3, RZ ;  /* 0x0000000306087210 */ /* 0x002fe20007fde0ff */
[----:B------:R-:W-:Y:S01]  /*33800*/  ULDC UR5, c[0x0][0x22c] ;  /* 0x00008b0000057ab9 */ /* 0x000fe20000000800 */
[----:B------:R-:W-:Y:S01]  /*33810*/  LEA.HI.X.SX32 R5, R2, R27, 0x1, P2 ;  /* 0x0000001b02057211 */ /* 0x000fe200010f0eff */
[----:B------:R-:W-:Y:S01]  /*33820*/  IMAD R14, R26, 0x8, R0 ;  /* 0x000000081a0e7824 */ /* 0x000fe200078e0200 */
[----:B0-----:R-:W-:Y:S02]  /*33830*/  IADD3 R12, P2, R10, R3, RZ ;  /* 0x000000030a0c7210 */ /* 0x001fe40007f5e0ff */
[----:B------:R-:W-:Y:S02]  /*33840*/  LEA.HI.X.SX32 R9, R6, R27, 0x1, P6 ;  /* 0x0000001b06097211 */ /* 0x000fe400030f0eff */
[----:B----4-:R-:W-:-:S02]  /*33850*/  IADD3 R16, P6, R0, R3, RZ ;  /* 0x0000000300107210 */ /* 0x010fc40007fde0ff */
[----:B------:R-:W-:Y:S02]  /*33860*/  LEA.HI.X.SX32 R13, R10, R27, 0x1, P2 ;  /* 0x0000001b0a0d7211 */ /* 0x000fe400010f0eff */
[----:B------:R-:W-:Y:S02]  /*33870*/  IADD3 R2, P2, R14, R3, RZ ;  /* 0x000000030e027210 */ /* 0x000fe40007f5e0ff */
[----:B------:R-:W-:Y:S02]  /*33880*/  LEA.HI.X.SX32 R17, R0, R27, 0x1, P6 ;  /* 0x0000001b00117211 */ /* 0x000fe400030f0eff */
[----:B------:R-:W-:Y:S02]  /*33890*/  IADD3 R20, P6, R18, R3, RZ ;  /* 0x0000000312147210 */ /* 0x000fe40007fde0ff */
[----:B------:R-:W-:Y:S01]  /*338a0*/  ISETP.LT.AND P3, PT, R22, UR4, !P0 ;  /* 0x0000000416007c0c */ /* 0x000fe2000c761270 */
[----:B------:R-:W-:Y:S01]  /*338b0*/  ULDC UR4, c[0x0][0x22c] ;  /* 0x00008b0000047ab9 */ /* 0x000fe20000000800 */
[----:B------:R-:W-:-:S02]  /*338c0*/  LEA.HI.X.SX32 R3, R14, R27, 0x1, P2 ;  /* 0x0000001b0e037211 */ /* 0x000fc400010f0eff */
[----:B------:R-:W-:Y:S02]  /*338d0*/  PRMT R23, R11, 0x7772, RZ ;  /* 0x000077720b177816 */ /* 0x000fe400000000ff */
[----:B------:R-:W-:Y:S02]  /*338e0*/  PRMT R25, R7, 0x7772, RZ ;  /* 0x0000777207197816 */ /* 0x000fe400000000ff */
[----:B------:R-:W-:Y:S02]  /*338f0*/  PRMT R19, R19, 0x7773, RZ ;  /* 0x0000777313137816 */ /* 0x000fe400000000ff */
[----:B------:R-:W-:Y:S01]  /*33900*/  PRMT R15, R15, 0x7773, RZ ;  /* 0x000077730f0f7816 */ /* 0x000fe200000000ff */
[----:B------:R0:W-:Y:S01]  /*33910*/  @P5 STG.E.U8 desc[UR8][R4.64], R23 ;  /* 0x0000001704005986 */ /* 0x0001e2000c101108 */
[----:B------:R-:W-:-:S03]  /*33920*/  PRMT R11, R11, 0x7773, RZ ;  /* 0x000077730b0b7816 */ /* 0x000fc600000000ff */
[----:B------:R0:W-:Y:S04]  /*33930*/  @P4 STG.E.U8 desc[UR8][R8.64], R25 ;  /* 0x0000001908004986 */ /* 0x0001e8000c101108 */
[----:B------:R0:W-:Y:S01]  /*33940*/  @P3 STG.E.U8 desc[UR8][R12.64], R19 ;  /* 0x000000130c003986 */ /* 0x0001e2000c101108 */
[----:B------:R-:W-:Y:S02]  /*33950*/  LEA.HI.X.SX32 R21, R18, R27, 0x1, P6 ;  /* 0x0000001b12157211 */ /* 0x000fe400030f0eff */
[----:B------:R-:W-:Y:S02]  /*33960*/  PRMT R7, R7, 0x7773, RZ ;  /* 0x0000777307077816 */ /* 0x000fe400000000ff */
[----:B--2---:R-:W-:Y:S02]  /*33970*/  ISETP.LT.AND P2, PT, R29, UR4, !P0 ;  /* 0x000000041d007c0c */ /* 0x004fe4000c741270 */
[----:B---3--:R-:W-:-:S11]  /*33980*/  ISETP.LT.AND P0, PT, R28, UR5, !P0 ;  /* 0x000000051c007c0c */ /* 0x008fd6000c701270 */
[----:B------:R0:W-:Y:S04]  /*33990*/  @P2 STG.E.U8 desc[UR8][R16.64], R15 ;  /* 0x0000000f10002986 */ /* 0x0001e8000c101108 */
[----:B------:R0:W-:Y:S01]  /*339a0*/  @P0 STG.E.U8 desc[UR8][R2.64], R11 ;  /* 0x0000000b02000986 */ /* 0x0001e2000c101108 */
[----:B------:R-:W-:Y:S05]  /*339b0*/  @!P1 EXIT ;  /* 0x000000000000994d */ /* 0x000fea0003800000 */
[----:B------:R-:W-:Y:S01]  /*339c0*/  STG.E.U8 desc[UR8][R20.64], R7 ;  /* 0x0000000714007986 */ /* 0x000fe2000c101108 */
[----:B------:R-:W-:Y:S05]  /*339d0*/  EXIT ;  /* 0x000000000000794d */ /* 0x000fea0003800000 */
.L_x_3:
[----:B------:R-:W-:-:S00]  /*339e0*/  BRA `(.L_x_3) ;  /* 0xfffffffc00fc7947 */ /* 0x000fc0000383ffff */
[----:B------:R-:W-:-:S00]  /*339f0*/  NOP ;  /* 0x0000000000007918 */ /* 0x000fc00000000000 */
        /* <DEDUP_REMOVED lines=8> */
.L_x_4:


//--------------------- .nv.shared.matmul_kernel  --------------------------
	.section	.nv.shared.matmul_kernel,"aw",@nobits
	.sectionflags	@""
	.align	16
	.zero		1024


//--------------------- .nv.shared.reserved.0     --------------------------
	.section	.nv.shared.reserved.0,"aw",@nobits
	.weak		__nv_reservedSMEM_offset_0_alias
	.size		__nv_reservedSMEM_offset_0_alias, 0, 0
	.other		__nv_reservedSMEM_offset_0_alias,@"STO_CUDA_RESERVED_SHARED STV_DEFAULT"
__nv_reservedSMEM_offset_0_alias:
	.zero		0


//--------------------- .nv.constant0.matmul_kernel --------------------------
	.section	.nv.constant0.matmul_kernel,"a",@progbits
	.sectionflags	@""
	.align	4
.nv.constant0.matmul_kernel:
	.zero		608


//--------------------- SYMBOLS --------------------------

	.type		.nv.reservedSmem.offset0,@object
	.size		.nv.reservedSmem.offset0,0x4
